// auto-generated by cutlass_sweep.epilogue — config: {"arch": "sm_90", "cluster_m": 1, "cluster_n": 1, "dtype": "e4m3", "fusion": "bias", "tile_k": 64, "tile_m": 128, "tile_n": 256}
#include "cutlass/cutlass.h"
#include "cutlass/gemm/collective/collective_builder.hpp"
#include "cutlass/gemm/device/gemm_universal_adapter.h"
#include "cutlass/gemm/kernel/gemm_universal.hpp"
#include "cutlass/epilogue/collective/collective_builder.hpp"
#include "cutlass/epilogue/fusion/operations.hpp"
#include "cutlass/epilogue/thread/activation.h"

using Elem = cutlass::float_e4m3_t;
using Acc  = float;
using TileShape    = cute::Shape<cute::_128, cute::_256, cute::_64>;
using ClusterShape = cute::Shape<cute::_1, cute::_1, cute::_1>;
using FusionOp     = cutlass::epilogue::fusion::LinCombPerRowBias<Elem, Acc>;

using CollectiveEpilogue = typename cutlass::epilogue::collective::CollectiveBuilder<
    cutlass::arch::Sm90, cutlass::arch::OpClassTensorOp,
    TileShape, ClusterShape,
    cutlass::epilogue::collective::EpilogueTileAuto,
    Acc, Acc,
    Elem, cutlass::layout::RowMajor, 128 / cutlass::sizeof_bits<Elem>::value,
    Elem, cutlass::layout::RowMajor, 128 / cutlass::sizeof_bits<Elem>::value,
    cutlass::epilogue::TmaWarpSpecializedCooperative,
    FusionOp
  >::CollectiveOp;

using CollectiveMainloop = typename cutlass::gemm::collective::CollectiveBuilder<
    cutlass::arch::Sm90, cutlass::arch::OpClassTensorOp,
    Elem, cutlass::layout::RowMajor, 128 / cutlass::sizeof_bits<Elem>::value,
    Elem, cutlass::layout::ColumnMajor, 128 / cutlass::sizeof_bits<Elem>::value,
    Acc,
    TileShape, ClusterShape,
    cutlass::gemm::collective::StageCountAutoCarveout<
        static_cast<int>(sizeof(typename CollectiveEpilogue::SharedStorage))>,
    cutlass::gemm::KernelTmaWarpSpecializedCooperative
  >::CollectiveOp;

using GemmKernel = cutlass::gemm::kernel::GemmUniversal<
    cute::Shape<int,int,int,int>, CollectiveMainloop, CollectiveEpilogue>;
using Gemm = cutlass::gemm::device::GemmUniversalAdapter<GemmKernel>;

auto* _anchor = &cutlass::device_kernel<GemmKernel>;


// ===== COMPILED SASS (sm_90a) =====

	.target	sm_90a

	.elftype	@"ET_EXEC"


//--------------------- .note.nv.tkinfo           --------------------------
	.section	.note.nv.tkinfo,"",@"SHT_NOTE"
	.sectionflags	@"SHF_NOTE_NV_TKINFO"
	.tkinfo
        /*0018*/ 	.word	0x00000002
        /*0030*/ 	.string	""
        /*0030*/ 	.string	"ptxas"
        /*0030*/ 	.string	"Cuda compilation tools, release 13.0, V13.0.88"
        /*0030*/ 	.string	"Build cuda_13.0.r13.0/compiler.36424714_0"
        /*0030*/ 	.string	"-arch sm_90a -m 64 "



//--------------------- .note.nv.cuinfo           --------------------------
	.section	.note.nv.cuinfo,"",@"SHT_NOTE"
	.sectionflags	@"SHF_NOTE_NV_CUINFO"
        /*0018*/ 	.short	0x0002
        /*001a*/ 	.short	0x005a
        /*001c*/ 	.short	0x0082
	.zero		2


//--------------------- .nv.info                  --------------------------
	.section	.nv.info,"",@"SHT_CUDA_INFO"
	.align	4


	//----- nvinfo : EIATTR_REGCOUNT
	.align		4
        /*0000*/ 	.byte	0x04, 0x2f
        /*0002*/ 	.short	(.L_16 - .L_15)
	.align		4
.L_15:
        /*0004*/ 	.word	index@(_ZN7cutlass13device_kernelINS_4gemm6kernel13GemmUniversalIN4cute5tupleIJiiiiEEENS1_10collective13CollectiveMmaINS1_37MainloopSm90TmaGmmaWarpSpecializedFP8ILi8ENS5_IJNS4_1CILi1EEESB_SB_EEENS1_35KernelTmaWarpSpecializedCooperativeEEENS5_IJNSA_ILi128EEENSA_ILi256EEENSA_ILi64EEEEEENS_12float_e4m3_tENS5_IJlSB_lEEESJ_SK_NS4_8TiledMMAINS4_8MMA_AtomIJNS4_4SM904GMMA31MMA_64x256x32_F32E4M3E4M3_SS_TNILNSO_7ScaleInE1ELSQ_1EEEEEENS4_6LayoutINS5_IJNSA_ILi2EEESB_SB_EEENS5_IJSB_NSA_ILi0EEESW_EEEEENS5_IJNS4_10UnderscoreESZ_SZ_EEEEENS4_13SM90_TMA_LOADENS4_14ComposedLayoutINS4_7SwizzleILi2ELi4ELi3EEENS4_18smem_ptr_flag_bitsILi8EEENST_INS5_IJNSA_ILi8EEESH_EEENS5_IJSH_SB_EEEEEEEvNS4_8identityES12_S1C_vS1D_EENS_8epilogue10collective18CollectiveEpilogueINS1F_22Sm90TmaWarpSpecializedILi4ELi2ELi16ELb0ELb0EEEJSI_NS5_IJSF_NSA_ILi32EEEEEESJ_SK_SJ_SK_NS1F_6fusion15FusionCallbacksIS1J_NS1M_17LinCombPerRowBiasISJ_fSJ_SJ_fLi16ELNS_15FloatRoundStyleE2EEESI_S1L_JEEES12_NS13_INS14_ILi1ELi4ELi3EEES17_NST_INS5_IJS18_S1K_EEENS5_IJS1K_SB_EEEEEEENS4_39AutoVectorizingCopyWithAssumedAlignmentILi128EEENS4_14SM90_TMA_STOREES1W_S1Y_NS4_9Copy_AtomIJNS4_17SM90_U32x4_STSM_NENS_6half_tEEEEvEEEvvEEEEvNT_6ParamsE)
        /*0008*/ 	.word	0x000000a8


	//----- nvinfo : EIATTR_FRAME_SIZE
	.align		4
.L_16:
        /*000c*/ 	.byte	0x04, 0x11
        /*000e*/ 	.short	(.L_18 - .L_17)
	.align		4
.L_17:
        /*0010*/ 	.word	index@(_ZN7cutlass13device_kernelINS_4gemm6kernel13GemmUniversalIN4cute5tupleIJiiiiEEENS1_10collective13CollectiveMmaINS1_37MainloopSm90TmaGmmaWarpSpecializedFP8ILi8ENS5_IJNS4_1CILi1EEESB_SB_EEENS1_35KernelTmaWarpSpecializedCooperativeEEENS5_IJNSA_ILi128EEENSA_ILi256EEENSA_ILi64EEEEEENS_12float_e4m3_tENS5_IJlSB_lEEESJ_SK_NS4_8TiledMMAINS4_8MMA_AtomIJNS4_4SM904GMMA31MMA_64x256x32_F32E4M3E4M3_SS_TNILNSO_7ScaleInE1ELSQ_1EEEEEENS4_6LayoutINS5_IJNSA_ILi2EEESB_SB_EEENS5_IJSB_NSA_ILi0EEESW_EEEEENS5_IJNS4_10UnderscoreESZ_SZ_EEEEENS4_13SM90_TMA_LOADENS4_14ComposedLayoutINS4_7SwizzleILi2ELi4ELi3EEENS4_18smem_ptr_flag_bitsILi8EEENST_INS5_IJNSA_ILi8EEESH_EEENS5_IJSH_SB_EEEEEEEvNS4_8identityES12_S1C_vS1D_EENS_8epilogue10collective18CollectiveEpilogueINS1F_22Sm90TmaWarpSpecializedILi4ELi2ELi16ELb0ELb0EEEJSI_NS5_IJSF_NSA_ILi32EEEEEESJ_SK_SJ_SK_NS1F_6fusion15FusionCallbacksIS1J_NS1M_17LinCombPerRowBiasISJ_fSJ_SJ_fLi16ELNS_15FloatRoundStyleE2EEESI_S1L_JEEES12_NS13_INS14_ILi1ELi4ELi3EEES17_NST_INS5_IJS18_S1K_EEENS5_IJS1K_SB_EEEEEEENS4_39AutoVectorizingCopyWithAssumedAlignmentILi128EEENS4_14SM90_TMA_STOREES1W_S1Y_NS4_9Copy_AtomIJNS4_17SM90_U32x4_STSM_NENS_6half_tEEEEvEEEvvEEEEvNT_6ParamsE)
        /*0014*/ 	.word	0x000000e8


	//----- nvinfo : EIATTR_MIN_STACK_SIZE
	.align		4
.L_18:
        /*0018*/ 	.byte	0x04, 0x12
        /*001a*/ 	.short	(.L_20 - .L_19)
	.align		4
.L_19:
        /*001c*/ 	.word	index@(_ZN7cutlass13device_kernelINS_4gemm6kernel13GemmUniversalIN4cute5tupleIJiiiiEEENS1_10collective13CollectiveMmaINS1_37MainloopSm90TmaGmmaWarpSpecializedFP8ILi8ENS5_IJNS4_1CILi1EEESB_SB_EEENS1_35KernelTmaWarpSpecializedCooperativeEEENS5_IJNSA_ILi128EEENSA_ILi256EEENSA_ILi64EEEEEENS_12float_e4m3_tENS5_IJlSB_lEEESJ_SK_NS4_8TiledMMAINS4_8MMA_AtomIJNS4_4SM904GMMA31MMA_64x256x32_F32E4M3E4M3_SS_TNILNSO_7ScaleInE1ELSQ_1EEEEEENS4_6LayoutINS5_IJNSA_ILi2EEESB_SB_EEENS5_IJSB_NSA_ILi0EEESW_EEEEENS5_IJNS4_10UnderscoreESZ_SZ_EEEEENS4_13SM90_TMA_LOADENS4_14ComposedLayoutINS4_7SwizzleILi2ELi4ELi3EEENS4_18smem_ptr_flag_bitsILi8EEENST_INS5_IJNSA_ILi8EEESH_EEENS5_IJSH_SB_EEEEEEEvNS4_8identityES12_S1C_vS1D_EENS_8epilogue10collective18CollectiveEpilogueINS1F_22Sm90TmaWarpSpecializedILi4ELi2ELi16ELb0ELb0EEEJSI_NS5_IJSF_NSA_ILi32EEEEEESJ_SK_SJ_SK_NS1F_6fusion15FusionCallbacksIS1J_NS1M_17LinCombPerRowBiasISJ_fSJ_SJ_fLi16ELNS_15FloatRoundStyleE2EEESI_S1L_JEEES12_NS13_INS14_ILi1ELi4ELi3EEES17_NST_INS5_IJS18_S1K_EEENS5_IJS1K_SB_EEEEEEENS4_39AutoVectorizingCopyWithAssumedAlignmentILi128EEENS4_14SM90_TMA_STOREES1W_S1Y_NS4_9Copy_AtomIJNS4_17SM90_U32x4_STSM_NENS_6half_tEEEEvEEEvvEEEEvNT_6ParamsE)
        /*0020*/ 	.word	0x000000e8
.L_20:


//--------------------- .nv.compat                --------------------------
	.section	.nv.compat,"",@"SHT_CUDA_COMPAT_INFO"
	.align	4
        /*0000*/ 	.byte	0x02, 0x09, 0x01, 0x00, 0x02, 0x02, 0x04, 0x00, 0x02, 0x05, 0x05, 0x00, 0x03, 0x07, 0x01, 0x01
        /*0010*/ 	.byte	0x02, 0x03, 0x01, 0x00, 0x02, 0x06, 0x01, 0x00, 0x04, 0x0b, 0x08, 0x00, 0x00, 0x00, 0x00, 0x00
        /*0020*/ 	.byte	0x00, 0x00, 0x00, 0x00


//--------------------- .nv.info._ZN7cutlass13device_kernelINS_4gemm6kernel13GemmUniversalIN4cute5tupleIJiiiiEEENS1_10collective13CollectiveMmaINS1_37MainloopSm90TmaGmmaWarpSpecializedFP8ILi8ENS5_IJNS4_1CILi1EEESB_SB_EEENS1_35KernelTmaWarpSpecializedCooperativeEEENS5_IJNSA_ILi128EEENSA_ILi256EEENSA_ILi64EEEEEENS_12float_e4m3_tENS5_IJlSB_lEEESJ_SK_NS4_8TiledMMAINS4_8MMA_AtomIJNS4_4SM904GMMA31MMA_64x256x32_F32E4M3E4M3_SS_TNILNSO_7ScaleInE1ELSQ_1EEEEEENS4_6LayoutINS5_IJNSA_ILi2EEESB_SB_EEENS5_IJSB_NSA_ILi0EEESW_EEEEENS5_IJNS4_10UnderscoreESZ_SZ_EEEEENS4_13SM90_TMA_LOADENS4_14ComposedLayoutINS4_7SwizzleILi2ELi4ELi3EEENS4_18smem_ptr_flag_bitsILi8EEENST_INS5_IJNSA_ILi8EEESH_EEENS5_IJSH_SB_EEEEEEEvNS4_8identityES12_S1C_vS1D_EENS_8epilogue10collective18CollectiveEpilogueINS1F_22Sm90TmaWarpSpecializedILi4ELi2ELi16ELb0ELb0EEEJSI_NS5_IJSF_NSA_ILi32EEEEEESJ_SK_SJ_SK_NS1F_6fusion15FusionCallbacksIS1J_NS1M_17LinCombPerRowBiasISJ_fSJ_SJ_fLi16ELNS_15FloatRoundStyleE2EEESI_S1L_JEEES12_NS13_INS14_ILi1ELi4ELi3EEES17_NST_INS5_IJS18_S1K_EEENS5_IJS1K_SB_EEEEEEENS4_39AutoVectorizingCopyWithAssumedAlignmentILi128EEENS4_14SM90_TMA_STOREES1W_S1Y_NS4_9Copy_AtomIJNS4_17SM90_U32x4_STSM_NENS_6half_tEEEEvEEEvvEEEEvNT_6ParamsE --------------------------
	.section	.nv.info._ZN7cutlass13device_kernelINS_4gemm6kernel13GemmUniversalIN4cute5tupleIJiiiiEEENS1_10collective13CollectiveMmaINS1_37MainloopSm90TmaGmmaWarpSpecializedFP8ILi8ENS5_IJNS4_1CILi1EEESB_SB_EEENS1_35KernelTmaWarpSpecializedCooperativeEEENS5_IJNSA_ILi128EEENSA_ILi256EEENSA_ILi64EEEEEENS_12float_e4m3_tENS5_IJlSB_lEEESJ_SK_NS4_8TiledMMAINS4_8MMA_AtomIJNS4_4SM904GMMA31MMA_64x256x32_F32E4M3E4M3_SS_TNILNSO_7ScaleInE1ELSQ_1EEEEEENS4_6LayoutINS5_IJNSA_ILi2EEESB_SB_EEENS5_IJSB_NSA_ILi0EEESW_EEEEENS5_IJNS4_10UnderscoreESZ_SZ_EEEEENS4_13SM90_TMA_LOADENS4_14ComposedLayoutINS4_7SwizzleILi2ELi4ELi3EEENS4_18smem_ptr_flag_bitsILi8EEENST_INS5_IJNSA_ILi8EEESH_EEENS5_IJSH_SB_EEEEEEEvNS4_8identityES12_S1C_vS1D_EENS_8epilogue10collective18CollectiveEpilogueINS1F_22Sm90TmaWarpSpecializedILi4ELi2ELi16ELb0ELb0EEEJSI_NS5_IJSF_NSA_ILi32EEEEEESJ_SK_SJ_SK_NS1F_6fusion15FusionCallbacksIS1J_NS1M_17LinCombPerRowBiasISJ_fSJ_SJ_fLi16ELNS_15FloatRoundStyleE2EEESI_S1L_JEEES12_NS13_INS14_ILi1ELi4ELi3EEES17_NST_INS5_IJS18_S1K_EEENS5_IJS1K_SB_EEEEEEENS4_39AutoVectorizingCopyWithAssumedAlignmentILi128EEENS4_14SM90_TMA_STOREES1W_S1Y_NS4_9Copy_AtomIJNS4_17SM90_U32x4_STSM_NENS_6half_tEEEEvEEEvvEEEEvNT_6ParamsE,"",@"SHT_CUDA_INFO"
	.sectionflags	@""
	.align	4


	//----- nvinfo : EIATTR_CUDA_API_VERSION
	.align		4
        /*0000*/ 	.byte	0x04, 0x37
        /*0002*/ 	.short	(.L_22 - .L_21)
.L_21:
        /*0004*/ 	.word	0x00000082


	//----- nvinfo : EIATTR_KPARAM_INFO
	.align		4
.L_22:
        /*0008*/ 	.byte	0x04, 0x17
        /*000a*/ 	.short	(.L_24 - .L_23)
.L_23:
        /*000c*/ 	.word	0x00000000
        /*0010*/ 	.short	0x0000
        /*0012*/ 	.short	0x0070
        /*0014*/ 	.byte	0x00, 0xf0, 0x01, 0x1c


	//----- nvinfo : EIATTR_SPARSE_MMA_MASK
	.align		4
.L_24:
        /*0018*/ 	.byte	0x03, 0x50
        /*001a*/ 	.short	0x0000


	//----- nvinfo : EIATTR_MAXREG_COUNT
	.align		4
        /*001c*/ 	.byte	0x03, 0x1b
        /*001e*/ 	.short	0x00a8


	//----- nvinfo : EIATTR_NUM_BARRIERS
	.align		4
        /*0020*/ 	.byte	0x02, 0x4c
        /*0022*/ 	.byte	0x02
	.zero		1


	//----- nvinfo : EIATTR_EXTERNS
	.align		4
        /*0024*/ 	.byte	0x04, 0x0f
        /*0026*/ 	.short	(.L_26 - .L_25)


	//   ....[0]....
	.align		4
.L_25:
        /*0028*/ 	.word	index@(__assertfail)


	//----- nvinfo : EIATTR_ANNOTATIONS
	.align		4
.L_26:
        /*002c*/ 	.byte	0x04, 0x55
        /*002e*/ 	.short	(.L_28 - .L_27)


	//   ....[0]....
.L_27:
        /*0030*/ 	.word	0x00000001
        /*0034*/ 	.byte	0x50, 0x0b, 0x00, 0x00, 0x01, 0x00, 0x00, 0x00, 0x70, 0x0b, 0x00, 0x00, 0x01, 0x00, 0x00, 0x00
        /* <DEDUP_REMOVED lines=236> */
        /*0f04*/ 	.byte	0x90, 0xe2, 0x00, 0x00, 0x01, 0x00, 0x00, 0x00, 0xb0, 0xe2, 0x00, 0x00


	//----- nvinfo : EIATTR_MERCURY_ISA_VERSION
	.align		4
.L_28:
        /*0f10*/ 	.byte	0x03, 0x5f
        /*0f12*/ 	.short	0x0101


	//----- nvinfo : EIATTR_INT_WARP_WIDE_INSTR_OFFSETS
	.align		4
        /*0f14*/ 	.byte	0x04, 0x31
        /*0f16*/ 	.short	(.L_30 - .L_29)


	//   ....[0]....
.L_29:
        /*0f18*/ 	.word	0x000009f0


	//   ....[1]....
        /*0f1c*/ 	.word	0x00000a10


	//   ....[2]....
        /*0f20*/ 	.word	0x00000a80


	//----- nvinfo : EIATTR_COOP_GROUP_MASK_REGIDS
	.align		4
.L_30:
        /*0f24*/ 	.byte	0x04, 0x29
        /*0f26*/ 	.short	(.L_32 - .L_31)


	//   ....[0]....
.L_31:
        /*0f28*/ 	.word	0xffffffff


	//   ....[1]....
        /*0f2c*/ 	.word	0xffffffff


	//   ....[2]....
        /*0f30*/ 	.word	0xffffffff


	//   ....[3]....
        /*0f34*/ 	.word	0xffffffff


	//   ....[4]....
        /*0f38*/ 	.word	0xffffffff


	//   ....[5]....
        /*0f3c*/ 	.word	0xffffffff


	//----- nvinfo : EIATTR_COOP_GROUP_INSTR_OFFSETS
	.align		4
.L_32:
        /*0f40*/ 	.byte	0x04, 0x28
        /*0f42*/ 	.short	(.L_34 - .L_33)


	//   ....[0]....
.L_33:
        /*0f44*/ 	.word	0x00000070


	//   ....[1]....
        /*0f48*/ 	.word	0x000000a0


	//   ....[2]....
        /*0f4c*/ 	.word	0x00000460


	//   ....[3]....
        /*0f50*/ 	.word	0x00000730


	//   ....[4]....
        /*0f54*/ 	.word	0x00000910


	//   ....[5]....
        /*0f58*/ 	.word	0x00001900


	//----- nvinfo : EIATTR_REG_RECONFIG
	.align		4
.L_34:
        /*0f5c*/ 	.byte	0x01, 0x54
	.zero		2


	//----- nvinfo : EIATTR_SYSCALL_OFFSETS
	.align		4
        /*0f60*/ 	.byte	0x04, 0x46
        /*0f62*/ 	.short	(.L_36 - .L_35)


	//   ....[0]....
.L_35:
        /*0f64*/ 	.word	0x00005720


	//   ....[1]....
        /*0f68*/ 	.word	0x00005860


	//----- nvinfo : EIATTR_MBARRIER_INSTR_OFFSETS
	.align		4
.L_36:
        /*0f6c*/ 	.byte	0x04, 0x39
        /*0f6e*/ 	.short	(.L_38 - .L_37)


	//   ....[0]....
.L_37:
        /*0f70*/ 	.word	0x00000610
        /*0f74*/ 	.word	0x000000ff
        /*0f78*/ 	.word	0x00000000
        /*0f7c*/ 	.short	0x0100
        /*0f7e*/ 	.byte	0x08
	.zero		1


	//   ....[1]....
        /*0f80*/ 	.word	0x00000620
        /*0f84*/ 	.word	0x000000ff
        /*0f88*/ 	.word	0x00000040
        /*0f8c*/ 	.short	0x0100
        /*0f8e*/ 	.byte	0x08
	.zero		1


	//   ....[2]....
        /*0f90*/ 	.word	0x00000630
        /*0f94*/ 	.word	0x000000ff
        /*0f98*/ 	.word	0x00000008
        /*0f9c*/ 	.short	0x0100
        /*0f9e*/ 	.byte	0x08
	.zero		1


	//   ....[3]....
        /*0fa0*/ 	.word	0x00000640
        /*0fa4*/ 	.word	0x000000ff
        /*0fa8*/ 	.word	0x00000048
        /*0fac*/ 	.short	0x0100
        /*0fae*/ 	.byte	0x08
	.zero		1


	//   ....[4]....
        /*0fb0*/ 	.word	0x00000650
        /*0fb4*/ 	.word	0x000000ff
        /*0fb8*/ 	.word	0x00000010
        /*0fbc*/ 	.short	0x0100
        /*0fbe*/ 	.byte	0x08
	.zero		1


	//   ....[5]....
        /*0fc0*/ 	.word	0x00000660
        /*0fc4*/ 	.word	0x000000ff
        /*0fc8*/ 	.word	0x00000050
        /*0fcc*/ 	.short	0x0100
        /*0fce*/ 	.byte	0x08
	.zero		1


	//   ....[6]....
        /*0fd0*/ 	.word	0x00000670
        /*0fd4*/ 	.word	0x000000ff
        /*0fd8*/ 	.word	0x00000018
        /*0fdc*/ 	.short	0x0100
        /*0fde*/ 	.byte	0x08
	.zero		1


	//   ....[7]....
        /*0fe0*/ 	.word	0x00000680
        /*0fe4*/ 	.word	0x000000ff
        /*0fe8*/ 	.word	0x00000058
        /*0fec*/ 	.short	0x0100
        /*0fee*/ 	.byte	0x08
	.zero		1


	//   ....[8]....
        /*0ff0*/ 	.word	0x00000690
        /*0ff4*/ 	.word	0x000000ff
        /*0ff8*/ 	.word	0x00000020
        /*0ffc*/ 	.short	0x0100
        /*0ffe*/ 	.byte	0x08
	.zero		1


	//   ....[9]....
        /*1000*/ 	.word	0x000006a0
        /*1004*/ 	.word	0x000000ff
        /*1008*/ 	.word	0x00000060
        /*100c*/ 	.short	0x0100
        /*100e*/ 	.byte	0x08
	.zero		1


	//   ....[10]....
        /*1010*/ 	.word	0x000006b0
        /*1014*/ 	.word	0x000000ff
        /*1018*/ 	.word	0x00000028
        /*101c*/ 	.short	0x0100
        /*101e*/ 	.byte	0x08
	.zero		1


	//   ....[11]....
        /*1020*/ 	.word	0x000006c0
        /*1024*/ 	.word	0x000000ff
        /*1028*/ 	.word	0x00000068
        /*102c*/ 	.short	0x0100
        /*102e*/ 	.byte	0x08
	.zero		1


	//   ....[12]....
        /*1030*/ 	.word	0x000006d0
        /*1034*/ 	.word	0x000000ff
        /*1038*/ 	.word	0x00000030
        /*103c*/ 	.short	0x0100
        /*103e*/ 	.byte	0x08
	.zero		1


	//   ....[13]....
        /*1040*/ 	.word	0x000006e0
        /*1044*/ 	.word	0x000000ff
        /*1048*/ 	.word	0x00000070
        /*104c*/ 	.short	0x0100
        /*104e*/ 	.byte	0x08
	.zero		1


	//   ....[14]....
        /*1050*/ 	.word	0x000006f0
        /*1054*/ 	.word	0x000000ff
        /*1058*/ 	.word	0x00000038
        /*105c*/ 	.short	0x0100
        /*105e*/ 	.byte	0x08
	.zero		1


	//   ....[15]....
        /*1060*/ 	.word	0x00000700
        /*1064*/ 	.word	0x000000ff
        /*1068*/ 	.word	0x00000078
        /*106c*/ 	.short	0x0100
        /*106e*/ 	.byte	0x08
	.zero		1


	//   ....[16]....
        /*1070*/ 	.word	0x00000870
        /*1074*/ 	.word	0x000000ff
        /*1078*/ 	.word	0x00000080
        /*107c*/ 	.short	0x0100
        /*107e*/ 	.byte	0x08
	.zero		1


	//   ....[17]....
        /*1080*/ 	.word	0x00000880
        /*1084*/ 	.word	0x000000ff
        /*1088*/ 	.word	0x000000a0
        /*108c*/ 	.short	0x0100
        /*108e*/ 	.byte	0x08
	.zero		1


	//   ....[18]....
        /*1090*/ 	.word	0x00000890
        /*1094*/ 	.word	0x000000ff
        /*1098*/ 	.word	0x00000088
        /*109c*/ 	.short	0x0100
        /*109e*/ 	.byte	0x08
	.zero		1


	//   ....[19]....
        /*10a0*/ 	.word	0x000008a0
        /*10a4*/ 	.word	0x000000ff
        /*10a8*/ 	.word	0x000000a8
        /*10ac*/ 	.short	0x0100
        /*10ae*/ 	.byte	0x08
	.zero		1


	//   ....[20]....
        /*10b0*/ 	.word	0x000008b0
        /*10b4*/ 	.word	0x000000ff
        /*10b8*/ 	.word	0x00000090
        /*10bc*/ 	.short	0x0100
        /*10be*/ 	.byte	0x08
	.zero		1


	//   ....[21]....
        /*10c0*/ 	.word	0x000008c0
        /*10c4*/ 	.word	0x000000ff
        /*10c8*/ 	.word	0x000000b0
        /*10cc*/ 	.short	0x0100
        /*10ce*/ 	.byte	0x08
	.zero		1


	//   ....[22]....
        /*10d0*/ 	.word	0x000008d0
        /*10d4*/ 	.word	0x000000ff
        /*10d8*/ 	.word	0x00000098
        /*10dc*/ 	.short	0x0100
        /*10de*/ 	.byte	0x08
	.zero		1


	//   ....[23]....
        /*10e0*/ 	.word	0x000008e0
        /*10e4*/ 	.word	0x000000ff
        /*10e8*/ 	.word	0x000000b8
        /*10ec*/ 	.short	0x0100
        /*10ee*/ 	.byte	0x08
	.zero		1


	//   ....[24]....
        /*10f0*/ 	.word	0x00000ae0
        /*10f4*/ 	.word	0x000000ff
        /*10f8*/ 	.word	0x000000c0
        /*10fc*/ 	.short	0x0100
        /*10fe*/ 	.byte	0x08
	.zero		1


	//   ....[25]....
        /*1100*/ 	.word	0x00000b40
        /*1104*/ 	.word	0x000000ff
        /*1108*/ 	.word	0x000000c8
        /*110c*/ 	.short	0x0100
        /*110e*/ 	.byte	0x08
	.zero		1


	//   ....[26]....
        /*1110*/ 	.word	0x00002180
        /*1114*/ 	.word	0x000000ff
        /*1118*/ 	.word	0x00000000
        /*111c*/ 	.short	0x010a
        /*111e*/ 	.byte	0x04
	.zero		1


	//   ....[27]....
        /*1120*/ 	.word	0x000021c0
        /*1124*/ 	.word	0x000000ff
        /*1128*/ 	.word	0x00000000
        /*112c*/ 	.short	0x010a
        /*112e*/ 	.byte	0x04
	.zero		1


	//   ....[28]....
        /*1130*/ 	.word	0x00003520
        /*1134*/ 	.word	0x000000ff
        /*1138*/ 	.word	0x00000000
        /*113c*/ 	.short	0x010a
        /*113e*/ 	.byte	0x06
	.zero		1


	//   ....[29]....
        /*1140*/ 	.word	0x00003560
        /*1144*/ 	.word	0x000000ff
        /*1148*/ 	.word	0x00000000
        /*114c*/ 	.short	0x010a
        /*114e*/ 	.byte	0x06
	.zero		1


	//   ....[30]....
        /*1150*/ 	.word	0x000045a0
        /*1154*/ 	.word	0x000000ff
        /*1158*/ 	.word	0x00000000
        /*115c*/ 	.short	0x0101
        /*115e*/ 	.byte	0x05
	.zero		1


	//   ....[31]....
        /*1160*/ 	.word	0x00005580
        /*1164*/ 	.word	0x000000ff
        /*1168*/ 	.word	0x00000000
        /*116c*/ 	.short	0x0101
        /*116e*/ 	.byte	0x04
	.zero		1


	//   ....[32]....
        /*1170*/ 	.word	0x00006350
        /*1174*/ 	.word	0x00000015
        /*1178*/ 	.word	0x00000080
        /*117c*/ 	.short	0x010a
        /*117e*/ 	.byte	0x3f
	.zero		1


	//   ....[33]....
        /*1180*/ 	.word	0x00006670
        /*1184*/ 	.word	0x00000008
        /*1188*/ 	.word	0x00000000
        /*118c*/ 	.short	0x0101
        /*118e*/ 	.byte	0x3f
	.zero		1


	//   ....[34]....
        /*1190*/ 	.word	0x00006e90
        /*1194*/ 	.word	0x00000018
        /*1198*/ 	.word	0x00000080
        /*119c*/ 	.short	0x010a
        /*119e*/ 	.byte	0x3f
	.zero		1


	//   ....[35]....
        /*11a0*/ 	.word	0x000070c0
        /*11a4*/ 	.word	0x0000000d
        /*11a8*/ 	.word	0x00000000
        /*11ac*/ 	.short	0x0101
        /*11ae*/ 	.byte	0x3f
	.zero		1


	//   ....[36]....
        /*11b0*/ 	.word	0x00007800
        /*11b4*/ 	.word	0x00000014
        /*11b8*/ 	.word	0x00000080
        /*11bc*/ 	.short	0x010a
        /*11be*/ 	.byte	0x3f
	.zero		1


	//   ....[37]....
        /*11c0*/ 	.word	0x00007a30
        /*11c4*/ 	.word	0x0000000d
        /*11c8*/ 	.word	0x00000000
        /*11cc*/ 	.short	0x0101
        /*11ce*/ 	.byte	0x3f
	.zero		1


	//   ....[38]....
        /*11d0*/ 	.word	0x00008150
        /*11d4*/ 	.word	0x0000000f
        /*11d8*/ 	.word	0x00000080
        /*11dc*/ 	.short	0x010a
        /*11de*/ 	.byte	0x3f
	.zero		1


	//   ....[39]....
        /*11e0*/ 	.word	0x000083d0
        /*11e4*/ 	.word	0x0000000f
        /*11e8*/ 	.word	0x00000000
        /*11ec*/ 	.short	0x0101
        /*11ee*/ 	.byte	0x3f
	.zero		1


	//   ....[40]....
        /*11f0*/ 	.word	0x00008b00
        /*11f4*/ 	.word	0x0000000f
        /*11f8*/ 	.word	0x00000080
        /*11fc*/ 	.short	0x010a
        /*11fe*/ 	.byte	0x3f
	.zero		1


	//   ....[41]....
        /*1200*/ 	.word	0x00008d80
        /*1204*/ 	.word	0x0000000f
        /*1208*/ 	.word	0x00000000
        /*120c*/ 	.short	0x0101
        /*120e*/ 	.byte	0x3f
	.zero		1


	//   ....[42]....
        /*1210*/ 	.word	0x000094b0
        /*1214*/ 	.word	0x0000000f
        /*1218*/ 	.word	0x00000080
        /*121c*/ 	.short	0x010a
        /*121e*/ 	.byte	0x3f
	.zero		1


	//   ....[43]....
        /*1220*/ 	.word	0x00009730
        /*1224*/ 	.word	0x0000000f
        /*1228*/ 	.word	0x00000000
        /*122c*/ 	.short	0x0101
        /*122e*/ 	.byte	0x3f
	.zero		1


	//   ....[44]....
        /*1230*/ 	.word	0x00009f30
        /*1234*/ 	.word	0x0000000f
        /*1238*/ 	.word	0x00000080
        /*123c*/ 	.short	0x010a
        /*123e*/ 	.byte	0x3f
	.zero		1


	//   ....[45]....
        /*1240*/ 	.word	0x0000a1b0
        /*1244*/ 	.word	0x0000000f
        /*1248*/ 	.word	0x00000000
        /*124c*/ 	.short	0x0101
        /*124e*/ 	.byte	0x3f
	.zero		1


	//   ....[46]....
        /*1250*/ 	.word	0x0000a9e0
        /*1254*/ 	.word	0x00000012
        /*1258*/ 	.word	0x00000080
        /*125c*/ 	.short	0x010a
        /*125e*/ 	.byte	0x3f
	.zero		1


	//   ....[47]....
        /*1260*/ 	.word	0x0000ac40
        /*1264*/ 	.word	0x0000000b
        /*1268*/ 	.word	0x00000000
        /*126c*/ 	.short	0x0101
        /*126e*/ 	.byte	0x3f
	.zero		1


	//   ....[48]....
        /*1270*/ 	.word	0x0000c2c0
        /*1274*/ 	.word	0x000000ff
        /*1278*/ 	.word	0x000000c8
        /*127c*/ 	.short	0x010a
        /*127e*/ 	.byte	0x04
	.zero		1


	//   ....[49]....
        /*1280*/ 	.word	0x0000c6c0
        /*1284*/ 	.word	0x000000ff
        /*1288*/ 	.word	0x000000a0
        /*128c*/ 	.short	0x010a
        /*128e*/ 	.byte	0x0d
	.zero		1


	//   ....[50]....
        /*1290*/ 	.word	0x0000c7b0
        /*1294*/ 	.word	0x000000ff
        /*1298*/ 	.word	0x00000080
        /*129c*/ 	.short	0x010b
        /*129e*/ 	.byte	0x0d
	.zero		1


	//   ....[51]....
        /*12a0*/ 	.word	0x0000c810
        /*12a4*/ 	.word	0x000000ff
        /*12a8*/ 	.word	0x00000000
        /*12ac*/ 	.short	0x0101
        /*12ae*/ 	.byte	0x10
	.zero		1


	//   ....[52]....
        /*12b0*/ 	.word	0x0000c840
        /*12b4*/ 	.word	0x000000ff
        /*12b8*/ 	.word	0x000000a8
        /*12bc*/ 	.short	0x010a
        /*12be*/ 	.byte	0x0d
	.zero		1


	//   ....[53]....
        /*12c0*/ 	.word	0x0000c950
        /*12c4*/ 	.word	0x000000ff
        /*12c8*/ 	.word	0x00000088
        /*12cc*/ 	.short	0x010b
        /*12ce*/ 	.byte	0x0d
	.zero		1


	//   ....[54]....
        /*12d0*/ 	.word	0x0000c9b0
        /*12d4*/ 	.word	0x000000ff
        /*12d8*/ 	.word	0x00000000
        /*12dc*/ 	.short	0x0101
        /*12de*/ 	.byte	0x12
	.zero		1


	//   ....[55]....
        /*12e0*/ 	.word	0x0000c9e0
        /*12e4*/ 	.word	0x000000ff
        /*12e8*/ 	.word	0x000000b0
        /*12ec*/ 	.short	0x010a
        /*12ee*/ 	.byte	0x0d
	.zero		1


	//   ....[56]....
        /*12f0*/ 	.word	0x0000caf0
        /*12f4*/ 	.word	0x000000ff
        /*12f8*/ 	.word	0x00000090
        /*12fc*/ 	.short	0x010b
        /*12fe*/ 	.byte	0x0d
	.zero		1


	//   ....[57]....
        /*1300*/ 	.word	0x0000cb50
        /*1304*/ 	.word	0x000000ff
        /*1308*/ 	.word	0x00000000
        /*130c*/ 	.short	0x0101
        /*130e*/ 	.byte	0x17
	.zero		1


	//   ....[58]....
        /*1310*/ 	.word	0x0000cb80
        /*1314*/ 	.word	0x000000ff
        /*1318*/ 	.word	0x000000b8
        /*131c*/ 	.short	0x010a
        /*131e*/ 	.byte	0x0d
	.zero		1


	//   ....[59]....
        /*1320*/ 	.word	0x0000cc90
        /*1324*/ 	.word	0x000000ff
        /*1328*/ 	.word	0x00000098
        /*132c*/ 	.short	0x010b
        /*132e*/ 	.byte	0x0d
	.zero		1


	//   ....[60]....
        /*1330*/ 	.word	0x0000ccf0
        /*1334*/ 	.word	0x000000ff
        /*1338*/ 	.word	0x00000000
        /*133c*/ 	.short	0x0101
        /*133e*/ 	.byte	0x1d
	.zero		1


	//   ....[61]....
        /*1340*/ 	.word	0x0000cd30
        /*1344*/ 	.word	0x000000ff
        /*1348*/ 	.word	0x000000a0
        /*134c*/ 	.short	0x010a
        /*134e*/ 	.byte	0x0d
	.zero		1


	//   ....[62]....
        /*1350*/ 	.word	0x0000ce30
        /*1354*/ 	.word	0x000000ff
        /*1358*/ 	.word	0x00000080
        /*135c*/ 	.short	0x010b
        /*135e*/ 	.byte	0x0d
	.zero		1


	//   ....[63]....
        /*1360*/ 	.word	0x0000ce70
        /*1364*/ 	.word	0x000000ff
        /*1368*/ 	.word	0x00000000
        /*136c*/ 	.short	0x0101
        /*136e*/ 	.byte	0x10
	.zero		1


	//   ....[64]....
        /*1370*/ 	.word	0x0000cea0
        /*1374*/ 	.word	0x000000ff
        /*1378*/ 	.word	0x000000a8
        /*137c*/ 	.short	0x010a
        /*137e*/ 	.byte	0x0d
	.zero		1


	//   ....[65]....
        /*1380*/ 	.word	0x0000cfa0
        /*1384*/ 	.word	0x000000ff
        /*1388*/ 	.word	0x00000088
        /*138c*/ 	.short	0x010b
        /*138e*/ 	.byte	0x0d
	.zero		1


	//   ....[66]....
        /*1390*/ 	.word	0x0000cfe0
        /*1394*/ 	.word	0x000000ff
        /*1398*/ 	.word	0x00000000
        /*139c*/ 	.short	0x0101
        /*139e*/ 	.byte	0x12
	.zero		1


	//   ....[67]....
        /*13a0*/ 	.word	0x0000d010
        /*13a4*/ 	.word	0x000000ff
        /*13a8*/ 	.word	0x000000b0
        /*13ac*/ 	.short	0x010a
        /*13ae*/ 	.byte	0x0d
	.zero		1


	//   ....[68]....
        /*13b0*/ 	.word	0x0000d110
        /*13b4*/ 	.word	0x000000ff
        /*13b8*/ 	.word	0x00000090
        /*13bc*/ 	.short	0x010b
        /*13be*/ 	.byte	0x0d
	.zero		1


	//   ....[69]....
        /*13c0*/ 	.word	0x0000d150
        /*13c4*/ 	.word	0x000000ff
        /*13c8*/ 	.word	0x00000000
        /*13cc*/ 	.short	0x0101
        /*13ce*/ 	.byte	0x17
	.zero		1


	//   ....[70]....
        /*13d0*/ 	.word	0x0000d180
        /*13d4*/ 	.word	0x000000ff
        /*13d8*/ 	.word	0x000000b8
        /*13dc*/ 	.short	0x010a
        /*13de*/ 	.byte	0x0d
	.zero		1


	//   ....[71]....
        /*13e0*/ 	.word	0x0000d280
        /*13e4*/ 	.word	0x000000ff
        /*13e8*/ 	.word	0x00000098
        /*13ec*/ 	.short	0x010b
        /*13ee*/ 	.byte	0x0d
	.zero		1


	//   ....[72]....
        /*13f0*/ 	.word	0x0000d2d0
        /*13f4*/ 	.word	0x000000ff
        /*13f8*/ 	.word	0x00000000
        /*13fc*/ 	.short	0x0101
        /*13fe*/ 	.byte	0x1d
	.zero		1


	//   ....[73]....
        /*1400*/ 	.word	0x0000da00
        /*1404*/ 	.word	0x00000000
        /*1408*/ 	.word	0x000000a0
        /*140c*/ 	.short	0x010a
        /*140e*/ 	.byte	0x3f
	.zero		1


	//   ....[74]....
        /*1410*/ 	.word	0x0000da40
        /*1414*/ 	.word	0x00000000
        /*1418*/ 	.word	0x000000a8
        /*141c*/ 	.short	0x010a
        /*141e*/ 	.byte	0x3f
	.zero		1


	//   ....[75]....
        /*1420*/ 	.word	0x0000da80
        /*1424*/ 	.word	0x00000000
        /*1428*/ 	.word	0x000000b0
        /*142c*/ 	.short	0x010a
        /*142e*/ 	.byte	0x3f
	.zero		1


	//   ....[76]....
        /*1430*/ 	.word	0x0000dae0
        /*1434*/ 	.word	0x00000000
        /*1438*/ 	.word	0x000000b8
        /*143c*/ 	.short	0x010a
        /*143e*/ 	.byte	0x3f
	.zero		1


	//   ....[77]....
        /*1440*/ 	.word	0x0000de20
        /*1444*/ 	.word	0x0000000a
        /*1448*/ 	.word	0x00000040
        /*144c*/ 	.short	0x010a
        /*144e*/ 	.byte	0x3f
	.zero		1


	//   ....[78]....
        /*1450*/ 	.word	0x0000e230
        /*1454*/ 	.word	0x00000003
        /*1458*/ 	.word	0x000000c8
        /*145c*/ 	.short	0x0101
        /*145e*/ 	.byte	0x3f
	.zero		1


	//   ....[79]....
        /*1460*/ 	.word	0x0000e990
        /*1464*/ 	.word	0x00000007
        /*1468*/ 	.word	0x00000000
        /*146c*/ 	.short	0x010a
        /*146e*/ 	.byte	0x3f
	.zero		1


	//   ....[80]....
        /*1470*/ 	.word	0x0000ea10
        /*1474*/ 	.word	0x00000009
        /*1478*/ 	.word	0x00000000
        /*147c*/ 	.short	0x010a
        /*147e*/ 	.byte	0x3f
	.zero		1


	//   ....[81]....
        /*1480*/ 	.word	0x0000eaa0
        /*1484*/ 	.word	0x00000006
        /*1488*/ 	.word	0x00000000
        /*148c*/ 	.short	0x010a
        /*148e*/ 	.byte	0x3f
	.zero		1


	//   ....[82]....
        /*1490*/ 	.word	0x0000eb30
        /*1494*/ 	.word	0x00000009
        /*1498*/ 	.word	0x00000000
        /*149c*/ 	.short	0x010a
        /*149e*/ 	.byte	0x3f
	.zero		1


	//   ....[83]....
        /*14a0*/ 	.word	0x0000ebc0
        /*14a4*/ 	.word	0x00000006
        /*14a8*/ 	.word	0x00000000
        /*14ac*/ 	.short	0x010a
        /*14ae*/ 	.byte	0x3f
	.zero		1


	//   ....[84]....
        /*14b0*/ 	.word	0x0000ec50
        /*14b4*/ 	.word	0x00000009
        /*14b8*/ 	.word	0x00000000
        /*14bc*/ 	.short	0x010a
        /*14be*/ 	.byte	0x3f
	.zero		1


	//   ....[85]....
        /*14c0*/ 	.word	0x0000ece0
        /*14c4*/ 	.word	0x00000006
        /*14c8*/ 	.word	0x00000000
        /*14cc*/ 	.short	0x010a
        /*14ce*/ 	.byte	0x3f
	.zero		1


	//   ....[86]....
        /*14d0*/ 	.word	0x0000ed70
        /*14d4*/ 	.word	0x00000003
        /*14d8*/ 	.word	0x00000000
        /*14dc*/ 	.short	0x010a
        /*14de*/ 	.byte	0x3f
	.zero		1


	//   ....[87]....
        /*14e0*/ 	.word	0x0000ede0
        /*14e4*/ 	.word	0x00000003
        /*14e8*/ 	.word	0x00000000
        /*14ec*/ 	.short	0x010a
        /*14ee*/ 	.byte	0x3f
	.zero		1


	//   ....[88]....
        /*14f0*/ 	.word	0x0000ee40
        /*14f4*/ 	.word	0x00000004
        /*14f8*/ 	.word	0x00000000
        /*14fc*/ 	.short	0x010a
        /*14fe*/ 	.byte	0x3f
	.zero		1


	//   ....[89]....
        /*1500*/ 	.word	0x0000ee90
        /*1504*/ 	.word	0x00000015
        /*1508*/ 	.word	0x00000080
        /*150c*/ 	.short	0x010a
        /*150e*/ 	.byte	0x3f
	.zero		1


	//   ....[90]....
        /*1510*/ 	.word	0x0000eee0
        /*1514*/ 	.word	0x00000018
        /*1518*/ 	.word	0x00000080
        /*151c*/ 	.short	0x010a
        /*151e*/ 	.byte	0x3f
	.zero		1


	//   ....[91]....
        /*1520*/ 	.word	0x0000ef30
        /*1524*/ 	.word	0x00000014
        /*1528*/ 	.word	0x00000080
        /*152c*/ 	.short	0x010a
        /*152e*/ 	.byte	0x3f
	.zero		1


	//   ....[92]....
        /*1530*/ 	.word	0x0000ef80
        /*1534*/ 	.word	0x0000000f
        /*1538*/ 	.word	0x00000080
        /*153c*/ 	.short	0x010a
        /*153e*/ 	.byte	0x3f
	.zero		1


	//   ....[93]....
        /*1540*/ 	.word	0x0000efd0
        /*1544*/ 	.word	0x0000000f
        /*1548*/ 	.word	0x00000080
        /*154c*/ 	.short	0x010a
        /*154e*/ 	.byte	0x3f
	.zero		1


	//   ....[94]....
        /*1550*/ 	.word	0x0000f020
        /*1554*/ 	.word	0x0000000f
        /*1558*/ 	.word	0x00000080
        /*155c*/ 	.short	0x010a
        /*155e*/ 	.byte	0x3f
	.zero		1


	//   ....[95]....
        /*1560*/ 	.word	0x0000f070
        /*1564*/ 	.word	0x0000000f
        /*1568*/ 	.word	0x00000080
        /*156c*/ 	.short	0x010a
        /*156e*/ 	.byte	0x3f
	.zero		1


	//   ....[96]....
        /*1570*/ 	.word	0x0000f0c0
        /*1574*/ 	.word	0x00000012
        /*1578*/ 	.word	0x00000080
        /*157c*/ 	.short	0x010a
        /*157e*/ 	.byte	0x3f
	.zero		1


	//   ....[97]....
        /*1580*/ 	.word	0x0000f120
        /*1584*/ 	.word	0x00000005
        /*1588*/ 	.word	0x000000c8
        /*158c*/ 	.short	0x010a
        /*158e*/ 	.byte	0x3f
	.zero		1


	//   ....[98]....
        /*1590*/ 	.word	0x0000f180
        /*1594*/ 	.word	0x00000003
        /*1598*/ 	.word	0x000000a0
        /*159c*/ 	.short	0x010a
        /*159e*/ 	.byte	0x3f
	.zero		1


	//   ....[99]....
        /*15a0*/ 	.word	0x0000f1e0
        /*15a4*/ 	.word	0x00000003
        /*15a8*/ 	.word	0x000000a8
        /*15ac*/ 	.short	0x010a
        /*15ae*/ 	.byte	0x3f
	.zero		1


	//   ....[100]....
        /*15b0*/ 	.word	0x0000f240
        /*15b4*/ 	.word	0x00000003
        /*15b8*/ 	.word	0x000000b0
        /*15bc*/ 	.short	0x010a
        /*15be*/ 	.byte	0x3f
	.zero		1


	//   ....[101]....
        /*15c0*/ 	.word	0x0000f2a0
        /*15c4*/ 	.word	0x00000003
        /*15c8*/ 	.word	0x000000b8
        /*15cc*/ 	.short	0x010a
        /*15ce*/ 	.byte	0x3f
	.zero		1


	//   ....[102]....
        /*15d0*/ 	.word	0x0000f300
        /*15d4*/ 	.word	0x00000003
        /*15d8*/ 	.word	0x000000a0
        /*15dc*/ 	.short	0x010a
        /*15de*/ 	.byte	0x3f
	.zero		1


	//   ....[103]....
        /*15e0*/ 	.word	0x0000f360
        /*15e4*/ 	.word	0x00000003
        /*15e8*/ 	.word	0x000000a8
        /*15ec*/ 	.short	0x010a
        /*15ee*/ 	.byte	0x3f
	.zero		1


	//   ....[104]....
        /*15f0*/ 	.word	0x0000f3c0
        /*15f4*/ 	.word	0x00000003
        /*15f8*/ 	.word	0x000000b0
        /*15fc*/ 	.short	0x010a
        /*15fe*/ 	.byte	0x3f
	.zero		1


	//   ....[105]....
        /*1600*/ 	.word	0x0000f420
        /*1604*/ 	.word	0x00000003
        /*1608*/ 	.word	0x000000b8
        /*160c*/ 	.short	0x010a
        /*160e*/ 	.byte	0x3f
	.zero		1


	//   ....[106]....
        /*1610*/ 	.word	0x0000f470
        /*1614*/ 	.word	0x00000000
        /*1618*/ 	.word	0x000000a0
        /*161c*/ 	.short	0x010a
        /*161e*/ 	.byte	0x3f
	.zero		1


	//   ....[107]....
        /*1620*/ 	.word	0x0000f4c0
        /*1624*/ 	.word	0x00000000
        /*1628*/ 	.word	0x000000a8
        /*162c*/ 	.short	0x010a
        /*162e*/ 	.byte	0x3f
	.zero		1


	//   ....[108]....
        /*1630*/ 	.word	0x0000f510
        /*1634*/ 	.word	0x00000000
        /*1638*/ 	.word	0x000000b0
        /*163c*/ 	.short	0x010a
        /*163e*/ 	.byte	0x3f
	.zero		1


	//   ....[109]....
        /*1640*/ 	.word	0x0000f5f0
        /*1644*/ 	.word	0x0000000a
        /*1648*/ 	.word	0x00000040
        /*164c*/ 	.short	0x010a
        /*164e*/ 	.byte	0x3f
	.zero		1


	//   ....[110]....
        /*1650*/ 	.word	0x0000f6d0
        /*1654*/ 	.word	0x00000007
        /*1658*/ 	.word	0x00000000
        /*165c*/ 	.short	0x010a
        /*165e*/ 	.byte	0x3f
	.zero		1


	//   ....[111]....
        /*1660*/ 	.word	0x0000f720
        /*1664*/ 	.word	0x00000009
        /*1668*/ 	.word	0x00000000
        /*166c*/ 	.short	0x010a
        /*166e*/ 	.byte	0x3f
	.zero		1


	//   ....[112]....
        /*1670*/ 	.word	0x0000f770
        /*1674*/ 	.word	0x00000006
        /*1678*/ 	.word	0x00000000
        /*167c*/ 	.short	0x010a
        /*167e*/ 	.byte	0x3f
	.zero		1


	//   ....[113]....
        /*1680*/ 	.word	0x0000f7c0
        /*1684*/ 	.word	0x00000009
        /*1688*/ 	.word	0x00000000
        /*168c*/ 	.short	0x010a
        /*168e*/ 	.byte	0x3f
	.zero		1


	//   ....[114]....
        /*1690*/ 	.word	0x0000f810
        /*1694*/ 	.word	0x00000006
        /*1698*/ 	.word	0x00000000
        /*169c*/ 	.short	0x010a
        /*169e*/ 	.byte	0x3f
	.zero		1


	//   ....[115]....
        /*16a0*/ 	.word	0x0000f860
        /*16a4*/ 	.word	0x00000009
        /*16a8*/ 	.word	0x00000000
        /*16ac*/ 	.short	0x010a
        /*16ae*/ 	.byte	0x3f
	.zero		1


	//   ....[116]....
        /*16b0*/ 	.word	0x0000f8b0
        /*16b4*/ 	.word	0x00000006
        /*16b8*/ 	.word	0x00000000
        /*16bc*/ 	.short	0x010a
        /*16be*/ 	.byte	0x3f
	.zero		1


	//----- nvinfo : EIATTR_NUM_MBARRIERS
	.align		4
.L_38:
        /*16c0*/ 	.byte	0x03, 0x38
        /*16c2*/ 	.short	0x001a


	//----- nvinfo : EIATTR_EXIT_INSTR_OFFSETS
	.align		4
        /*16c4*/ 	.byte	0x04, 0x1c
        /*16c6*/ 	.short	(.L_40 - .L_39)


	//   ....[0]....
.L_39:
        /*16c8*/ 	.word	0x00000c10


	//   ....[1]....
        /*16cc*/ 	.word	0x000014f0


	//   ....[2]....
        /*16d0*/ 	.word	0x0000bb40


	//   ....[3]....
        /*16d4*/ 	.word	0x0000c1c0


	//   ....[4]....
        /*16d8*/ 	.word	0x0000c250


	//   ....[5]....
        /*16dc*/ 	.word	0x0000db30


	//   ....[6]....
        /*16e0*/ 	.word	0x0000edc0


	//----- nvinfo : EIATTR_MAX_THREADS
	.align		4
.L_40:
        /*16e4*/ 	.byte	0x04, 0x05
        /*16e6*/ 	.short	(.L_42 - .L_41)
.L_41:
        /*16e8*/ 	.word	0x00000180
        /*16ec*/ 	.word	0x00000001
        /*16f0*/ 	.word	0x00000001


	//----- nvinfo : EIATTR_CRS_STACK_SIZE
	.align		4
.L_42:
        /*16f4*/ 	.byte	0x04, 0x1e
        /*16f6*/ 	.short	(.L_44 - .L_43)
.L_43:
        /*16f8*/ 	.word	0x00000000


	//----- nvinfo : EIATTR_CBANK_PARAM_SIZE
	.align		4
.L_44:
        /*16fc*/ 	.byte	0x03, 0x19
        /*16fe*/ 	.short	0x0770


	//----- nvinfo : EIATTR_PARAM_CBANK
	.align		4
        /*1700*/ 	.byte	0x04, 0x0a
        /*1702*/ 	.short	(.L_46 - .L_45)
	.align		4
.L_45:
        /*1704*/ 	.word	index@(.nv.constant0._ZN7cutlass13device_kernelINS_4gemm6kernel13GemmUniversalIN4cute5tupleIJiiiiEEENS1_10collective13CollectiveMmaINS1_37MainloopSm90TmaGmmaWarpSpecializedFP8ILi8ENS5_IJNS4_1CILi1EEESB_SB_EEENS1_35KernelTmaWarpSpecializedCooperativeEEENS5_IJNSA_ILi128EEENSA_ILi256EEENSA_ILi64EEEEEENS_12float_e4m3_tENS5_IJlSB_lEEESJ_SK_NS4_8TiledMMAINS4_8MMA_AtomIJNS4_4SM904GMMA31MMA_64x256x32_F32E4M3E4M3_SS_TNILNSO_7ScaleInE1ELSQ_1EEEEEENS4_6LayoutINS5_IJNSA_ILi2EEESB_SB_EEENS5_IJSB_NSA_ILi0EEESW_EEEEENS5_IJNS4_10UnderscoreESZ_SZ_EEEEENS4_13SM90_TMA_LOADENS4_14ComposedLayoutINS4_7SwizzleILi2ELi4ELi3EEENS4_18smem_ptr_flag_bitsILi8EEENST_INS5_IJNSA_ILi8EEESH_EEENS5_IJSH_SB_EEEEEEEvNS4_8identityES12_S1C_vS1D_EENS_8epilogue10collective18CollectiveEpilogueINS1F_22Sm90TmaWarpSpecializedILi4ELi2ELi16ELb0ELb0EEEJSI_NS5_IJSF_NSA_ILi32EEEEEESJ_SK_SJ_SK_NS1F_6fusion15FusionCallbacksIS1J_NS1M_17LinCombPerRowBiasISJ_fSJ_SJ_fLi16ELNS_15FloatRoundStyleE2EEESI_S1L_JEEES12_NS13_INS14_ILi1ELi4ELi3EEES17_NST_INS5_IJS18_S1K_EEENS5_IJS1K_SB_EEEEEEENS4_39AutoVectorizingCopyWithAssumedAlignmentILi128EEENS4_14SM90_TMA_STOREES1W_S1Y_NS4_9Copy_AtomIJNS4_17SM90_U32x4_STSM_NENS_6half_tEEEEvEEEvvEEEEvNT_6ParamsE)
        /*1708*/ 	.short	0x0210
        /*170a*/ 	.short	0x0770


	//----- nvinfo : EIATTR_SW_WAR
	.align		4
.L_46:
        /*170c*/ 	.byte	0x04, 0x36
        /*170e*/ 	.short	(.L_48 - .L_47)
.L_47:
        /*1710*/ 	.word	0x00000008
.L_48:


//--------------------- .nv.callgraph             --------------------------
	.section	.nv.callgraph,"",@"SHT_CUDA_CALLGRAPH"
	.align	4
	.sectionentsize	8
	.align		4
        /*0000*/ 	.word	0x00000000
	.align		4
        /*0004*/ 	.word	0xffffffff
	.align		4
        /*0008*/ 	.word	index@(_ZN7cutlass13device_kernelINS_4gemm6kernel13GemmUniversalIN4cute5tupleIJiiiiEEENS1_10collective13CollectiveMmaINS1_37MainloopSm90TmaGmmaWarpSpecializedFP8ILi8ENS5_IJNS4_1CILi1EEESB_SB_EEENS1_35KernelTmaWarpSpecializedCooperativeEEENS5_IJNSA_ILi128EEENSA_ILi256EEENSA_ILi64EEEEEENS_12float_e4m3_tENS5_IJlSB_lEEESJ_SK_NS4_8TiledMMAINS4_8MMA_AtomIJNS4_4SM904GMMA31MMA_64x256x32_F32E4M3E4M3_SS_TNILNSO_7ScaleInE1ELSQ_1EEEEEENS4_6LayoutINS5_IJNSA_ILi2EEESB_SB_EEENS5_IJSB_NSA_ILi0EEESW_EEEEENS5_IJNS4_10UnderscoreESZ_SZ_EEEEENS4_13SM90_TMA_LOADENS4_14ComposedLayoutINS4_7SwizzleILi2ELi4ELi3EEENS4_18smem_ptr_flag_bitsILi8EEENST_INS5_IJNSA_ILi8EEESH_EEENS5_IJSH_SB_EEEEEEEvNS4_8identityES12_S1C_vS1D_EENS_8epilogue10collective18CollectiveEpilogueINS1F_22Sm90TmaWarpSpecializedILi4ELi2ELi16ELb0ELb0EEEJSI_NS5_IJSF_NSA_ILi32EEEEEESJ_SK_SJ_SK_NS1F_6fusion15FusionCallbacksIS1J_NS1M_17LinCombPerRowBiasISJ_fSJ_SJ_fLi16ELNS_15FloatRoundStyleE2EEESI_S1L_JEEES12_NS13_INS14_ILi1ELi4ELi3EEES17_NST_INS5_IJS18_S1K_EEENS5_IJS1K_SB_EEEEEEENS4_39AutoVectorizingCopyWithAssumedAlignmentILi128EEENS4_14SM90_TMA_STOREES1W_S1Y_NS4_9Copy_AtomIJNS4_17SM90_U32x4_STSM_NENS_6half_tEEEEvEEEvvEEEEvNT_6ParamsE)
	.align		4
        /*000c*/ 	.word	index@(__assertfail)
	.align		4
        /*0010*/ 	.word	0x00000000
	.align		4
        /*0014*/ 	.word	0xfffffffe
	.align		4
        /*0018*/ 	.word	0x00000000
	.align		4
        /*001c*/ 	.word	0xfffffffd
	.align		4
        /*0020*/ 	.word	0x00000000
	.align		4
        /*0024*/ 	.word	0xfffffffc


//--------------------- .nv.constant4             --------------------------
	.section	.nv.constant4,"a",@progbits
	.align	8
	.align		8
.nv.constant4:
        /*0000*/ 	.dword	__assertfail
	.align		8
        /*0008*/ 	.dword	__unnamed_1
	.align		8
        /*0010*/ 	.dword	__unnamed_2
	.align		8
        /*0018*/ 	.dword	_ZN39_INTERNAL_b984fffe_4_k_cu_fe5a674c_26464cuda3std3__45__cpo5beginE
	.align		8
        /*0020*/ 	.dword	_ZN39_INTERNAL_b984fffe_4_k_cu_fe5a674c_26464cuda3std3__45__cpo3endE
	.align		8
        /*0028*/ 	.dword	_ZN39_INTERNAL_b984fffe_4_k_cu_fe5a674c_26464cuda3std3__45__cpo6cbeginE
	.align		8
        /*0030*/ 	.dword	_ZN39_INTERNAL_b984fffe_4_k_cu_fe5a674c_26464cuda3std3__45__cpo4cendE
	.align		8
        /*0038*/ 	.dword	_ZN39_INTERNAL_b984fffe_4_k_cu_fe5a674c_26464cuda3std3__441_GLOBAL__N__b984fffe_4_k_cu_fe5a674c_26466ignoreE
	.align		8
        /*0040*/ 	.dword	_ZN39_INTERNAL_b984fffe_4_k_cu_fe5a674c_26464cuda3std3__419piecewise_constructE
	.align		8
        /*0048*/ 	.dword	_ZN39_INTERNAL_b984fffe_4_k_cu_fe5a674c_26464cuda3std3__48in_placeE
	.align		8
        /*0050*/ 	.dword	_ZN39_INTERNAL_b984fffe_4_k_cu_fe5a674c_26464cuda3std6ranges3__45__cpo4swapE
	.align		8
        /*0058*/ 	.dword	_ZN39_INTERNAL_b984fffe_4_k_cu_fe5a674c_26464cuda3std6ranges3__45__cpo9iter_moveE
	.align		8
        /*0060*/ 	.dword	_ZN39_INTERNAL_b984fffe_4_k_cu_fe5a674c_26464cute7productE
	.align		8
        /*0068*/ 	.dword	_ZN39_INTERNAL_b984fffe_4_k_cu_fe5a674c_26464cute1_E
	.align		8
        /*0070*/ 	.dword	$str$24
	.align		8
        /*0078*/ 	.dword	$str$25


//--------------------- .text._ZN7cutlass13device_kernelINS_4gemm6kernel13GemmUniversalIN4cute5tupleIJiiiiEEENS1_10collective13CollectiveMmaINS1_37MainloopSm90TmaGmmaWarpSpecializedFP8ILi8ENS5_IJNS4_1CILi1EEESB_SB_EEENS1_35KernelTmaWarpSpecializedCooperativeEEENS5_IJNSA_ILi128EEENSA_ILi256EEENSA_ILi64EEEEEENS_12float_e4m3_tENS5_IJlSB_lEEESJ_SK_NS4_8TiledMMAINS4_8MMA_AtomIJNS4_4SM904GMMA31MMA_64x256x32_F32E4M3E4M3_SS_TNILNSO_7ScaleInE1ELSQ_1EEEEEENS4_6LayoutINS5_IJNSA_ILi2EEESB_SB_EEENS5_IJSB_NSA_ILi0EEESW_EEEEENS5_IJNS4_10UnderscoreESZ_SZ_EEEEENS4_13SM90_TMA_LOADENS4_14ComposedLayoutINS4_7SwizzleILi2ELi4ELi3EEENS4_18smem_ptr_flag_bitsILi8EEENST_INS5_IJNSA_ILi8EEESH_EEENS5_IJSH_SB_EEEEEEEvNS4_8identityES12_S1C_vS1D_EENS_8epilogue10collective18CollectiveEpilogueINS1F_22Sm90TmaWarpSpecializedILi4ELi2ELi16ELb0ELb0EEEJSI_NS5_IJSF_NSA_ILi32EEEEEESJ_SK_SJ_SK_NS1F_6fusion15FusionCallbacksIS1J_NS1M_17LinCombPerRowBiasISJ_fSJ_SJ_fLi16ELNS_15FloatRoundStyleE2EEESI_S1L_JEEES12_NS13_INS14_ILi1ELi4ELi3EEES17_NST_INS5_IJS18_S1K_EEENS5_IJS1K_SB_EEEEEEENS4_39AutoVectorizingCopyWithAssumedAlignmentILi128EEENS4_14SM90_TMA_STOREES1W_S1Y_NS4_9Copy_AtomIJNS4_17SM90_U32x4_STSM_NENS_6half_tEEEEvEEEvvEEEEvNT_6ParamsE --------------------------
	.section	.text._ZN7cutlass13device_kernelINS_4gemm6kernel13GemmUniversalIN4cute5tupleIJiiiiEEENS1_10collective13CollectiveMmaINS1_37MainloopSm90TmaGmmaWarpSpecializedFP8ILi8ENS5_IJNS4_1CILi1EEESB_SB_EEENS1_35KernelTmaWarpSpecializedCooperativeEEENS5_IJNSA_ILi128EEENSA_ILi256EEENSA_ILi64EEEEEENS_12float_e4m3_tENS5_IJlSB_lEEESJ_SK_NS4_8TiledMMAINS4_8MMA_AtomIJNS4_4SM904GMMA31MMA_64x256x32_F32E4M3E4M3_SS_TNILNSO_7ScaleInE1ELSQ_1EEEEEENS4_6LayoutINS5_IJNSA_ILi2EEESB_SB_EEENS5_IJSB_NSA_ILi0EEESW_EEEEENS5_IJNS4_10UnderscoreESZ_SZ_EEEEENS4_13SM90_TMA_LOADENS4_14ComposedLayoutINS4_7SwizzleILi2ELi4ELi3EEENS4_18smem_ptr_flag_bitsILi8EEENST_INS5_IJNSA_ILi8EEESH_EEENS5_IJSH_SB_EEEEEEEvNS4_8identityES12_S1C_vS1D_EENS_8epilogue10collective18CollectiveEpilogueINS1F_22Sm90TmaWarpSpecializedILi4ELi2ELi16ELb0ELb0EEEJSI_NS5_IJSF_NSA_ILi32EEEEEESJ_SK_SJ_SK_NS1F_6fusion15FusionCallbacksIS1J_NS1M_17LinCombPerRowBiasISJ_fSJ_SJ_fLi16ELNS_15FloatRoundStyleE2EEESI_S1L_JEEES12_NS13_INS14_ILi1ELi4ELi3EEES17_NST_INS5_IJS18_S1K_EEENS5_IJS1K_SB_EEEEEEENS4_39AutoVectorizingCopyWithAssumedAlignmentILi128EEENS4_14SM90_TMA_STOREES1W_S1Y_NS4_9Copy_AtomIJNS4_17SM90_U32x4_STSM_NENS_6half_tEEEEvEEEvvEEEEvNT_6ParamsE,"ax",@progbits
	.align	128
.text._ZN7cutlass13device_kernelINS_4gemm6kernel13GemmUniversalIN4cute5tupleIJiiiiEEENS1_10collective13CollectiveMmaINS1_37MainloopSm90TmaGmmaWarpSpecializedFP8ILi8ENS5_IJNS4_1CILi1EEESB_SB_EEENS1_35KernelTmaWarpSpecializedCooperativeEEENS5_IJNSA_ILi128EEENSA_ILi256EEENSA_ILi64EEEEEENS_12float_e4m3_tENS5_IJlSB_lEEESJ_SK_NS4_8TiledMMAINS4_8MMA_AtomIJNS4_4SM904GMMA31MMA_64x256x32_F32E4M3E4M3_SS_TNILNSO_7ScaleInE1ELSQ_1EEEEEENS4_6LayoutINS5_IJNSA_ILi2EEESB_SB_EEENS5_IJSB_NSA_ILi0EEESW_EEEEENS5_IJNS4_10UnderscoreESZ_SZ_EEEEENS4_13SM90_TMA_LOADENS4_14ComposedLayoutINS4_7SwizzleILi2ELi4ELi3EEENS4_18smem_ptr_flag_bitsILi8EEENST_INS5_IJNSA_ILi8EEESH_EEENS5_IJSH_SB_EEEEEEEvNS4_8identityES12_S1C_vS1D_EENS_8epilogue10collective18CollectiveEpilogueINS1F_22Sm90TmaWarpSpecializedILi4ELi2ELi16ELb0ELb0EEEJSI_NS5_IJSF_NSA_ILi32EEEEEESJ_SK_SJ_SK_NS1F_6fusion15FusionCallbacksIS1J_NS1M_17LinCombPerRowBiasISJ_fSJ_SJ_fLi16ELNS_15FloatRoundStyleE2EEESI_S1L_JEEES12_NS13_INS14_ILi1ELi4ELi3EEES17_NST_INS5_IJS18_S1K_EEENS5_IJS1K_SB_EEEEEEENS4_39AutoVectorizingCopyWithAssumedAlignmentILi128EEENS4_14SM90_TMA_STOREES1W_S1Y_NS4_9Copy_AtomIJNS4_17SM90_U32x4_STSM_NENS_6half_tEEEEvEEEvvEEEEvNT_6ParamsE:
        .type           _ZN7cutlass13device_kernelINS_4gemm6kernel13GemmUniversalIN4cute5tupleIJiiiiEEENS1_10collective13CollectiveMmaINS1_37MainloopSm90TmaGmmaWarpSpecializedFP8ILi8ENS5_IJNS4_1CILi1EEESB_SB_EEENS1_35KernelTmaWarpSpecializedCooperativeEEENS5_IJNSA_ILi128EEENSA_ILi256EEENSA_ILi64EEEEEENS_12float_e4m3_tENS5_IJlSB_lEEESJ_SK_NS4_8TiledMMAINS4_8MMA_AtomIJNS4_4SM904GMMA31MMA_64x256x32_F32E4M3E4M3_SS_TNILNSO_7ScaleInE1ELSQ_1EEEEEENS4_6LayoutINS5_IJNSA_ILi2EEESB_SB_EEENS5_IJSB_NSA_ILi0EEESW_EEEEENS5_IJNS4_10UnderscoreESZ_SZ_EEEEENS4_13SM90_TMA_LOADENS4_14ComposedLayoutINS4_7SwizzleILi2ELi4ELi3EEENS4_18smem_ptr_flag_bitsILi8EEENST_INS5_IJNSA_ILi8EEESH_EEENS5_IJSH_SB_EEEEEEEvNS4_8identityES12_S1C_vS1D_EENS_8epilogue10collective18CollectiveEpilogueINS1F_22Sm90TmaWarpSpecializedILi4ELi2ELi16ELb0ELb0EEEJSI_NS5_IJSF_NSA_ILi32EEEEEESJ_SK_SJ_SK_NS1F_6fusion15FusionCallbacksIS1J_NS1M_17LinCombPerRowBiasISJ_fSJ_SJ_fLi16ELNS_15FloatRoundStyleE2EEESI_S1L_JEEES12_NS13_INS14_ILi1ELi4ELi3EEES17_NST_INS5_IJS18_S1K_EEENS5_IJS1K_SB_EEEEEEENS4_39AutoVectorizingCopyWithAssumedAlignmentILi128EEENS4_14SM90_TMA_STOREES1W_S1Y_NS4_9Copy_AtomIJNS4_17SM90_U32x4_STSM_NENS_6half_tEEEEvEEEvvEEEEvNT_6ParamsE,@function
        .size           _ZN7cutlass13device_kernelINS_4gemm6kernel13GemmUniversalIN4cute5tupleIJiiiiEEENS1_10collective13CollectiveMmaINS1_37MainloopSm90TmaGmmaWarpSpecializedFP8ILi8ENS5_IJNS4_1CILi1EEESB_SB_EEENS1_35KernelTmaWarpSpecializedCooperativeEEENS5_IJNSA_ILi128EEENSA_ILi256EEENSA_ILi64EEEEEENS_12float_e4m3_tENS5_IJlSB_lEEESJ_SK_NS4_8TiledMMAINS4_8MMA_AtomIJNS4_4SM904GMMA31MMA_64x256x32_F32E4M3E4M3_SS_TNILNSO_7ScaleInE1ELSQ_1EEEEEENS4_6LayoutINS5_IJNSA_ILi2EEESB_SB_EEENS5_IJSB_NSA_ILi0EEESW_EEEEENS5_IJNS4_10UnderscoreESZ_SZ_EEEEENS4_13SM90_TMA_LOADENS4_14ComposedLayoutINS4_7SwizzleILi2ELi4ELi3EEENS4_18smem_ptr_flag_bitsILi8EEENST_INS5_IJNSA_ILi8EEESH_EEENS5_IJSH_SB_EEEEEEEvNS4_8identityES12_S1C_vS1D_EENS_8epilogue10collective18CollectiveEpilogueINS1F_22Sm90TmaWarpSpecializedILi4ELi2ELi16ELb0ELb0EEEJSI_NS5_IJSF_NSA_ILi32EEEEEESJ_SK_SJ_SK_NS1F_6fusion15FusionCallbacksIS1J_NS1M_17LinCombPerRowBiasISJ_fSJ_SJ_fLi16ELNS_15FloatRoundStyleE2EEESI_S1L_JEEES12_NS13_INS14_ILi1ELi4ELi3EEES17_NST_INS5_IJS18_S1K_EEENS5_IJS1K_SB_EEEEEEENS4_39AutoVectorizingCopyWithAssumedAlignmentILi128EEENS4_14SM90_TMA_STOREES1W_S1Y_NS4_9Copy_AtomIJNS4_17SM90_U32x4_STSM_NENS_6half_tEEEEvEEEvvEEEEvNT_6ParamsE,(.L_x_274 - _ZN7cutlass13device_kernelINS_4gemm6kernel13GemmUniversalIN4cute5tupleIJiiiiEEENS1_10collective13CollectiveMmaINS1_37MainloopSm90TmaGmmaWarpSpecializedFP8ILi8ENS5_IJNS4_1CILi1EEESB_SB_EEENS1_35KernelTmaWarpSpecializedCooperativeEEENS5_IJNSA_ILi128EEENSA_ILi256EEENSA_ILi64EEEEEENS_12float_e4m3_tENS5_IJlSB_lEEESJ_SK_NS4_8TiledMMAINS4_8MMA_AtomIJNS4_4SM904GMMA31MMA_64x256x32_F32E4M3E4M3_SS_TNILNSO_7ScaleInE1ELSQ_1EEEEEENS4_6LayoutINS5_IJNSA_ILi2EEESB_SB_EEENS5_IJSB_NSA_ILi0EEESW_EEEEENS5_IJNS4_10UnderscoreESZ_SZ_EEEEENS4_13SM90_TMA_LOADENS4_14ComposedLayoutINS4_7SwizzleILi2ELi4ELi3EEENS4_18smem_ptr_flag_bitsILi8EEENST_INS5_IJNSA_ILi8EEESH_EEENS5_IJSH_SB_EEEEEEEvNS4_8identityES12_S1C_vS1D_EENS_8epilogue10collective18CollectiveEpilogueINS1F_22Sm90TmaWarpSpecializedILi4ELi2ELi16ELb0ELb0EEEJSI_NS5_IJSF_NSA_ILi32EEEEEESJ_SK_SJ_SK_NS1F_6fusion15FusionCallbacksIS1J_NS1M_17LinCombPerRowBiasISJ_fSJ_SJ_fLi16ELNS_15FloatRoundStyleE2EEESI_S1L_JEEES12_NS13_INS14_ILi1ELi4ELi3EEES17_NST_INS5_IJS18_S1K_EEENS5_IJS1K_SB_EEEEEEENS4_39AutoVectorizingCopyWithAssumedAlignmentILi128EEENS4_14SM90_TMA_STOREES1W_S1Y_NS4_9Copy_AtomIJNS4_17SM90_U32x4_STSM_NENS_6half_tEEEEvEEEvvEEEEvNT_6ParamsE)
        .other          _ZN7cutlass13device_kernelINS_4gemm6kernel13GemmUniversalIN4cute5tupleIJiiiiEEENS1_10collective13CollectiveMmaINS1_37MainloopSm90TmaGmmaWarpSpecializedFP8ILi8ENS5_IJNS4_1CILi1EEESB_SB_EEENS1_35KernelTmaWarpSpecializedCooperativeEEENS5_IJNSA_ILi128EEENSA_ILi256EEENSA_ILi64EEEEEENS_12float_e4m3_tENS5_IJlSB_lEEESJ_SK_NS4_8TiledMMAINS4_8MMA_AtomIJNS4_4SM904GMMA31MMA_64x256x32_F32E4M3E4M3_SS_TNILNSO_7ScaleInE1ELSQ_1EEEEEENS4_6LayoutINS5_IJNSA_ILi2EEESB_SB_EEENS5_IJSB_NSA_ILi0EEESW_EEEEENS5_IJNS4_10UnderscoreESZ_SZ_EEEEENS4_13SM90_TMA_LOADENS4_14ComposedLayoutINS4_7SwizzleILi2ELi4ELi3EEENS4_18smem_ptr_flag_bitsILi8EEENST_INS5_IJNSA_ILi8EEESH_EEENS5_IJSH_SB_EEEEEEEvNS4_8identityES12_S1C_vS1D_EENS_8epilogue10collective18CollectiveEpilogueINS1F_22Sm90TmaWarpSpecializedILi4ELi2ELi16ELb0ELb0EEEJSI_NS5_IJSF_NSA_ILi32EEEEEESJ_SK_SJ_SK_NS1F_6fusion15FusionCallbacksIS1J_NS1M_17LinCombPerRowBiasISJ_fSJ_SJ_fLi16ELNS_15FloatRoundStyleE2EEESI_S1L_JEEES12_NS13_INS14_ILi1ELi4ELi3EEES17_NST_INS5_IJS18_S1K_EEENS5_IJS1K_SB_EEEEEEENS4_39AutoVectorizingCopyWithAssumedAlignmentILi128EEENS4_14SM90_TMA_STOREES1W_S1Y_NS4_9Copy_AtomIJNS4_17SM90_U32x4_STSM_NENS_6half_tEEEEvEEEvvEEEEvNT_6ParamsE,@"STO_CUDA_ENTRY STV_DEFAULT"
_ZN7cutlass13device_kernelINS_4gemm6kernel13GemmUniversalIN4cute5tupleIJiiiiEEENS1_10collective13CollectiveMmaINS1_37MainloopSm90TmaGmmaWarpSpecializedFP8ILi8ENS5_IJNS4_1CILi1EEESB_SB_EEENS1_35KernelTmaWarpSpecializedCooperativeEEENS5_IJNSA_ILi128EEENSA_ILi256EEENSA_ILi64EEEEEENS_12float_e4m3_tENS5_IJlSB_lEEESJ_SK_NS4_8TiledMMAINS4_8MMA_AtomIJNS4_4SM904GMMA31MMA_64x256x32_F32E4M3E4M3_SS_TNILNSO_7ScaleInE1ELSQ_1EEEEEENS4_6LayoutINS5_IJNSA_ILi2EEESB_SB_EEENS5_IJSB_NSA_ILi0EEESW_EEEEENS5_IJNS4_10UnderscoreESZ_SZ_EEEEENS4_13SM90_TMA_LOADENS4_14ComposedLayoutINS4_7SwizzleILi2ELi4ELi3EEENS4_18smem_ptr_flag_bitsILi8EEENST_INS5_IJNSA_ILi8EEESH_EEENS5_IJSH_SB_EEEEEEEvNS4_8identityES12_S1C_vS1D_EENS_8epilogue10collective18CollectiveEpilogueINS1F_22Sm90TmaWarpSpecializedILi4ELi2ELi16ELb0ELb0EEEJSI_NS5_IJSF_NSA_ILi32EEEEEESJ_SK_SJ_SK_NS1F_6fusion15FusionCallbacksIS1J_NS1M_17LinCombPerRowBiasISJ_fSJ_SJ_fLi16ELNS_15FloatRoundStyleE2EEESI_S1L_JEEES12_NS13_INS14_ILi1ELi4ELi3EEES17_NST_INS5_IJS18_S1K_EEENS5_IJS1K_SB_EEEEEEENS4_39AutoVectorizingCopyWithAssumedAlignmentILi128EEENS4_14SM90_TMA_STOREES1W_S1Y_NS4_9Copy_AtomIJNS4_17SM90_U32x4_STSM_NENS_6half_tEEEEvEEEvvEEEEvNT_6ParamsE:
[----:B------:R-:W1:Y:S02]  /*0000*/  LDC R1, c[0x0][0x28] ;  /* 0x00000a00ff017b82 */ /* 0x000e640000000800 */
[----:B-1----:R-:W-:Y:S01]  /*0010*/  IADD3 R1, R1, -0xe8, RZ ;  /* 0xffffff1801017810 */ /* 0x002fe20007ffe0ff */
[----:B------:R-:W1:Y:S05]  /*0020*/  S2R R4, SR_TID.X ;  /* 0x0000000000047919 */ /* 0x000e6a0000002100 */
[----:B------:R-:W2:Y:S01]  /*0030*/  LDC.64 R2, c[0x0][0x588] ;  /* 0x00016200ff027b82 */ /* 0x000ea20000000a00 */
[----:B------:R-:W-:Y:S01]  /*0040*/  ELECT P0, URZ, PT ;  /* 0x00000000003f782f */ /* 0x000fe20003800000 */
[----:B------:R-:W-:Y:S01]  /*0050*/  BSSY B0, `(.L_x_0) ;  /* 0x000001a000007945 */ /* 0x000fe20003800000 */
[----:B-1----:R-:W-:-:S05]  /*0060*/  SHF.R.U32.HI R8, RZ, 0x5, R4 ;  /* 0x00000005ff087819 */ /* 0x002fca0000011604 */
[----:B------:R-:W1:Y:S02]  /*0070*/  SHFL.IDX PT, R0, R8, RZ, 0x1f ;  /* 0x00001fff08007589 */ /* 0x000e6400000e0000 */
[----:B-1----:R-:W-:Y:S02]  /*0080*/  R2UR UR47, R0 ;  /* 0x00000000002f72ca */ /* 0x002fe400000e0000 */
[----:B------:R-:W-:-:S06]  /*0090*/  SHF.R.U32.HI R0, RZ, 0x7, R4 ;  /* 0x00000007ff007819 */ /* 0x000fcc0000011604 */
[----:B------:R-:W1:Y:S05]  /*00a0*/  SHFL.IDX PT, R0, R0, RZ, 0x1f ;  /* 0x00001fff00007589 */ /* 0x000e6a00000e0000 */
[----:B------:R-:W-:Y:S02]  /*00b0*/  USHF.R.S32.HI UR4, URZ, 0x1f, UR47 ;  /* 0x0000001f3f047899 */ /* 0x000fe4000801142f */
[----:B------:R-:W-:Y:S02]  /*00c0*/  ISETP.NE.OR P0, PT, RZ, UR47, !P0 ;  /* 0x0000002fff007c0c */ /* 0x000fe4000c705670 */
[----:B------:R-:W-:-:S04]  /*00d0*/  ULEA.HI UR4, UR4, UR47, URZ, 0x2 ;  /* 0x0000002f04047291 */ /* 0x000fc8000f8f103f */
[----:B------:R-:W-:-:S04]  /*00e0*/  ULOP3.LUT UR4, UR4, 0xfffffffc, URZ, 0xc0, !UPT ;  /* 0xfffffffc04047892 */ /* 0x000fc8000f8ec03f */
[----:B------:R-:W-:-:S03]  /*00f0*/  UIADD3 UR47, UR47, -UR4, URZ ;  /* 0x800000042f2f7290 */ /* 0x000fc6000fffe03f */
[----:B--2---:R-:W-:Y:S09]  /*0100*/  @P0 BRA `(.L_x_1) ;  /* 0x0000000000380947 */ /* 0x004ff20003800000 */
[----:B------:R-:W-:Y:S02]  /*0110*/  ULDC.64 UR4, c[0x0][0x198] ;  /* 0x0000660000047ab9 */ /* 0x000fe40000000a00 */
[----:B------:R-:W-:Y:S02]  /*0120*/  UIADD3 UR6, UP0, UR4, 0xf0, URZ ;  /* 0x000000f004067890 */ /* 0x000fe4000ff1e03f */
[----:B------:R-:W-:Y:S02]  /*0130*/  UIADD3 UR8, UP1, UR4, 0x1f0, URZ ;  /* 0x000001f004087890 */ /* 0x000fe4000ff3e03f */
[----:B------:R-:W-:Y:S02]  /*0140*/  UIADD3 UR10, UP2, UR4, 0x3f0, URZ ;  /* 0x000003f0040a7890 */ /* 0x000fe4000ff5e03f */
[----:B------:R-:W-:Y:S02]  /*0150*/  UIADD3 UR4, UP3, UR4, 0x4f0, URZ ;  /* 0x000004f004047890 */ /* 0x000fe4000ff7e03f */
[----:B------:R-:W-:-:S02]  /*0160*/  UIADD3.X UR7, URZ, UR5, URZ, UP0, !UPT ;  /* 0x000000053f077290 */ /* 0x000fc400087fe43f */
[----:B------:R-:W-:Y:S02]  /*0170*/  UIADD3.X UR9, URZ, UR5, URZ, UP1, !UPT ;  /* 0x000000053f097290 */ /* 0x000fe40008ffe43f */
[----:B------:R-:W-:Y:S02]  /*0180*/  UIADD3.X UR11, URZ, UR5, URZ, UP2, !UPT ;  /* 0x000000053f0b7290 */ /* 0x000fe400097fe43f */
[----:B------:R-:W-:-:S03]  /*0190*/  UIADD3.X UR5, URZ, UR5, URZ, UP3, !UPT ;  /* 0x000000053f057290 */ /* 0x000fc60009ffe43f */
[----:B------:R2:W-:Y:S02]  /*01a0*/  UTMACCTL.PF [UR6] ;  /* 0x00000000060079b9 */ /* 0x0005e40008040000 */
[----:B------:R2:W-:Y:S02]  /*01b0*/  UTMACCTL.PF [UR8] ;  /* 0x00000000080079b9 */ /* 0x0005e40008040000 */
[----:B------:R2:W-:Y:S02]  /*01c0*/  UTMACCTL.PF [UR10] ;  /* 0x000000000a0079b9 */ /* 0x0005e40008040000 */
[----:B------:R2:W-:Y:S02]  /*01d0*/  UTMACCTL.PF [UR4] ;  /* 0x00000000040079b9 */ /* 0x0005e40008040000 */
[----:B--2---:R-:W-:Y:S01]  /*01e0*/  NOP ;  /* 0x0000000000007918 */ /* 0x004fe20000000000 */
.L_x_1:
[----:B------:R-:W-:Y:S05]  /*01f0*/  BSYNC B0 ;  /* 0x0000000000007941 */ /* 0x000fea0003800000 */
.L_x_0:
[----:B------:R-:W-:Y:S01]  /*0200*/  ULDC.64 UR6, c[0x0][0x590] ;  /* 0x0001640000067ab9 */ /* 0x000fe20000000a00 */
[----:B-1----:R-:W-:Y:S01]  /*0210*/  R2UR UR4, R0 ;  /* 0x00000000000472ca */ /* 0x002fe200000e0000 */
[----:B------:R-:W-:Y:S01]  /*0220*/  ULDC.64 UR52, c[0x0][0x208] ;  /* 0x0000820000347ab9 */ /* 0x000fe20000000a00 */
[----:B------:R-:W-:Y:S01]  /*0230*/  ISETP.NE.U32.AND P2, PT, RZ, UR6, PT ;  /* 0x00000006ff007c0c */ /* 0x000fe2000bf45070 */
[----:B------:R-:W-:Y:S01]  /*0240*/  IMAD.MOV.U32 R4, RZ, RZ, R2 ;  /* 0x000000ffff047224 */ /* 0x000fe200078e0002 */
[----:B------:R-:W-:Y:S02]  /*0250*/  PRMT R6, RZ, 0x7610, R6 ;  /* 0x00007610ff067816 */ /* 0x000fe40000000006 */
[----:B------:R-:W-:Y:S02]  /*0260*/  ISETP.NE.AND.EX P1, PT, RZ, UR7, PT, P2 ;  /* 0x00000007ff007c0c */ /* 0x000fe4000bf25320 */
[----:B------:R-:W-:-:S11]  /*0270*/  MOV R5, R3 ;  /* 0x0000000300057202 */ /* 0x000fd60000000f00 */
[----:B------:R-:W-:Y:S05]  /*0280*/  @P1 BRA `(.L_x_2) ;  /* 0x0000000000301947 */ /* 0x000fea0003800000 */
[----:B------:R-:W-:Y:S02]  /*0290*/  ULDC.64 UR8, c[0x0][0x588] ;  /* 0x0001620000087ab9 */ /* 0x000fe40000000a00 */
[----:B------:R-:W-:-:S04]  /*02a0*/  ISETP.NE.U32.AND P0, PT, RZ, UR8, PT ;  /* 0x00000008ff007c0c */ /* 0x000fc8000bf05070 */
[----:B------:R-:W-:-:S13]  /*02b0*/  ISETP.NE.AND.EX P0, PT, RZ, UR9, PT, P0 ;  /* 0x00000009ff007c0c */ /* 0x000fda000bf05300 */
[----:B------:R-:W-:Y:S05]  /*02c0*/  @!P0 BRA `(.L_x_3) ;  /* 0x0000000000108947 */ /* 0x000fea0003800000 */
[----:B------:R-:W2:Y:S01]  /*02d0*/  LDG.E R0, desc[UR52][R4.64] ;  /* 0x0000003404007981 */ /* 0x000ea2000c1e1900 */
[----:B------:R-:W-:Y:S01]  /*02e0*/  IMAD.MOV.U32 R6, RZ, RZ, 0x1 ;  /* 0x00000001ff067424 */ /* 0x000fe200078e00ff */
[----:B--2---:R-:W-:Y:S01]  /*02f0*/  FSETP.NEU.AND P3, PT, R0, RZ, PT ;  /* 0x000000ff0000720b */ /* 0x004fe20003f6d000 */
[----:B------:R-:W-:-:S12]  /*0300*/  BRA `(.L_x_2) ;  /* 0x0000000000107947 */ /* 0x000fd80003800000 */
.L_x_3:
[----:B------:R-:W-:Y:S01]  /*0310*/  ULDC UR5, c[0x0][0x580] ;  /* 0x0001600000057ab9 */ /* 0x000fe20000000800 */
[----:B------:R-:W-:Y:S02]  /*0320*/  MOV R6, 0x1 ;  /* 0x0000000100067802 */ /* 0x000fe40000000f00 */
[----:B------:R-:W-:Y:S02]  /*0330*/  CS2R R4, SRZ ;  /* 0x0000000000047805 */ /* 0x000fe4000001ff00 */
[----:B------:R-:W-:-:S13]  /*0340*/  FSETP.NEU.AND P3, PT, RZ, UR5, PT ;  /* 0x00000005ff007c0b */ /* 0x000fda000bf6d000 */
.L_x_2:
[----:B------:R-:W-:Y:S01]  /*0350*/  ISETP.NE.U32.AND P0, PT, R4, RZ, PT ;  /* 0x000000ff0400720c */ /* 0x000fe20003f05070 */
[----:B------:R-:W-:Y:S01]  /*0360*/  IMAD.MOV.U32 R0, RZ, RZ, 0x1 ;  /* 0x00000001ff007424 */ /* 0x000fe200078e00ff */
[----:B------:R-:W-:Y:S02]  /*0370*/  ISETP.NE.AND.EX P2, PT, RZ, UR7, PT, P2 ;  /* 0x00000007ff007c0c */ /* 0x000fe4000bf45320 */
[----:B------:R-:W-:-:S13]  /*0380*/  ISETP.NE.AND.EX P0, PT, R5, RZ, PT, P0 ;  /* 0x000000ff0500720c */ /* 0x000fda0003f05300 */
[----:B------:R-:W-:Y:S05]  /*0390*/  @P0 BRA P2, `(.L_x_4) ;  /* 0x0000000000300947 */ /* 0x000fea0001000000 */
[----:B------:R-:W-:Y:S02]  /*03a0*/  ISETP.NE.U32.AND P2, PT, RZ, UR6, PT ;  /* 0x00000006ff007c0c */ /* 0x000fe4000bf45070 */
[----:B------:R-:W-:Y:S02]  /*03b0*/  ISETP.NE.U32.AND P0, PT, R4, RZ, PT ;  /* 0x000000ff0400720c */ /* 0x000fe40003f05070 */
[----:B------:R-:W-:Y:S02]  /*03c0*/  ISETP.NE.AND.EX P2, PT, RZ, UR7, PT, P2 ;  /* 0x00000007ff007c0c */ /* 0x000fe4000bf45320 */
[----:B------:R-:W-:Y:S02]  /*03d0*/  PRMT R0, R6, 0x9910, RZ ;  /* 0x0000991006007816 */ /* 0x000fe400000000ff */
[----:B------:R-:W-:Y:S02]  /*03e0*/  ISETP.NE.AND.EX P0, PT, R5, RZ, PT, P0 ;  /* 0x000000ff0500720c */ /* 0x000fe40003f05300 */
[----:B------:R-:W-:-:S02]  /*03f0*/  ISETP.NE.AND P4, PT, R0, RZ, PT ;  /* 0x000000ff0000720c */ /* 0x000fc40003f85270 */
[----:B------:R-:W-:Y:S02]  /*0400*/  SEL R5, RZ, 0xffffffff, P3 ;  /* 0xffffffffff057807 */ /* 0x000fe40001800000 */
[----:B------:R-:W-:-:S04]  /*0410*/  SEL R0, RZ, 0xffffffff, P0 ;  /* 0xffffffffff007807 */ /* 0x000fc80000000000 */
[----:B------:R-:W-:-:S04]  /*0420*/  @P2 SEL R5, R0, R5, !P4 ;  /* 0x0000000500052207 */ /* 0x000fc80006000000 */
[----:B------:R-:W-:-:S04]  /*0430*/  LOP3.LUT R5, R5, 0x1, RZ, 0xc0, !PT ;  /* 0x0000000105057812 */ /* 0x000fc800078ec0ff */
[----:B------:R-:W-:-:S04]  /*0440*/  ISETP.NE.U32.AND P0, PT, R5, 0x1, PT ;  /* 0x000000010500780c */ /* 0x000fc80003f05070 */
[----:B------:R-:W-:-:S09]  /*0450*/  SEL R0, RZ, 0x1, !P0 ;  /* 0x00000001ff007807 */ /* 0x000fd20004000000 */
.L_x_4:
[----:B------:R-:W1:Y:S01]  /*0460*/  SHFL.IDX PT, R4, R8, RZ, 0x1f ;  /* 0x00001fff08047589 */ /* 0x000e6200000e0000 */
[----:B------:R-:W-:Y:S02]  /*0470*/  UISETP.NE.AND UP0, UPT, UR47, URZ, UPT ;  /* 0x0000003f2f00728c */ /* 0x000fe4000bf05270 */
[----:B------:R-:W-:Y:S02]  /*0480*/  UIADD3 UR9, UR4, -0x1, URZ ;  /* 0xffffffff04097890 */ /* 0x000fe4000fffe03f */
[----:B------:R-:W-:Y:S02]  /*0490*/  UP2UR UR48, UPR, URZ, 0x1 ;  /* 0x000000013f307883 */ /* 0x000fe40008000000 */
[----:B------:R-:W-:Y:S02]  /*04a0*/  UISETP.EQ.OR UP0, UPT, UR47, 0x3, !UP0 ;  /* 0x000000032f00788c */ /* 0x000fe4000c702670 */
[----:B------:R-:W-:Y:S02]  /*04b0*/  UISETP.GE.U32.AND UP1, UPT, UR9, 0x2, UPT ;  /* 0x000000020900788c */ /* 0x000fe4000bf26070 */
[----:B------:R-:W-:-:S04]  /*04c0*/  UISETP.EQ.AND UP0, UPT, UR4, URZ, UP0 ;  /* 0x0000003f0400728c */ /* 0x000fc80008702270 */
[----:B------:R-:W-:Y:S02]  /*04d0*/  USEL UR46, URZ, 0x1, !UP0 ;  /* 0x000000013f2e7887 */ /* 0x000fe4000c000000 */
[----:B------:R-:W-:Y:S02]  /*04e0*/  UISETP.NE.AND UP0, UPT, UR4, URZ, UPT ;  /* 0x0000003f0400728c */ /* 0x000fe4000bf05270 */
[----:B------:R-:W-:Y:S01]  /*04f0*/  USEL UR46, UR46, 0x2, UP1 ;  /* 0x000000022e2e7887 */ /* 0x000fe20008800000 */
[----:B-1----:R-:W-:-:S13]  /*0500*/  ISETP.NE.AND P0, PT, R4, RZ, PT ;  /* 0x000000ff0400720c */ /* 0x002fda0003f05270 */
[----:B------:R-:W-:Y:S05]  /*0510*/  @P0 BRA `(.L_x_5) ;  /* 0x0000000000840947 */ /* 0x000fea0003800000 */
[----:B------:R-:W-:Y:S01]  /*0520*/  ELECT P0, URZ, PT ;  /* 0x00000000003f782f */ /* 0x000fe20003800000 */
[----:B------:R-:W-:-:S12]  /*0530*/  BSSY B0, `(.L_x_5) ;  /* 0x000001f000007945 */ /* 0x000fd80003800000 */
[----:B------:R-:W-:Y:S05]  /*0540*/  @!P0 BRA `(.L_x_6) ;  /* 0x0000000000748947 */ /* 0x000fea0003800000 */
[----:B------:R-:W1:Y:S01]  /*0550*/  S2UR UR8, SR_CgaCtaId ;  /* 0x00000000000879c3 */ /* 0x000e620000008800 */
[----:B------:R-:W-:Y:S01]  /*0560*/  UMOV UR4, 0x400 ;  /* 0x0000040000047882 */ /* 0x000fe20000000000 */
[----:B------:R-:W-:Y:S01]  /*0570*/  UMOV UR5, 0x1 ;  /* 0x0000000100057882 */ /* 0x000fe20000000000 */
[----:B------:R-:W-:Y:S02]  /*0580*/  UMOV UR6, 0x100 ;  /* 0x0000010000067882 */ /* 0x000fe40000000000 */
[----:B------:R-:W-:-:S04]  /*0590*/  UIADD3 UR6, -UR6, 0x100000, URZ ;  /* 0x0010000006067890 */ /* 0x000fc8000fffe13f */
[----:B------:R-:W-:Y:S02]  /*05a0*/  USHF.L.U32 UR7, UR6, 0xb, URZ ;  /* 0x0000000b06077899 */ /* 0x000fe4000800063f */
[----:B------:R-:W-:Y:S02]  /*05b0*/  USHF.L.U32 UR6, UR6, 0x1, URZ ;  /* 0x0000000106067899 */ /* 0x000fe4000800063f */
[----:B-1----:R-:W-:Y:S02]  /*05c0*/  ULEA UR8, UR8, UR4, 0x18 ;  /* 0x0000000408087291 */ /* 0x002fe4000f8ec03f */
[----:B------:R-:W-:-:S04]  /*05d0*/  UIADD3 UR4, -UR5, 0x100000, URZ ;  /* 0x0010000005047890 */ /* 0x000fc8000fffe13f */
[----:B------:R-:W-:Y:S02]  /*05e0*/  USHF.L.U32 UR5, UR4, 0xb, URZ ;  /* 0x0000000b04057899 */ /* 0x000fe4000800063f */
[----:B------:R-:W-:Y:S01]  /*05f0*/  USHF.L.U32 UR4, UR4, 0x1, URZ ;  /* 0x0000000104047899 */ /* 0x000fe2000800063f */
[----:B------:R-:W1:Y:S11]  /*0600*/  FENCE.VIEW.ASYNC.S ;  /* 0x00000000000073c6 */ /* 0x000e760000000000 */
[----:B-1----:R1:W2:Y:S01]  /*0610*/  SYNCS.EXCH.64 URZ, [UR8], UR4 ;  /* 0x00000004083f75b2 */ /* 0x0022a20008000100 */
[----:B------:R1:W3:Y:S01]  /*0620*/  SYNCS.EXCH.64 URZ, [UR8+0x40], UR6 ;  /* 0x00004006083f75b2 */ /* 0x0002e20008000100 */
[----:B------:R1:W4:Y:S01]  /*0630*/  SYNCS.EXCH.64 URZ, [UR8+0x8], UR4 ;  /* 0x00000804083f75b2 */ /* 0x0003220008000100 */
[----:B------:R1:W1:Y:S01]  /*0640*/  SYNCS.EXCH.64 URZ, [UR8+0x48], UR6 ;  /* 0x00004806083f75b2 */ /* 0x0002620008000100 */
        /* <DEDUP_REMOVED lines=12> */
[----:B------:R-:W-:Y:S01]  /*0710*/  NOP ;  /* 0x0000000000007918 */ /* 0x000fe20000000000 */
.L_x_6:
[----:B-1----:R-:W-:Y:S05]  /*0720*/  BSYNC B0 ;  /* 0x0000000000007941 */ /* 0x002fea0003800000 */
.L_x_5:
[----:B------:R-:W1:Y:S01]  /*0730*/  SHFL.IDX PT, R4, R8, RZ, 0x1f ;  /* 0x00001fff08047589 */ /* 0x000e6200000e0000 */
[----:B------:R-:W-:Y:S01]  /*0740*/  UISETP.EQ.AND UP2, UPT, UR47, 0x2, !UP0 ;  /* 0x000000022f00788c */ /* 0x000fe2000c742270 */
[----:B------:R-:W-:-:S03]  /*0750*/  NOP ;  /* 0x0000000000007918 */ /* 0x000fc60000000000 */
[----:B------:R-:W-:-:S04]  /*0760*/  USEL UR45, URZ, 0x1, !UP2 ;  /* 0x000000013f2d7887 */ /* 0x000fc8000d000000 */
[----:B------:R-:W-:Y:S01]  /*0770*/  USEL UR45, UR45, 0x2, UP1 ;  /* 0x000000022d2d7887 */ /* 0x000fe20008800000 */
[----:B-1----:R-:W-:-:S13]  /*0780*/  ISETP.NE.AND P0, PT, R4, RZ, PT ;  /* 0x000000ff0400720c */ /* 0x002fda0003f05270 */
[----:B------:R-:W-:Y:S05]  /*0790*/  @P0 BRA `(.L_x_7) ;  /* 0x0000000000580947 */ /* 0x000fea0003800000 */
[----:B------:R-:W1:Y:S01]  /*07a0*/  S2UR UR5, SR_CgaCtaId ;  /* 0x00000000000579c3 */ /* 0x000e620000008800 */
[----:B------:R-:W-:Y:S01]  /*07b0*/  UMOV UR4, 0x400 ;  /* 0x0000040000047882 */ /* 0x000fe20000000000 */
[----:B------:R-:W-:Y:S01]  /*07c0*/  UMOV UR6, 0x20 ;  /* 0x0000002000067882 */ /* 0x000fe20000000000 */
[----:B------:R-:W-:Y:S01]  /*07d0*/  UMOV UR7, 0x100 ;  /* 0x0000010000077882 */ /* 0x000fe20000000000 */
[----:B------:R-:W-:Y:S01]  /*07e0*/  ELECT P0, URZ, PT ;  /* 0x00000000003f782f */ /* 0x000fe20003800000 */
[----:B-1----:R-:W-:Y:S02]  /*07f0*/  ULEA UR8, UR5, UR4, 0x18 ;  /* 0x0000000405087291 */ /* 0x002fe4000f8ec03f */
[----:B------:R-:W-:-:S04]  /*0800*/  UIADD3 UR4, -UR6, 0x100000, URZ ;  /* 0x0010000006047890 */ /* 0x000fc8000fffe13f */
[----:B------:R-:W-:Y:S02]  /*0810*/  USHF.L.U32 UR5, UR4, 0xb, URZ ;  /* 0x0000000b04057899 */ /* 0x000fe4000800063f */
[----:B------:R-:W-:Y:S02]  /*0820*/  USHF.L.U32 UR4, UR4, 0x1, URZ ;  /* 0x0000000104047899 */ /* 0x000fe4000800063f */
[----:B------:R-:W-:-:S04]  /*0830*/  UIADD3 UR6, -UR7, 0x100000, URZ ;  /* 0x0010000007067890 */ /* 0x000fc8000fffe13f */
[----:B------:R-:W-:Y:S02]  /*0840*/  USHF.L.U32 UR7, UR6, 0xb, URZ ;  /* 0x0000000b06077899 */ /* 0x000fe4000800063f */
[----:B------:R-:W-:Y:S01]  /*0850*/  USHF.L.U32 UR6, UR6, 0x1, URZ ;  /* 0x0000000106067899 */ /* 0x000fe2000800063f */
[----:B------:R-:W1:Y:S03]  /*0860*/  FENCE.VIEW.ASYNC.S ;  /* 0x00000000000073c6 */ /* 0x000e660000000000 */
[----:B-1----:R1:W1:Y:S08]  /*0870*/  SYNCS.EXCH.64 URZ, [UR8+0x80], UR4 ;  /* 0x00008004083f75b2 */ /* 0x0022700008000100 */
        /* <DEDUP_REMOVED lines=8> */
.L_x_7:
[----:B------:R-:W5:Y:S01]  /*0900*/  LDC R4, c[0x0][0x904] ;  /* 0x00024100ff047b82 */ /* 0x000f620000000800 */
[----:B------:R-:W2:Y:S01]  /*0910*/  SHFL.IDX PT, R8, R8, RZ, 0x1f ;  /* 0x00001fff08087589 */ /* 0x000ea200000e0000 */
[----:B------:R-:W-:Y:S02]  /*0920*/  ELECT P0, URZ, PT ;  /* 0x00000000003f782f */ /* 0x000fe40003800000 */
[----:B------:R-:W-:Y:S01]  /*0930*/  MOV R7, RZ ;  /* 0x000000ff00077202 */ /* 0x000fe20000000f00 */
[----:B-1----:R-:W-:Y:S01]  /*0940*/  UMOV UR4, 0x20 ;  /* 0x0000002000047882 */ /* 0x002fe20000000000 */
[----:B------:R-:W1:Y:S01]  /*0950*/  S2R R5, SR_CTAID.Y ;  /* 0x0000000000057919 */ /* 0x000e620000002600 */
[----:B------:R-:W-:Y:S01]  /*0960*/  NOP ;  /* 0x0000000000007918 */ /* 0x000fe20000000000 */
[----:B------:R-:W-:Y:S01]  /*0970*/  UMOV UR38, 0x1 ;  /* 0x0000000100267882 */ /* 0x000fe20000000000 */
[----:B------:R-:W3:Y:S01]  /*0980*/  S2UR UR37, SR_CgaCtaId ;  /* 0x00000000002579c3 */ /* 0x000ee20000008800 */
[----:B------:R-:W4:Y:S01]  /*0990*/  S2R R6, SR_CTAID.X ;  /* 0x0000000000067919 */ /* 0x000f220000002500 */
[----:B-----5:R-:W-:-:S02]  /*09a0*/  ISETP.NE.AND P2, PT, R4, 0x1, PT ;  /* 0x000000010400780c */ /* 0x020fc40003f45270 */
[----:B--2---:R-:W-:-:S11]  /*09b0*/  ISETP.NE.OR P0, PT, R8, RZ, !P0 ;  /* 0x000000ff0800720c */ /* 0x004fd60004705670 */
[----:B------:R-:W4:Y:S01]  /*09c0*/  @P2 LDC R11, c[0x0][0x10] ;  /* 0x00000400ff0b2b82 */ /* 0x000f220000000800 */
[----:B-1----:R-:W-:Y:S01]  /*09d0*/  @P2 MOV R8, R5 ;  /* 0x0000000500082202 */ /* 0x002fe20000000f00 */
[----:B------:R-:W-:Y:S01]  /*09e0*/  @P2 IMAD.MOV.U32 R9, RZ, RZ, RZ ;  /* 0x000000ffff092224 */ /* 0x000fe200078e00ff */
[----:B------:R-:W-:Y:S01]  /*09f0*/  VOTEU.ALL UP1, P0 ;  /* 0x00000000003f7886 */ /* 0x000fe20000020000 */
[----:B------:R-:W-:Y:S01]  /*0a00*/  @P2 IMAD.MOV.U32 R13, RZ, RZ, RZ ;  /* 0x000000ffff0d2224 */ /* 0x000fe200078e00ff */
[----:B------:R-:W-:-:S03]  /*0a10*/  VOTEU.ALL UP2, P0 ;  /* 0x00000000003f7886 */ /* 0x000fc60000040000 */
[----:B------:R-:W1:Y:S01]  /*0a20*/  @!P2 LDC R4, c[0x0][0xc] ;  /* 0x00000300ff04ab82 */ /* 0x000e620000000800 */
[----:B------:R-:W-:Y:S01]  /*0a30*/  @!UP1 UMOV UR6, 0x400 ;  /* 0x0000040000069882 */ /* 0x000fe20000000000 */
[----:B------:R-:W-:-:S04]  /*0a40*/  @!UP1 UIADD3 UR4, -UR4, 0x100000, URZ ;  /* 0x0010000004049890 */ /* 0x000fc8000fffe13f */
[----:B------:R-:W-:Y:S02]  /*0a50*/  @!UP1 USHF.L.U32 UR5, UR4, 0xb, URZ ;  /* 0x0000000b04059899 */ /* 0x000fe4000800063f */
[----:B------:R-:W-:Y:S02]  /*0a60*/  @!UP1 USHF.L.U32 UR4, UR4, 0x1, URZ ;  /* 0x0000000104049899 */ /* 0x000fe4000800063f */
[----:B---3--:R-:W-:Y:S01]  /*0a70*/  @!UP1 ULEA UR8, UR37, UR6, 0x18 ;  /* 0x0000000625089291 */ /* 0x008fe2000f8ec03f */
[----:B------:R-:W-:Y:S01]  /*0a80*/  VOTEU.ALL UP1, P0 ;  /* 0x00000000003f7886 */ /* 0x000fe20000020000 */
[----:B------:R-:W-:Y:S01]  /*0a90*/  PLOP3.LUT P0, PT, PT, PT, UP0, 0x80, 0x0 ;  /* 0x000000000000781c */ /* 0x000fe20003f0f008 */
[----:B------:R-:W-:Y:S01]  /*0aa0*/  ULDC UR6, c[0x0][0xc] ;  /* 0x0000030000067ab9 */ /* 0x000fe20000000800 */
[----:B------:R-:W-:Y:S01]  /*0ab0*/  ULDC UR7, c[0x0][0x10] ;  /* 0x0000040000077ab9 */ /* 0x000fe20000000800 */
[----:B----4-:R-:W-:Y:S01]  /*0ac0*/  @P2 IMAD.WIDE.U32 R10, R6, R11, R8 ;  /* 0x0000000b060a2225 */ /* 0x010fe200078e0008 */
[----:B------:R-:W2:Y:S06]  /*0ad0*/  FENCE.VIEW.ASYNC.S ;  /* 0x00000000000073c6 */ /* 0x000eac0000000000 */
[----:B--2---:R-:W2:Y:S01]  /*0ae0*/  @!UP1 SYNCS.EXCH.64 URZ, [UR8+0xc0], UR4 ;  /* 0x0000c004083f95b2 */ /* 0x004ea20008000100 */
[----:B------:R-:W-:Y:S01]  /*0af0*/  @P2 IMAD.IADD R18, R11, 0x1, R13 ;  /* 0x000000010b122824 */ /* 0x000fe200078e020d */
[----:B------:R-:W-:Y:S01]  /*0b00*/  @P2 MOV R12, R10 ;  /* 0x0000000a000c2202 */ /* 0x000fe20000000f00 */
[----:B-1----:R-:W-:-:S04]  /*0b10*/  @!P2 IMAD.WIDE.U32 R8, R4, R5, R6 ;  /* 0x000000050408a225 */ /* 0x002fc800078e0006 */
[----:B------:R-:W-:Y:S01]  /*0b20*/  @!P2 IMAD.MOV.U32 R18, RZ, RZ, R9 ;  /* 0x000000ffff12a224 */ /* 0x000fe200078e0009 */
[----:B------:R-:W-:Y:S01]  /*0b30*/  @!P2 MOV R12, R8 ;  /* 0x00000008000ca202 */ /* 0x000fe20000000f00 */
[----:B------:R1:W2:Y:S04]  /*0b40*/  @!UP2 SYNCS.EXCH.64 URZ, [UR8+0xc8], UR4 ;  /* 0x0000c804083fa5b2 */ /* 0x0002a80008000100 */
[----:B------:R3:W-:Y:S01]  /*0b50*/  STL [R1+0xc0], R12 ;  /* 0x0000c00c01007387 */ /* 0x0007e20000100800 */
[----:B------:R-:W-:-:S03]  /*0b60*/  NOP ;  /* 0x0000000000007918 */ /* 0x000fc60000000000 */
[----:B------:R3:W-:Y:S01]  /*0b70*/  STL [R1+0xc4], R18 ;  /* 0x0000c41201007387 */ /* 0x0007e20000100800 */
[----:B-1----:R-:W-:-:S03]  /*0b80*/  UIMAD.WIDE.U32 UR4, UR6, UR7, URZ ;  /* 0x00000007060472a5 */ /* 0x002fc6000f8e003f */
[----:B------:R-:W-:Y:S02]  /*0b90*/  ULDC UR6, c[0x0][0x14] ;  /* 0x0000050000067ab9 */ /* 0x000fe40000000800 */
[----:B------:R-:W-:Y:S02]  /*0ba0*/  UIMAD.WIDE.U32 UR50, UR4, UR6, URZ ;  /* 0x00000006043272a5 */ /* 0x000fe4000f8e003f */
[----:B------:R-:W-:-:S04]  /*0bb0*/  UIMAD UR39, UR5, UR6, URZ ;  /* 0x00000006052772a4 */ /* 0x000fc8000f8e023f */
[----:B------:R-:W-:Y:S01]  /*0bc0*/  UIADD3 UR39, UR51, UR39, URZ ;  /* 0x0000002733277290 */ /* 0x000fe2000fffe03f */
[----:B--2---:R-:W-:Y:S06]  /*0bd0*/  BAR.SYNC.DEFER_BLOCKING 0x0 ;  /* 0x0000000000007b1d */ /* 0x004fec0000010000 */
[----:B---3--:R-:W-:Y:S05]  /*0be0*/  @!P0 BRA `(.L_x_8) ;  /* 0x000000ac00d88947 */ /* 0x008fea0003800000 */
[----:B------:R-:W-:-:S06]  /*0bf0*/  UISETP.GT.U32.AND UP0, UPT, UR9, 0x1, UPT ;  /* 0x000000010900788c */ /* 0x000fcc000bf04070 */
[----:B------:R-:W-:-:S13]  /*0c00*/  PLOP3.LUT P0, PT, PT, PT, UP0, 0x80, 0x0 ;  /* 0x000000000000781c */ /* 0x000fda0003f0f008 */
[----:B------:R-:W-:Y:S05]  /*0c10*/  @P0 EXIT ;  /* 0x000000000000094d */ /* 0x000fea0003800000 */
[----:B------:R-:W-:Y:S01]  /*0c20*/  PRMT R3, RZ, 0x7610, R3 ;  /* 0x00007610ff037816 */ /* 0x000fe20000000003 */
[----:B------:R-:W-:Y:S01]  /*0c30*/  ULDC.64 UR4, c[0x0][0x8f8] ;  /* 0x00023e0000047ab9 */ /* 0x000fe20000000a00 */
[----:B------:R-:W-:Y:S01]  /*0c40*/  MOV R2, 0xffffffff ;  /* 0xffffffff00027802 */ /* 0x000fe20000000f00 */
[----:B------:R-:W-:Y:S01]  /*0c50*/  UMOV UR57, 0xffffffff ;  /* 0xffffffff00397882 */ /* 0x000fe20000000000 */
[----:B------:R-:W-:Y:S01]  /*0c60*/  ISETP.GE.U32.AND P0, PT, R12, UR4, PT ;  /* 0x000000040c007c0c */ /* 0x000fe2000bf06070 */
[----:B------:R1:W-:Y:S01]  /*0c70*/  STL.S16 [R1+0xd4], R3 ;  /* 0x0000d40301007387 */ /* 0x0003e20000100600 */
[----:B------:R-:W-:Y:S01]  /*0c80*/  UMOV UR43, 0xffffffff ;  /* 0xffffffff002b7882 */ /* 0x000fe20000000000 */
[----:B------:R-:W-:Y:S02]  /*0c90*/  PRMT R0, RZ, 0x7610, R0 ;  /* 0x00007610ff007816 */ /* 0x000fe40000000000 */
[----:B------:R1:W-:Y:S01]  /*0ca0*/  STL [R1+0xd8], R2 ;  /* 0x0000d80201007387 */ /* 0x0003e20000100800 */
[----:B------:R-:W-:-:S13]  /*0cb0*/  ISETP.GE.U32.AND.EX P0, PT, R18, UR5, PT, P0 ;  /* 0x0000000512007c0c */ /* 0x000fda000bf06100 */
[----:B-1----:R-:W-:Y:S05]  /*0cc0*/  @P0 BRA `(.L_x_9) ;  /* 0x00000004006c0947 */ /* 0x002fea0003800000 */
[----:B------:R-:W1:Y:S01]  /*0cd0*/  LDC.64 R14, c[0x0][0x8d0] ;  /* 0x00023400ff0e7b82 */ /* 0x000e620000000a00 */
[----:B------:R-:W-:Y:S01]  /*0ce0*/  IMAD.MOV.U32 R2, RZ, RZ, R12 ;  /* 0x000000ffff027224 */ /* 0x000fe200078e000c */
[----:B------:R-:W-:-:S06]  /*0cf0*/  MOV R3, R18 ;  /* 0x0000001200037202 */ /* 0x000fcc0000000f00 */
[----:B------:R-:W2:Y:S08]  /*0d00*/  LDC R0, c[0x0][0x8d8] ;  /* 0x00023600ff007b82 */ /* 0x000eb00000000800 */
[----:B------:R-:W3:Y:S01]  /*0d10*/  LDC.64 R16, c[0x0][0x8c8] ;  /* 0x00023200ff107b82 */ /* 0x000ee20000000a00 */
[----:B-1----:R-:W-:-:S04]  /*0d20*/  ISETP.NE.U32.AND P0, PT, R14, RZ, PT ;  /* 0x000000ff0e00720c */ /* 0x002fc80003f05070 */
[----:B------:R-:W-:-:S13]  /*0d30*/  ISETP.NE.AND.EX P0, PT, R15, RZ, PT, P0 ;  /* 0x000000ff0f00720c */ /* 0x000fda0003f05300 */
[----:B--23--:R-:W-:Y:S05]  /*0d40*/  @!P0 BRA `(.L_x_10) ;  /* 0x0000000000288947 */ /* 0x00cfea0003800000 */
[----:B------:R-:W1:Y:S02]  /*0d50*/  LDC R11, c[0x0][0x8dc] ;  /* 0x00023700ff0b7b82 */ /* 0x000e640000000800 */
[----:B-1----:R-:W-:-:S05]  /*0d60*/  IADD3 R11, P0, R12, R11, RZ ;  /* 0x0000000b0c0b7210 */ /* 0x002fca0007f1e0ff */
[----:B------:R-:W-:-:S04]  /*0d70*/  IMAD.X R13, RZ, RZ, R18, P0 ;  /* 0x000000ffff0d7224 */ /* 0x000fc800000e0612 */
[----:B------:R-:W-:-:S04]  /*0d80*/  IMAD.WIDE.U32 R2, R13, R14, RZ ;  /* 0x0000000e0d027225 */ /* 0x000fc800078e00ff */
[----:B------:R-:W-:-:S04]  /*0d90*/  IMAD.WIDE.U32 R8, P0, R11, R15, R2 ;  /* 0x0000000f0b087225 */ /* 0x000fc80007800002 */
[----:B------:R-:W-:Y:S01]  /*0da0*/  IMAD.WIDE.U32 R2, R11, R14, RZ ;  /* 0x0000000e0b027225 */ /* 0x000fe200078e00ff */
[----:B------:R-:W-:-:S03]  /*0db0*/  IADD3.X R11, RZ, RZ, RZ, P0, !PT ;  /* 0x000000ffff0b7210 */ /* 0x000fc600007fe4ff */
[----:B------:R-:W-:Y:S01]  /*0dc0*/  IMAD.MOV.U32 R10, RZ, RZ, R9 ;  /* 0x000000ffff0a7224 */ /* 0x000fe200078e0009 */
[----:B------:R-:W-:-:S05]  /*0dd0*/  IADD3 RZ, P0, R3, R8, RZ ;  /* 0x0000000803ff7210 */ /* 0x000fca0007f1e0ff */
[----:B------:R-:W-:-:S08]  /*0de0*/  IMAD.WIDE.U32.X R2, R13, R15, R10, P0 ;  /* 0x0000000f0d027225 */ /* 0x000fd000000e040a */
.L_x_10:
[-CC-:B------:R-:W-:Y:S01]  /*0df0*/  SHF.R.U64 R21, R2, R0.reuse, R3.reuse ;  /* 0x0000000002157219 */ /* 0x180fe20000001203 */
[----:B------:R-:W1:Y:S01]  /*0e00*/  LDC R4, c[0x0][0x8c0] ;  /* 0x00023000ff047b82 */ /* 0x000e620000000800 */
[----:B------:R-:W-:Y:S01]  /*0e10*/  SHF.R.U32.HI R0, RZ, R0, R3 ;  /* 0x00000000ff007219 */ /* 0x000fe20000011603 */
[----:B------:R-:W-:Y:S01]  /*0e20*/  IMAD.MOV.U32 R2, RZ, RZ, R12 ;  /* 0x000000ffff027224 */ /* 0x000fe200078e000c */
[----:B------:R-:W-:Y:S01]  /*0e30*/  IADD3 R7, P0, RZ, -R21, RZ ;  /* 0x80000015ff077210 */ /* 0x000fe20007f1e0ff */
[----:B------:R-:W-:Y:S01]  /*0e40*/  ULDC UR4, c[0x0][0x150] ;  /* 0x0000540000047ab9 */ /* 0x000fe20000000800 */
[----:B------:R-:W-:Y:S01]  /*0e50*/  ULDC UR5, c[0x0][0x154] ;  /* 0x0000550000057ab9 */ /* 0x000fe20000000800 */
[----:B------:R-:W-:Y:S02]  /*0e60*/  MOV R9, 0xffffffff ;  /* 0xffffffff00097802 */ /* 0x000fe40000000f00 */
[----:B------:R-:W-:Y:S01]  /*0e70*/  IADD3.X R3, RZ, ~R0, RZ, P0, !PT ;  /* 0x80000000ff037210 */ /* 0x000fe200007fe4ff */
[----:B------:R-:W2:Y:S04]  /*0e80*/  LDC R8, c[0x0][0x8b0] ;  /* 0x00022c00ff087b82 */ /* 0x000ea80000000800 */
[----:B------:R-:W-:Y:S01]  /*0e90*/  IMAD R0, R3, R16, RZ ;  /* 0x0000001003007224 */ /* 0x000fe200078e02ff */
[----:B------:R-:W-:-:S03]  /*0ea0*/  MOV R3, R18 ;  /* 0x0000001200037202 */ /* 0x000fc60000000f00 */
[----:B------:R-:W3:Y:S01]  /*0eb0*/  LDC R10, c[0x0][0x148] ;  /* 0x00005200ff0a7b82 */ /* 0x000ee20000000800 */
[----:B------:R-:W-:-:S04]  /*0ec0*/  IMAD.WIDE.U32 R2, R7, R16, R2 ;  /* 0x0000001007027225 */ /* 0x000fc800078e0002 */
[----:B------:R-:W-:Y:S01]  /*0ed0*/  IMAD R7, R7, R17, R0 ;  /* 0x0000001107077224 */ /* 0x000fe200078e0200 */
[----:B------:R-:W-:Y:S02]  /*0ee0*/  I2FP.F32.U32 R0, R6 ;  /* 0x0000000600007245 */ /* 0x000fe40000201000 */
[----:B------:R-:W4:Y:S01]  /*0ef0*/  LDC.64 R16, c[0x0][0x8e8] ;  /* 0x00023a00ff107b82 */ /* 0x000f220000000a00 */
[----:B------:R-:W-:Y:S02]  /*0f00*/  IMAD.IADD R7, R3, 0x1, R7 ;  /* 0x0000000103077824 */ /* 0x000fe400078e0207 */
[----:B------:R-:W-:Y:S01]  /*0f10*/  FMUL R0, R0, UR4 ;  /* 0x0000000400007c20 */ /* 0x000fe20008400000 */
[----:B------:R-:W-:Y:S02]  /*0f20*/  ULDC UR4, c[0x0][0x900] ;  /* 0x0002400000047ab9 */ /* 0x000fe40000000800 */
[-CC-:B-1----:R-:W-:Y:S02]  /*0f30*/  SHF.R.U64 R12, R2, R4.reuse, R7.reuse ;  /* 0x00000004020c7219 */ /* 0x182fe40000001207 */
[----:B------:R-:W1:Y:S01]  /*0f40*/  LDC R3, c[0x0][0x144] ;  /* 0x00005100ff037b82 */ /* 0x000e620000000800 */
[----:B------:R-:W-:Y:S01]  /*0f50*/  SHF.R.U32.HI R7, RZ, R4, R7 ;  /* 0x00000004ff077219 */ /* 0x000fe20000011607 */
[----:B------:R5:W3:Y:S01]  /*0f60*/  F2I.U32.TRUNC.NTZ R2, R0 ;  /* 0x0000000000027305 */ /* 0x000ae2000020f000 */
[----:B------:R-:W-:-:S02]  /*0f70*/  I2FP.F32.U32 R4, R5 ;  /* 0x0000000500047245 */ /* 0x000fc40000201000 */
[-CC-:B--2---:R-:W-:Y:S02]  /*0f80*/  SHF.R.U64 R11, R12, R8.reuse, R7.reuse ;  /* 0x000000080c0b7219 */ /* 0x184fe40000001207 */
[----:B------:R-:W-:Y:S01]  /*0f90*/  SHF.R.U32.HI R7, RZ, R8, R7 ;  /* 0x00000008ff077219 */ /* 0x000fe20000011607 */
[----:B------:R-:W2:Y:S01]  /*0fa0*/  LDC R15, c[0x0][0x8a8] ;  /* 0x00022a00ff0f7b82 */ /* 0x000ea20000000800 */
[----:B------:R-:W-:Y:S01]  /*0fb0*/  FMUL R4, R4, UR5 ;  /* 0x0000000504047c20 */ /* 0x000fe20008400000 */
[----:B-----5:R-:W-:Y:S02]  /*0fc0*/  SHF.L.U32 R0, R9, UR4, RZ ;  /* 0x0000000409007c19 */ /* 0x020fe400080006ff */
[----:B------:R-:W-:-:S03]  /*0fd0*/  SHF.R.U64 R20, R11, UR4, R7 ;  /* 0x000000040b147c19 */ /* 0x000fc60008001207 */
[----:B------:R-:W1:Y:S01]  /*0fe0*/  F2I.U32.TRUNC.NTZ R4, R4 ;  /* 0x0000000400047305 */ /* 0x000e62000020f000 */
[----:B------:R-:W2:Y:S01]  /*0ff0*/  LDC R14, c[0x0][0x8f0] ;  /* 0x00023c00ff0e7b82 */ /* 0x000ea20000000800 */
[----:B----4-:R-:W-:Y:S01]  /*1000*/  ISETP.NE.U32.AND P0, PT, R16, RZ, PT ;  /* 0x000000ff1000720c */ /* 0x010fe20003f05070 */
[----:B---3--:R-:W-:Y:S01]  /*1010*/  IMAD.MOV R8, RZ, RZ, -R2 ;  /* 0x000000ffff087224 */ /* 0x008fe200078e0a02 */
[----:B------:R-:W-:Y:S02]  /*1020*/  LOP3.LUT R2, RZ, R0, RZ, 0x33, !PT ;  /* 0x00000000ff027212 */ /* 0x000fe400078e33ff */
[----:B------:R-:W-:Y:S02]  /*1030*/  ISETP.NE.AND.EX P0, PT, R17, RZ, PT, P0 ;  /* 0x000000ff1100720c */ /* 0x000fe40003f05300 */
[----:B------:R-:W-:Y:S01]  /*1040*/  SHF.R.U32.HI R7, RZ, UR4, R7 ;  /* 0x00000004ff077c19 */ /* 0x000fe20008011607 */
[----:B------:R-:W3:Y:S01]  /*1050*/  LDC R19, c[0x0][0x8e0] ;  /* 0x00023800ff137b82 */ /* 0x000ee20000000800 */
[----:B-1----:R-:W-:Y:S01]  /*1060*/  IMAD R0, R3, R8, R6 ;  /* 0x0000000803007224 */ /* 0x002fe200078e0206 */
[----:B------:R-:W-:-:S02]  /*1070*/  LOP3.LUT R11, R11, R2, RZ, 0xc0, !PT ;  /* 0x000000020b0b7212 */ /* 0x000fc400078ec0ff */
[----:B------:R-:W-:Y:S01]  /*1080*/  MOV R2, R20 ;  /* 0x0000001400027202 */ /* 0x000fe20000000f00 */
[----:B------:R-:W-:-:S03]  /*1090*/  IMAD.MOV.U32 R3, RZ, RZ, R7 ;  /* 0x000000ffff037224 */ /* 0x000fc600078e0007 */
[----:B------:R-:W1:Y:S02]  /*10a0*/  LDC R18, c[0x0][0x8b8] ;  /* 0x00022e00ff127b82 */ /* 0x000e640000000800 */
[----:B------:R-:W-:Y:S05]  /*10b0*/  @!P0 BRA `(.L_x_11) ;  /* 0x0000000000288947 */ /* 0x000fea0003800000 */
[----:B------:R-:W4:Y:S02]  /*10c0*/  LDC R9, c[0x0][0x8f4] ;  /* 0x00023d00ff097b82 */ /* 0x000f240000000800 */
[----:B----4-:R-:W-:-:S04]  /*10d0*/  IADD3 R9, P0, R20, R9, RZ ;  /* 0x0000000914097210 */ /* 0x010fc80007f1e0ff */
[----:B------:R-:W-:-:S05]  /*10e0*/  IADD3.X R13, RZ, R7, RZ, P0, !PT ;  /* 0x00000007ff0d7210 */ /* 0x000fca00007fe4ff */
[----:B------:R-:W-:-:S04]  /*10f0*/  IMAD.WIDE.U32 R2, R13, R16, RZ ;  /* 0x000000100d027225 */ /* 0x000fc800078e00ff */
[----:B------:R-:W-:-:S04]  /*1100*/  IMAD.WIDE.U32 R6, P0, R9, R17, R2 ;  /* 0x0000001109067225 */ /* 0x000fc80007800002 */
[----:B------:R-:W-:Y:S01]  /*1110*/  IMAD.WIDE.U32 R2, R9, R16, RZ ;  /* 0x0000001009027225 */ /* 0x000fe200078e00ff */
[----:B------:R-:W-:-:S03]  /*1120*/  MOV R8, R7 ;  /* 0x0000000700087202 */ /* 0x000fc60000000f00 */
[----:B------:R-:W-:Y:S01]  /*1130*/  IMAD.X R9, RZ, RZ, RZ, P0 ;  /* 0x000000ffff097224 */ /* 0x000fe200000e06ff */
[----:B------:R-:W-:-:S05]  /*1140*/  IADD3 RZ, P0, R3, R6, RZ ;  /* 0x0000000603ff7210 */ /* 0x000fca0007f1e0ff */
[----:B------:R-:W-:-:S08]  /*1150*/  IMAD.WIDE.U32.X R2, R13, R17, R8, P0 ;  /* 0x000000110d027225 */ /* 0x000fd000000e0408 */
.L_x_11:
[----:B--2---:R-:W-:Y:S01]  /*1160*/  SHF.R.U64 R2, R2, R14, R3 ;  /* 0x0000000e02027219 */ /* 0x004fe20000001203 */
[----:B------:R-:W-:Y:S01]  /*1170*/  USHF.L.U32 UR4, UR38, UR4, URZ ;  /* 0x0000000426047299 */ /* 0x000fe2000800063f */
[----:B------:R-:W-:Y:S01]  /*1180*/  IADD3 R3, R15, -0x1, RZ ;  /* 0xffffffff0f037810 */ /* 0x000fe20007ffe0ff */
[----:B------:R-:W-:Y:S01]  /*1190*/  IMAD.MOV R4, RZ, RZ, -R4 ;  /* 0x000000ffff047224 */ /* 0x000fe200078e0a04 */
[----:B------:R-:W-:Y:S01]  /*11a0*/  R2UR UR43, R21 ;  /* 0x00000000152b72ca */ /* 0x000fe200000e0000 */
[----:B------:R-:W-:Y:S01]  /*11b0*/  IMAD.MOV R6, RZ, RZ, -R2 ;  /* 0x000000ffff067224 */ /* 0x000fe200078e0a02 */
[----:B------:R-:W-:Y:S01]  /*11c0*/  LOP3.LUT R3, R12, R3, RZ, 0xc0, !PT ;  /* 0x000000030c037212 */ /* 0x000fe200078ec0ff */
[----:B------:R-:W-:Y:S02]  /*11d0*/  IMAD R11, R2, UR4, R11 ;  /* 0x00000004020b7c24 */ /* 0x000fe4000f8e020b */
[----:B------:R-:W-:Y:S02]  /*11e0*/  @P2 IMAD R0, R10, R4, R5 ;  /* 0x000000040a002224 */ /* 0x000fe400078e0205 */
[----:B---3--:R-:W-:-:S02]  /*11f0*/  IMAD R2, R6, R19, R20 ;  /* 0x0000001306027224 */ /* 0x008fc400078e0214 */
[----:B-1----:R-:W-:Y:S02]  /*1200*/  IMAD R0, R11, R18, R0 ;  /* 0x000000120b007224 */ /* 0x002fe400078e0200 */
[----:B------:R-:W-:-:S05]  /*1210*/  IMAD R3, R2, R15, R3 ;  /* 0x0000000f02037224 */ /* 0x000fca00078e0203 */
[----:B------:R-:W-:Y:S02]  /*1220*/  SEL R2, R3, R0, !P2 ;  /* 0x0000000003027207 */ /* 0x000fe40005000000 */
[----:B------:R-:W-:Y:S02]  /*1230*/  SEL R3, R0, R3, !P2 ;  /* 0x0000000300037207 */ /* 0x000fe40005000000 */
[----:B------:R-:W-:Y:S02]  /*1240*/  R2UR UR57, R2 ;  /* 0x00000000023972ca */ /* 0x000fe400000e0000 */
[----:B------:R-:W-:Y:S01]  /*1250*/  MOV R2, 0x1 ;  /* 0x0000000100027802 */ /* 0x000fe20000000f00 */
[----:B------:R1:W-:Y:S03]  /*1260*/  STL [R1+0xd8], R3 ;  /* 0x0000d80301007387 */ /* 0x0003e60000100800 */
[----:B------:R-:W-:-:S09]  /*1270*/  PRMT R0, R2, 0x7610, R0 ;  /* 0x0000761002007816 */ /* 0x000fd20000000000 */
.L_x_9:
[----:B------:R-:W-:-:S08]  /*1280*/  NOP ;  /* 0x0000000000007918 */ /* 0x000fd00000000000 */
[----:B------:R-:W2:Y:S02]  /*1290*/  USETMAXREG.TRY_ALLOC.CTAPOOL UP0, 0xe8 ;  /* 0x000000e8000079c8 */ /* 0x000ea40008000600 */
[----:B--2---:R-:W-:-:S13]  /*12a0*/  PLOP3.LUT P0, PT, PT, PT, UP0, 0x80, 0x0 ;  /* 0x000000000000781c */ /* 0x004fda0003f0f008 */
[----:B------:R-:W-:Y:S05]  /*12b0*/  @!P0 BRA `(.L_x_9) ;  /* 0xfffffffc00f08947 */ /* 0x000fea000383ffff */
[----:B------:R-:W-:Y:S02]  /*12c0*/  ULDC.64 UR4, c[0x0][0x590] ;  /* 0x0001640000047ab9 */ /* 0x000fe40000000a00 */
[----:B------:R-:W-:-:S04]  /*12d0*/  ISETP.NE.U32.AND P0, PT, RZ, UR4, PT ;  /* 0x00000004ff007c0c */ /* 0x000fc8000bf05070 */
[----:B------:R-:W-:-:S13]  /*12e0*/  ISETP.NE.AND.EX P0, PT, RZ, UR5, PT, P0 ;  /* 0x00000005ff007c0c */ /* 0x000fda000bf05300 */
[----:B------:R-:W-:Y:S05]  /*12f0*/  @P0 BRA `(.L_x_12) ;  /* 0x0000000000440947 */ /* 0x000fea0003800000 */
[----:B------:R-:W-:Y:S02]  /*1300*/  ULDC.64 UR4, c[0x0][0x588] ;  /* 0x0001620000047ab9 */ /* 0x000fe40000000a00 */
[----:B------:R-:W-:-:S04]  /*1310*/  ISETP.NE.U32.AND P0, PT, RZ, UR4, PT ;  /* 0x00000004ff007c0c */ /* 0x000fc8000bf05070 */
[----:B------:R-:W-:-:S13]  /*1320*/  ISETP.NE.AND.EX P0, PT, RZ, UR5, PT, P0 ;  /* 0x00000005ff007c0c */ /* 0x000fda000bf05300 */
[----:B------:R-:W-:Y:S05]  /*1330*/  @!P0 BRA `(.L_x_13) ;  /* 0x00000000001c8947 */ /* 0x000fea0003800000 */
[----:B-1----:R-:W1:Y:S02]  /*1340*/  LDC.64 R2, c[0x0][0x588] ;  /* 0x00016200ff027b82 */ /* 0x002e640000000a00 */
[----:B-1----:R1:W2:Y:S01]  /*1350*/  LDG.E R3, desc[UR52][R2.64] ;  /* 0x0000003402037981 */ /* 0x0022a2000c1e1900 */
[----:B------:R-:W-:-:S05]  /*1360*/  IMAD.MOV.U32 R4, RZ, RZ, 0x1 ;  /* 0x00000001ff047424 */ /* 0x000fca00078e00ff */
[----:B-1----:R-:W-:-:S05]  /*1370*/  PRMT R2, R4, 0x7610, R2 ;  /* 0x0000761004027816 */ /* 0x002fca0000000002 */
[----:B------:R3:W-:Y:S04]  /*1380*/  STL.S16 [R1+0xd4], R2 ;  /* 0x0000d40201007387 */ /* 0x0007e80000100600 */
[----:B--2---:R3:W-:Y:S01]  /*1390*/  STL [R1+0xbc], R3 ;  /* 0x0000bc0301007387 */ /* 0x0047e20000100800 */
[----:B------:R-:W-:Y:S05]  /*13a0*/  BRA `(.L_x_12) ;  /* 0x0000000000187947 */ /* 0x000fea0003800000 */
.L_x_13:
[----:B------:R-:W-:Y:S01]  /*13b0*/  MOV R2, 0x1 ;  /* 0x0000000100027802 */ /* 0x000fe20000000f00 */
[----:B------:R-:W-:-:S03]  /*13c0*/  ULDC UR4, c[0x0][0x580] ;  /* 0x0001600000047ab9 */ /* 0x000fc60000000800 */
[----:B-1----:R-:W-:Y:S01]  /*13d0*/  PRMT R3, R2, 0x7610, R3 ;  /* 0x0000761002037816 */ /* 0x002fe20000000003 */
[----:B------:R-:W-:-:S05]  /*13e0*/  IMAD.U32 R2, RZ, RZ, UR4 ;  /* 0x00000004ff027e24 */ /* 0x000fca000f8e00ff */
[----:B------:R2:W-:Y:S04]  /*13f0*/  STL [R1+0xbc], R2 ;  /* 0x0000bc0201007387 */ /* 0x0005e80000100800 */
[----:B------:R2:W-:Y:S02]  /*1400*/  STL.S16 [R1+0xd4], R3 ;  /* 0x0000d40301007387 */ /* 0x0005e40000100600 */
.L_x_12:
        /* <DEDUP_REMOVED lines=8> */
[----:B------:R-:W4:Y:S02]  /*1490*/  LDC.64 R16, c[0x0][0x5a8] ;  /* 0x00016a00ff107b82 */ /* 0x000f240000000a00 */
[----:B----4-:R4:W5:Y:S01]  /*14a0*/  LDG.E R16, desc[UR52][R16.64] ;  /* 0x0000003410107981 */ /* 0x010962000c1e1900 */
[----:B------:R-:W-:Y:S05]  /*14b0*/  BRA `(.L_x_14) ;  /* 0x0000000000087947 */ /* 0x000fea0003800000 */
.L_x_15:
[----:B------:R-:W-:Y:S02]  /*14c0*/  ULDC UR4, c[0x0][0x5a0] ;  /* 0x0001680000047ab9 */ /* 0x000fe40000000800 */
[----:B------:R-:W-:-:S07]  /*14d0*/  MOV R16, UR4 ;  /* 0x0000000400107c02 */ /* 0x000fce0008000f00 */
.L_x_14:
[----:B------:R-:W-:-:S13]  /*14e0*/  LOP3.LUT P0, RZ, R0, 0xff, RZ, 0xc0, !PT ;  /* 0x000000ff00ff7812 */ /* 0x000fda000780c0ff */
[----:B------:R-:W-:Y:S05]  /*14f0*/  @!P0 EXIT ;  /* 0x000000000000894d */ /* 0x000fea0003800000 */
[----:B-123--:R-:W2:Y:S01]  /*1500*/  LDL R3, [R1+0xd4] ;  /* 0x0000d40001037983 */ /* 0x00eea20000100800 */
[----:B------:R-:W-:-:S03]  /*1510*/  ULDC UR4, c[0x0][0x28c] ;  /* 0x0000a30000047ab9 */ /* 0x000fc60000000800 */
[----:B------:R-:W3:Y:S01]  /*1520*/  LDL R2, [R1+0xbc] ;  /* 0x0000bc0001027983 */ /* 0x000ee20000100800 */
[----:B------:R-:W-:Y:S02]  /*1530*/  UIADD3 UR4, UR4, 0x3f, URZ ;  /* 0x0000003f04047890 */ /* 0x000fe4000fffe03f */
[----:B------:R-:W-:Y:S02]  /*1540*/  ULOP3.LUT UR55, UR46, 0x1, URZ, 0xfc, !UPT ;  /* 0x000000012e377892 */ /* 0x000fe4000f8efc3f */
[----:B------:R-:W-:Y:S02]  /*1550*/  USHF.R.S32.HI UR5, URZ, 0x1f, UR4 ;  /* 0x0000001f3f057899 */ /* 0x000fe40008011404 */
[----:B------:R-:W-:Y:S02]  /*1560*/  ULOP3.LUT UR54, UR45, 0x1, URZ, 0xfc, !UPT ;  /* 0x000000012d367892 */ /* 0x000fe4000f8efc3f */
[----:B------:R-:W-:Y:S01]  /*1570*/  ULEA.HI UR5, UR5, UR4, URZ, 0x6 ;  /* 0x0000000405057291 */ /* 0x000fe2000f8f303f */
[----:B------:R-:W-:Y:S01]  /*1580*/  ULDC.64 UR58, c[0x0][0x198] ;  /* 0x00006600003a7ab9 */ /* 0x000fe20000000a00 */
[----:B------:R-:W-:-:S02]  /*1590*/  UMOV UR36, URZ ;  /* 0x0000003f00247c82 */ /* 0x000fc40008000000 */
[----:B------:R-:W-:Y:S01]  /*15a0*/  USHF.R.S32.HI UR56, URZ, 0x6, UR5 ;  /* 0x000000063f387899 */ /* 0x000fe20008011405 */
[----:B------:R-:W-:Y:S01]  /*15b0*/  UMOV UR44, URZ ;  /* 0x0000003f002c7c82 */ /* 0x000fe20008000000 */
[C---:B--2---:R-:W-:Y:S02]  /*15c0*/  PRMT R4, R3.reuse, 0x7610, R4 ;  /* 0x0000761003047816 */ /* 0x044fe40000000004 */
[----:B------:R-:W-:-:S03]  /*15d0*/  PRMT R0, R3, 0x7610, R0 ;  /* 0x0000761003007816 */ /* 0x000fc60000000000 */
[----:B------:R1:W-:Y:S04]  /*15e0*/  STL.S16 [R1+0xd0], R4 ;  /* 0x0000d00401007387 */ /* 0x0003e80000100600 */
[----:B---3--:R1:W-:Y:S04]  /*15f0*/  STL [R1+0xc8], R2 ;  /* 0x0000c80201007387 */ /* 0x0083e80000100800 */
[----:B------:R1:W-:Y:S04]  /*1600*/  STL.S16 [R1+0xcc], R0 ;  /* 0x0000cc0001007387 */ /* 0x0003e80000100600 */
[----:B------:R1:W-:Y:S04]  /*1610*/  STL [R1+0xb8], RZ ;  /* 0x0000b8ff01007387 */ /* 0x0003e80000100800 */
[----:B------:R1:W-:Y:S02]  /*1620*/  STL [R1+0xb4], RZ ;  /* 0x0000b4ff01007387 */ /* 0x0003e40000100800 */
.L_x_139:
[----:B-1----:R-:W1:Y:S01]  /*1630*/  S2R R0, SR_TID.X ;  /* 0x0000000000007919 */ /* 0x002e620000002100 */
[----:B--2---:R-:W2:Y:S01]  /*1640*/  S2UR UR9, SR_CgaCtaId ;  /* 0x00000000000979c3 */ /* 0x004ea20000008800 */
[----:B------:R-:W-:Y:S01]  /*1650*/  UMOV UR49, 0x400 ;  /* 0x0000040000317882 */ /* 0x000fe20000000000 */
[----:B------:R-:W-:Y:S01]  /*1660*/  UMOV UR4, URZ ;  /* 0x0000003f00047c82 */ /* 0x000fe20008000000 */
[----:B------:R-:W-:Y:S01]  /*1670*/  STL [R1+0xb0], RZ ;  /* 0x0000b0ff01007387 */ /* 0x000fe20000100800 */
[----:B------:R-:W-:Y:S01]  /*1680*/  UMOV UR8, URZ ;  /* 0x0000003f00087c82 */ /* 0x000fe20008000000 */
[----:B------:R-:W-:Y:S01]  /*1690*/  UMOV UR5, URZ ;  /* 0x0000003f00057c82 */ /* 0x000fe20008000000 */
[----:B------:R-:W-:Y:S01]  /*16a0*/  UMOV UR10, UR44 ;  /* 0x0000002c000a7c82 */ /* 0x000fe20008000000 */
[----:B------:R-:W-:Y:S01]  /*16b0*/  STL [R1+0xac], RZ ;  /* 0x0000acff01007387 */ /* 0x000fe20000100800 */
[----:B---3--:R-:W3:Y:S01]  /*16c0*/  LDC R3, c[0x0][0x28c] ;  /* 0x0000a300ff037b82 */ /* 0x008ee20000000800 */
[----:B------:R-:W-:Y:S01]  /*16d0*/  CS2R R228, SRZ ;  /* 0x0000000000e47805 */ /* 0x000fe2000001ff00 */
[----:B----4-:R-:W-:Y:S01]  /*16e0*/  IMAD.MOV.U32 R17, RZ, RZ, RZ ;  /* 0x000000ffff117224 */ /* 0x010fe200078e00ff */
[----:B------:R-:W-:Y:S01]  /*16f0*/  STL [R1+0xa8], RZ ;  /* 0x0000a8ff01007387 */ /* 0x000fe20000100800 */
[----:B------:R-:W-:-:S02]  /*1700*/  CS2R R18, SRZ ;  /* 0x0000000000127805 */ /* 0x000fc4000001ff00 */
[----:B------:R-:W-:Y:S02]  /*1710*/  CS2R R22, SRZ ;  /* 0x0000000000167805 */ /* 0x000fe4000001ff00 */
[----:B------:R-:W-:Y:S01]  /*1720*/  CS2R R152, SRZ ;  /* 0x0000000000987805 */ /* 0x000fe2000001ff00 */
[----:B------:R-:W-:Y:S01]  /*1730*/  STL [R1+0xa4], RZ ;  /* 0x0000a4ff01007387 */ /* 0x000fe20000100800 */
[----:B------:R-:W-:Y:S02]  /*1740*/  CS2R R154, SRZ ;  /* 0x00000000009a7805 */ /* 0x000fe4000001ff00 */
[----:B------:R-:W-:Y:S02]  /*1750*/  CS2R R156, SRZ ;  /* 0x00000000009c7805 */ /* 0x000fe4000001ff00 */
[----:B------:R-:W-:Y:S01]  /*1760*/  CS2R R158, SRZ ;  /* 0x00000000009e7805 */ /* 0x000fe2000001ff00 */
[----:B------:R-:W-:Y:S01]  /*1770*/  STL [R1+0xa0], RZ ;  /* 0x0000a0ff01007387 */ /* 0x000fe20000100800 */
[----:B------:R-:W-:-:S02]  /*1780*/  CS2R R160, SRZ ;  /* 0x0000000000a07805 */ /* 0x000fc4000001ff00 */
[----:B------:R-:W-:Y:S02]  /*1790*/  CS2R R162, SRZ ;  /* 0x0000000000a27805 */ /* 0x000fe4000001ff00 */
[----:B------:R-:W-:Y:S01]  /*17a0*/  CS2R R164, SRZ ;  /* 0x0000000000a47805 */ /* 0x000fe2000001ff00 */
[----:B------:R-:W-:Y:S01]  /*17b0*/  STL [R1+0x9c], RZ ;  /* 0x00009cff01007387 */ /* 0x000fe20000100800 */
[----:B--2---:R-:W-:Y:S01]  /*17c0*/  ULEA UR49, UR9, UR49, 0x18 ;  /* 0x0000003109317291 */ /* 0x004fe2000f8ec03f */
[----:B------:R-:W-:Y:S02]  /*17d0*/  CS2R R166, SRZ ;  /* 0x0000000000a67805 */ /* 0x000fe4000001ff00 */
[----:B------:R-:W-:Y:S01]  /*17e0*/  CS2R R168, SRZ ;  /* 0x0000000000a87805 */ /* 0x000fe2000001ff00 */
[----:B------:R-:W-:Y:S01]  /*17f0*/  STL [R1+0x98], RZ ;  /* 0x000098ff01007387 */ /* 0x000fe20000100800 */
[----:B------:R-:W-:Y:S02]  /*1800*/  CS2R R170, SRZ ;  /* 0x0000000000aa7805 */ /* 0x000fe4000001ff00 */
[----:B------:R-:W-:-:S02]  /*1810*/  CS2R R172, SRZ ;  /* 0x0000000000ac7805 */ /* 0x000fc4000001ff00 */
[----:B------:R-:W-:Y:S02]  /*1820*/  CS2R R174, SRZ ;  /* 0x0000000000ae7805 */ /* 0x000fe4000001ff00 */
[----:B-1----:R-:W-:Y:S01]  /*1830*/  LOP3.LUT R0, R0, 0x80, RZ, 0xc0, !PT ;  /* 0x0000008000007812 */ /* 0x002fe200078ec0ff */
[----:B------:R-:W-:Y:S01]  /*1840*/  STL [R1+0x94], RZ ;  /* 0x000094ff01007387 */ /* 0x000fe20000100800 */
[----:B---3--:R-:W-:Y:S02]  /*1850*/  ISETP.GE.AND P0, PT, R3, 0x1, PT ;  /* 0x000000010300780c */ /* 0x008fe40003f06270 */
[----:B------:R-:W-:Y:S02]  /*1860*/  CS2R R176, SRZ ;  /* 0x0000000000b07805 */ /* 0x000fe4000001ff00 */
[----:B------:R-:W-:Y:S01]  /*1870*/  SHF.R.U32.HI R0, RZ, 0x7, R0 ;  /* 0x00000007ff007819 */ /* 0x000fe20000011600 */
        /* <DEDUP_REMOVED lines=8> */
[----:B------:R-:W1:Y:S01]  /*1900*/  SHFL.IDX PT, R0, R0, RZ, 0x1f ;  /* 0x00001fff00007589 */ /* 0x000e6200000e0000 */
[----:B------:R-:W-:-:S02]  /*1910*/  CS2R R190, SRZ ;  /* 0x0000000000be7805 */ /* 0x000fc4000001ff00 */
[----:B------:R-:W-:Y:S02]  /*1920*/  CS2R R192, SRZ ;  /* 0x0000000000c07805 */ /* 0x000fe4000001ff00 */
[----:B------:R-:W-:Y:S01]  /*1930*/  CS2R R194, SRZ ;  /* 0x0000000000c27805 */ /* 0x000fe2000001ff00 */
[----:B------:R2:W-:Y:S01]  /*1940*/  STL [R1+0x88], RZ ;  /* 0x000088ff01007387 */ /* 0x0005e20000100800 */
[----:B------:R-:W-:Y:S02]  /*1950*/  CS2R R196, SRZ ;  /* 0x0000000000c47805 */ /* 0x000fe4000001ff00 */
[----:B------:R-:W-:Y:S02]  /*1960*/  CS2R R198, SRZ ;  /* 0x0000000000c67805 */ /* 0x000fe4000001ff00 */
[----:B------:R-:W-:Y:S01]  /*1970*/  CS2R R200, SRZ ;  /* 0x0000000000c87805 */ /* 0x000fe2000001ff00 */
[----:B------:R2:W-:Y:S01]  /*1980*/  STL [R1+0x84], RZ ;  /* 0x000084ff01007387 */ /* 0x0005e20000100800 */
        /* <DEDUP_REMOVED lines=16> */
[----:B-1----:R-:W-:-:S02]  /*1a90*/  R2UR UR6, R0 ;  /* 0x00000000000672ca */ /* 0x002fc400000e0000 */
[----:B------:R-:W-:Y:S02]  /*1aa0*/  CS2R R226, SRZ ;  /* 0x0000000000e27805 */ /* 0x000fe4000001ff00 */
[----:B------:R-:W-:Y:S01]  /*1ab0*/  MOV R0, UR36 ;  /* 0x0000002400007c02 */ /* 0x000fe20008000f00 */
        /* <DEDUP_REMOVED lines=9> */
[----:B------:R-:W-:Y:S01]  /*1b50*/  CS2R R36, SRZ ;  /* 0x0000000000247805 */ /* 0x000fe2000001ff00 */
[----:B------:R-:W-:Y:S01]  /*1b60*/  ULEA.HI UR7, UR6, UR6, URZ, 0x1 ;  /* 0x0000000606077291 */ /* 0x000fe2000f8f083f */
[----:B------:R-:W-:Y:S01]  /*1b70*/  CS2R R38, SRZ ;  /* 0x0000000000267805 */ /* 0x000fe2000001ff00 */
[----:B------:R2:W-:Y:S01]  /*1b80*/  STL [R1+0x64], RZ ;  /* 0x000064ff01007387 */ /* 0x0005e20000100800 */
[----:B------:R-:W-:Y:S01]  /*1b90*/  CS2R R40, SRZ ;  /* 0x0000000000287805 */ /* 0x000fe2000001ff00 */
[----:B------:R-:W-:Y:S01]  /*1ba0*/  ULOP3.LUT UR7, UR7, 0xffffe, URZ, 0xc0, !UPT ;  /* 0x000ffffe07077892 */ /* 0x000fe2000f8ec03f */
[----:B------:R-:W-:Y:S01]  /*1bb0*/  CS2R R42, SRZ ;  /* 0x00000000002a7805 */ /* 0x000fe2000001ff00 */
[----:B------:R2:W-:Y:S01]  /*1bc0*/  STL [R1+0x60], RZ ;  /* 0x000060ff01007387 */ /* 0x0005e20000100800 */
[----:B------:R-:W-:Y:S01]  /*1bd0*/  CS2R R44, SRZ ;  /* 0x00000000002c7805 */ /* 0x000fe2000001ff00 */
[----:B------:R-:W-:Y:S01]  /*1be0*/  UIADD3 UR7, UR6, -UR7, URZ ;  /* 0x8000000706077290 */ /* 0x000fe2000fffe03f */
[----:B------:R-:W-:Y:S01]  /*1bf0*/  CS2R R46, SRZ ;  /* 0x00000000002e7805 */ /* 0x000fe2000001ff00 */
[----:B------:R2:W-:Y:S01]  /*1c00*/  STL [R1+0x5c], RZ ;  /* 0x00005cff01007387 */ /* 0x0005e20000100800 */
[----:B------:R-:W-:Y:S01]  /*1c10*/  CS2R R48, SRZ ;  /* 0x0000000000307805 */ /* 0x000fe2000001ff00 */
[----:B------:R-:W-:Y:S01]  /*1c20*/  ULEA UR7, UR7, UR49, 0xc ;  /* 0x0000003107077291 */ /* 0x000fe2000f8e603f */
[----:B------:R-:W-:Y:S01]  /*1c30*/  CS2R R50, SRZ ;  /* 0x0000000000327805 */ /* 0x000fe2000001ff00 */
[----:B------:R2:W-:Y:S01]  /*1c40*/  STL [R1+0x58], RZ ;  /* 0x000058ff01007387 */ /* 0x0005e20000100800 */
[----:B------:R-:W-:Y:S01]  /*1c50*/  CS2R R52, SRZ ;  /* 0x0000000000347805 */ /* 0x000fe2000001ff00 */
[----:B------:R-:W-:Y:S01]  /*1c60*/  UIADD3 UR7, UR7, 0x6200, URZ ;  /* 0x0000620007077890 */ /* 0x000fe2000fffe03f */
[----:B------:R-:W-:Y:S01]  /*1c70*/  CS2R R54, SRZ ;  /* 0x0000000000367805 */ /* 0x000fe2000001ff00 */
[----:B------:R2:W-:Y:S01]  /*1c80*/  STL [R1+0x54], RZ ;  /* 0x000054ff01007387 */ /* 0x0005e20000100800 */
[----:B------:R-:W-:Y:S01]  /*1c90*/  CS2R R56, SRZ ;  /* 0x0000000000387805 */ /* 0x000fe2000001ff00 */
[----:B------:R-:W-:Y:S01]  /*1ca0*/  USHF.R.U32.HI UR7, URZ, 0x4, UR7 ;  /* 0x000000043f077899 */ /* 0x000fe20008011607 */
[----:B------:R-:W-:Y:S01]  /*1cb0*/  CS2R R58, SRZ ;  /* 0x00000000003a7805 */ /* 0x000fe2000001ff00 */
[----:B------:R2:W-:Y:S01]  /*1cc0*/  STL [R1+0x50], RZ ;  /* 0x000050ff01007387 */ /* 0x0005e20000100800 */
[----:B------:R-:W-:Y:S01]  /*1cd0*/  CS2R R60, SRZ ;  /* 0x00000000003c7805 */ /* 0x000fe2000001ff00 */
[----:B------:R-:W-:Y:S01]  /*1ce0*/  ULOP3.LUT UR9, UR7, 0x3fff, URZ, 0xc0, !UPT ;  /* 0x00003fff07097892 */ /* 0x000fe2000f8ec03f */
        /* <DEDUP_REMOVED lines=59> */
[----:B------:R-:W-:Y:S01]  /*20a0*/  CS2R R150, SRZ ;  /* 0x0000000000967805 */ /* 0x000fe2000001ff00 */
[----:B------:R2:W-:Y:S04]  /*20b0*/  STL [R1+0x10], RZ ;  /* 0x000010ff01007387 */ /* 0x0005e80000100800 */
[----:B------:R2:W-:Y:S04]  /*20c0*/  STL [R1+0xc], RZ ;  /* 0x00000cff01007387 */ /* 0x0005e80000100800 */
[----:B------:R2:W-:Y:S04]  /*20d0*/  STL [R1+0x8], RZ ;  /* 0x000008ff01007387 */ /* 0x0005e80000100800 */
[----:B------:R2:W-:Y:S04]  /*20e0*/  STL [R1+0x4], RZ ;  /* 0x000004ff01007387 */ /* 0x0005e80000100800 */
[----:B------:R2:W-:Y:S01]  /*20f0*/  STL [R1], RZ ;  /* 0x000000ff01007387 */ /* 0x0005e20000100800 */
[----:B------:R-:W-:Y:S05]  /*2100*/  @!P0 BRA `(.L_x_16) ;  /* 0x0000001000c88947 */ /* 0x000fea0003800000 */
[----:B------:R-:W-:-:S06]  /*2110*/  UISETP.NE.AND UP0, UPT, UR55, 0x3, UPT ;  /* 0x000000033700788c */ /* 0x000fcc000bf05270 */
[----:B------:R-:W-:-:S13]  /*2120*/  PLOP3.LUT P1, PT, PT, PT, UP0, 0x80, 0x0 ;  /* 0x000000000000781c */ /* 0x000fda0003f2f008 */
[----:B------:R-:W-:Y:S05]  /*2130*/  @!P1 BRA `(.L_x_17) ;  /* 0x0000000000049947 */ /* 0x000fea0003800000 */
[----:B------:R-:W-:Y:S01]  /*2140*/  BPT.TRAP 0x1 ;  /* 0x000000040000795c */ /* 0x000fe20000300000 */
.L_x_17:
[----:B------:R-:W-:Y:S01]  /*2150*/  ULEA UR4, UR44, UR49, 0x3 ;  /* 0x000000312c047291 */ /* 0x000fe2000f8e183f */
[----:B------:R-:W-:-:S05]  /*2160*/  IMAD.U32 R0, RZ, RZ, UR36 ;  /* 0x00000024ff007e24 */ /* 0x000fca000f8e00ff */
[----:B------:R-:W-:-:S04]  /*2170*/  SHF.L.U32 R0, R0, 0x1f, RZ ;  /* 0x0000001f00007819 */ /* 0x000fc800000006ff */
[----:B------:R1:W3:Y:S01]  /*2180*/  SYNCS.PHASECHK.TRANS64.TRYWAIT P0, [UR4], R0 ;  /* 0x00000000ff0075a7 */ /* 0x0002e20008000144 */
[----:B------:R-:W-:Y:S05]  /*2190*/  @!P1 BRA `(.L_x_18) ;  /* 0x0000000000049947 */ /* 0x000fea0003800000 */
[----:B------:R-:W-:Y:S01]  /*21a0*/  BPT.TRAP 0x1 ;  /* 0x000000040000795c */ /* 0x000fe20000300000 */
.L_x_18:
[----:B---3--:R-:W-:Y:S05]  /*21b0*/  @P0 BRA `(.L_x_19) ;  /* 0x0000000000080947 */ /* 0x008fea0003800000 */
[----:B------:R-:W3:Y:S02]  /*21c0*/  SYNCS.PHASECHK.TRANS64.TRYWAIT P0, [UR4], R0 ;  /* 0x00000000ff0075a7 */ /* 0x000ee40008000144 */
[----:B---3--:R-:W-:Y:S05]  /*21d0*/  @!P0 BRA `(.L_x_20) ;  /* 0x000000c800fc8947 */ /* 0x008fea0003800000 */
.L_x_19:
[----:B------:R-:W-:Y:S01]  /*21e0*/  UIADD3 UR4, UR49, 0x16200, URZ ;  /* 0x0001620031047890 */ /* 0x000fe2000fffe03f */
[----:B------:R-:W-:Y:S01]  /*21f0*/  WARPGROUP.ARRIVE ;  /* 0x00000000000079c5 */ /* 0x000fe20000000000 */
[----:B------:R-:W-:Y:S01]  /*2200*/  ULOP3.LUT UR5, UR9, 0x10000, URZ, 0xfc, !UPT ;  /* 0x0001000009057892 */ /* 0x000fe2000f8efc3f */
[----:B------:R4:W-:Y:S01]  /*2210*/  STL [R1+0xb0], RZ ;  /* 0x0000b0ff01007387 */ /* 0x0009e20000100800 */
[----:B------:R-:W-:Y:S01]  /*2220*/  USHF.R.U32.HI UR4, URZ, 0x4, UR4 ;  /* 0x000000043f047899 */ /* 0x000fe20008011604 */
[----:B------:R-:W-:Y:S01]  /*2230*/  CS2R R228, SRZ ;  /* 0x0000000000e47805 */ /* 0x000fe2000001ff00 */
[----:B------:R-:W-:Y:S01]  /*2240*/  UMOV UR7, 0x80000020 ;  /* 0x8000002000077882 */ /* 0x000fe20000000000 */
[----:B------:R4:W-:Y:S01]  /*2250*/  STL [R1+0xac], RZ ;  /* 0x0000acff01007387 */ /* 0x0009e20000100800 */
[----:B------:R-:W-:Y:S01]  /*2260*/  ULOP3.LUT UR4, UR4, 0x3fff, URZ, 0xc0, !UPT ;  /* 0x00003fff04047892 */ /* 0x000fe2000f8ec03f */
[----:B------:R-:W-:Y:S01]  /*2270*/  MOV R17, RZ ;  /* 0x000000ff00117202 */ /* 0x000fe20000000f00 */
[----:B------:R-:W-:Y:S01]  /*2280*/  UMOV UR8, 0x2 ;  /* 0x0000000200087882 */ /* 0x000fe20000000000 */
[----:B------:R4:W-:Y:S01]  /*2290*/  STL [R1+0xa8], RZ ;  /* 0x0000a8ff01007387 */ /* 0x0009e20000100800 */
[----:B------:R-:W-:Y:S01]  /*22a0*/  ULOP3.LUT UR6, UR4, 0x10000, URZ, 0xfc, !UPT ;  /* 0x0001000004067892 */ /* 0x000fe2000f8efc3f */
[----:B------:R-:W-:Y:S01]  /*22b0*/  CS2R R18, SRZ ;  /* 0x0000000000127805 */ /* 0x000fe2000001ff00 */
[----:B------:R-:W-:Y:S01]  /*22c0*/  ULEA UR4, UR44, UR5, 0x9 ;  /* 0x000000052c047291 */ /* 0x000fe2000f8e483f */
[----:B------:R4:W-:Y:S01]  /*22d0*/  STL [R1+0xa4], RZ ;  /* 0x0000a4ff01007387 */ /* 0x0009e20000100800 */
[----:B------:R-:W-:Y:S01]  /*22e0*/  ULEA UR6, UR44, UR6, 0xa ;  /* 0x000000062c067291 */ /* 0x000fe2000f8e503f */
[----:B------:R-:W-:Y:S01]  /*22f0*/  CS2R R22, SRZ ;  /* 0x0000000000167805 */ /* 0x000fe2000001ff00 */
[----:B------:R-:W-:Y:S01]  /*2300*/  UMOV UR5, 0x80000020 ;  /* 0x8000002000057882 */ /* 0x000fe20000000000 */
[----:B------:R4:W-:Y:S01]  /*2310*/  STL [R1+0xa0], RZ ;  /* 0x0000a0ff01007387 */ /* 0x0009e20000100800 */
[----:B------:R-:W-:-:S02]  /*2320*/  CS2R R152, SRZ ;  /* 0x0000000000987805 */ /* 0x000fc4000001ff00 */
[----:B------:R-:W-:Y:S02]  /*2330*/  CS2R R154, SRZ ;  /* 0x00000000009a7805 */ /* 0x000fe4000001ff00 */
[----:B------:R-:W-:Y:S01]  /*2340*/  CS2R R156, SRZ ;  /* 0x00000000009c7805 */ /* 0x000fe2000001ff00 */
[----:B------:R4:W-:Y:S01]  /*2350*/  STL [R1+0x9c], RZ ;  /* 0x00009cff01007387 */ /* 0x0009e20000100800 */
[----:B------:R-:W-:Y:S01]  /*2360*/  CS2R R158, SRZ ;  /* 0x00000000009e7805 */ /* 0x000fe2000001ff00 */
[----:B------:R-:W-:Y:S01]  /*2370*/  QGMMA.64x256x32.F32.E4M3.E4M3 R24, gdesc[UR4], RZ, !UPT, gsb0 ;  /* 0x03e00000041879f3 */ /* 0x000fe2000c0008ff */
[----:B------:R-:W-:Y:S01]  /*2380*/  UIADD3 UR4, UR4, 0x2, URZ ;  /* 0x0000000204047890 */ /* 0x000fe2000fffe03f */
[----:B------:R4:W-:Y:S01]  /*2390*/  STL [R1+0x98], RZ ;  /* 0x000098ff01007387 */ /* 0x0009e20000100800 */
[----:B------:R-:W-:Y:S01]  /*23a0*/  UIADD3 UR6, UR6, 0x2, URZ ;  /* 0x0000000206067890 */ /* 0x000fe2000fffe03f */
[----:B------:R-:W-:Y:S01]  /*23b0*/  CS2R R160, SRZ ;  /* 0x0000000000a07805 */ /* 0x000fe2000001ff00 */
[----:B------:R-:W-:Y:S01]  /*23c0*/  UMOV UR5, 0x80000020 ;  /* 0x8000002000057882 */ /* 0x000fe20000000000 */
[----:B------:R-:W-:Y:S01]  /*23d0*/  UMOV UR7, 0x80000020 ;  /* 0x8000002000077882 */ /* 0x000fe20000000000 */
        /* <DEDUP_REMOVED lines=44> */
[----:B------:R4:W-:Y:S04]  /*26a0*/  STL [R1+0x68], RZ ;  /* 0x000068ff01007387 */ /* 0x0009e80000100800 */
        /* <DEDUP_REMOVED lines=25> */
[----:B------:R4:W-:Y:S01]  /*2840*/  STL [R1], RZ ;  /* 0x000000ff01007387 */ /* 0x0009e20000100800 */
[----:B------:R-:W-:-:S02]  /*2850*/  WARPGROUP.DEPBAR.LE gsb0, 0x0 ;  /* 0x00008000000079c5 */ /* 0x000fc40000010000 */
[----:B------:R-:W-:-:S06]  /*2860*/  WARPGROUP.ARRIVE ;  /* 0x00000000000079c5 */ /* 0x000fcc0000000000 */
[----:B------:R-:W-:Y:S01]  /*2870*/  QGMMA.64x256x32.F32.E4M3.E4M3 R24, gdesc[UR4], R24, gsb0 ;  /* 0x03e00000041879f3 */ /* 0x000fe20008000818 */
[----:B------:R-:W-:Y:S02]  /*2880*/  ULDC UR4, c[0x0][0x50c] ;  /* 0x0001430000047ab9 */ /* 0x000fe40000000800 */
[----:B------:R-:W-:-:S04]  /*2890*/  UISETP.NE.AND UP0, UPT, UR4, 0x2, UPT ;  /* 0x000000020400788c */ /* 0x000fc8000bf05270 */
[----:B------:R-:W-:-:S06]  /*28a0*/  USEL UR4, URZ, 0x1, UP0 ;  /* 0x000000013f047887 */ /* 0x000fcc0008000000 */
[----:B------:R-:W-:Y:S01]  /*28b0*/  ISETP.NE.AND P0, PT, RZ, UR4, PT ;  /* 0x00000004ff007c0c */ /* 0x000fe2000bf05270 */
[----:B------:R-:W-:-:S12]  /*28c0*/  WARPGROUP.DEPBAR.LE gsb0, 0x0 ;  /* 0x00008000000079c5 */ /* 0x000fd80000010000 */
[----:B----4-:R-:W-:Y:S05]  /*28d0*/  @!P0 BRA `(.L_x_21) ;  /* 0x0000000800b88947 */ /* 0x010fea0003800000 */
[----:B------:R-:W-:Y:S01]  /*28e0*/  FADD R4, RZ, R107 ;  /* 0x0000006bff047221 */ /* 0x000fe20000000000 */
[----:B-1-3--:R-:W-:-:S01]  /*28f0*/  FADD R0, RZ, R108 ;  /* 0x0000006cff007221 */ /* 0x00afc20000000000 */
[----:B------:R-:W-:Y:S01]  /*2900*/  FADD R3, RZ, R109 ;  /* 0x0000006dff037221 */ /* 0x000fe20000000000 */
[----:B------:R-:W-:-:S01]  /*2910*/  FADD R227, RZ, R24 ;  /* 0x00000018ffe37221 */ /* 0x000fc20000000000 */
[----:B------:R-:W-:Y:S01]  /*2920*/  FADD R226, RZ, R25 ;  /* 0x00000019ffe27221 */ /* 0x000fe20000000000 */
[----:B------:R1:W-:Y:S01]  /*2930*/  STL [R1], R4 ;  /* 0x0000000401007387 */ /* 0x0003e20000100800 */
[----:B------:R-:W-:-:S01]  /*2940*/  FADD R225, RZ, R26 ;  /* 0x0000001affe17221 */ /* 0x000fc20000000000 */
[----:B------:R-:W-:Y:S01]  /*2950*/  FADD R224, RZ, R27 ;  /* 0x0000001bffe07221 */ /* 0x000fe20000000000 */
[----:B------:R-:W-:-:S01]  /*2960*/  FADD R223, RZ, R28 ;  /* 0x0000001cffdf7221 */ /* 0x000fc20000000000 */
[----:B------:R3:W-:Y:S01]  /*2970*/  STL [R1+0x4], R0 ;  /* 0x0000040001007387 */ /* 0x0007e20000100800 */
[----:B------:R-:W-:-:S01]  /*2980*/  FADD R222, RZ, R29 ;  /* 0x0000001dffde7221 */ /* 0x000fc20000000000 */
[----:B------:R-:W-:Y:S01]  /*2990*/  FADD R221, RZ, R30 ;  /* 0x0000001effdd7221 */ /* 0x000fe20000000000 */
[----:B------:R-:W-:-:S01]  /*29a0*/  FADD R220, RZ, R31 ;  /* 0x0000001fffdc7221 */ /* 0x000fc20000000000 */
[----:B------:R4:W-:Y:S01]  /*29b0*/  STL [R1+0x8], R3 ;  /* 0x0000080301007387 */ /* 0x0009e20000100800 */
[----:B------:R-:W-:-:S01]  /*29c0*/  FADD R219, RZ, R32 ;  /* 0x00000020ffdb7221 */ /* 0x000fc20000000000 */
[----:B-1----:R-:W-:Y:S01]  /*29d0*/  FADD R4, RZ, R110 ;  /* 0x0000006eff047221 */ /* 0x002fe20000000000 */
[----:B------:R-:W-:-:S01]  /*29e0*/  FADD R218, RZ, R33 ;  /* 0x00000021ffda7221 */ /* 0x000fc20000000000 */
[----:B------:R-:W-:Y:S01]  /*29f0*/  FADD R217, RZ, R34 ;  /* 0x00000022ffd97221 */ /* 0x000fe20000000000 */
[----:B------:R-:W-:-:S01]  /*2a00*/  FADD R216, RZ, R35 ;  /* 0x00000023ffd87221 */ /* 0x000fc20000000000 */
[----:B---3--:R-:W-:Y:S01]  /*2a10*/  FADD R0, RZ, R111 ;  /* 0x0000006fff007221 */ /* 0x008fe20000000000 */
[----:B------:R1:W-:Y:S01]  /*2a20*/  STL [R1+0xc], R4 ;  /* 0x00000c0401007387 */ /* 0x0003e20000100800 */
[----:B------:R-:W-:-:S01]  /*2a30*/  FADD R215, RZ, R36 ;  /* 0x00000024ffd77221 */ /* 0x000fc20000000000 */
[----:B------:R-:W-:Y:S01]  /*2a40*/  FADD R214, RZ, R37 ;  /* 0x00000025ffd67221 */ /* 0x000fe20000000000 */
[----:B----4-:R-:W-:-:S01]  /*2a50*/  FADD R3, RZ, R112 ;  /* 0x00000070ff037221 */ /* 0x010fc20000000000 */
        /* <DEDUP_REMOVED lines=90> */
[----:B------:R-:W-:Y:S01]  /*3000*/  FADD R159, RZ, R92 ;  /* 0x0000005cff9f7221 */ /* 0x000fe20000000000 */
[----:B------:R-:W-:-:S01]  /*3010*/  FADD R158, RZ, R93 ;  /* 0x0000005dff9e7221 */ /* 0x000fc20000000000 */
[----:B------:R-:W-:Y:S01]  /*3020*/  FADD R157, RZ, R94 ;  /* 0x0000005eff9d7221 */ /* 0x000fe20000000000 */
[----:B------:R-:W-:-:S01]  /*3030*/  FADD R156, RZ, R95 ;  /* 0x0000005fff9c7221 */ /* 0x000fc20000000000 */
[----:B------:R3:W-:Y:S01]  /*3040*/  STL [R1+0x5c], R3 ;  /* 0x00005c0301007387 */ /* 0x0007e20000100800 */
[----:B------:R-:W-:-:S01]  /*3050*/  FADD R155, RZ, R96 ;  /* 0x00000060ff9b7221 */ /* 0x000fc20000000000 */
[----:B-1----:R-:W-:Y:S01]  /*3060*/  FADD R4, RZ, R134 ;  /* 0x00000086ff047221 */ /* 0x002fe20000000000 */
[----:B------:R-:W-:-:S01]  /*3070*/  FADD R154, RZ, R97 ;  /* 0x00000061ff9a7221 */ /* 0x000fc20000000000 */
[----:B------:R1:W-:Y:S01]  /*3080*/  STL [R1+0x58], R0 ;  /* 0x0000580001007387 */ /* 0x0003e20000100800 */
[----:B------:R-:W-:-:S01]  /*3090*/  FADD R153, RZ, R98 ;  /* 0x00000062ff997221 */ /* 0x000fc20000000000 */
[----:B------:R-:W-:Y:S01]  /*30a0*/  FADD R152, RZ, R99 ;  /* 0x00000063ff987221 */ /* 0x000fe20000000000 */
[----:B------:R-:W-:-:S01]  /*30b0*/  FADD R23, RZ, R100 ;  /* 0x00000064ff177221 */ /* 0x000fc20000000000 */
[----:B------:R-:W-:Y:S01]  /*30c0*/  FADD R22, RZ, R101 ;  /* 0x00000065ff167221 */ /* 0x000fe20000000000 */
[----:B------:R-:W-:-:S01]  /*30d0*/  FADD R19, RZ, R102 ;  /* 0x00000066ff137221 */ /* 0x000fc20000000000 */
[----:B---3--:R-:W-:Y:S01]  /*30e0*/  FADD R3, RZ, R132 ;  /* 0x00000084ff037221 */ /* 0x008fe20000000000 */
[----:B------:R-:W-:-:S01]  /*30f0*/  FADD R18, RZ, R103 ;  /* 0x00000067ff127221 */ /* 0x000fc20000000000 */
[----:B------:R-:W-:Y:S01]  /*3100*/  FADD R17, RZ, R104 ;  /* 0x00000068ff117221 */ /* 0x000fe20000000000 */
[----:B------:R-:W-:-:S01]  /*3110*/  FADD R228, RZ, R105 ;  /* 0x00000069ffe47221 */ /* 0x000fc20000000000 */
[----:B-1----:R-:W-:Y:S01]  /*3120*/  FADD R0, RZ, R131 ;  /* 0x00000083ff007221 */ /* 0x002fe20000000000 */
[----:B------:R-:W-:-:S01]  /*3130*/  FADD R229, RZ, R106 ;  /* 0x0000006affe57221 */ /* 0x000fc20000000000 */
[----:B------:R-:W-:-:S03]  /*3140*/  UMOV UR8, URZ ;  /* 0x0000003f00087c82 */ /* 0x000fc60008000000 */
[----:B------:R1:W-:Y:S04]  /*3150*/  STL [R1+0x60], R0 ;  /* 0x0000600001007387 */ /* 0x0003e80000100800 */
[----:B------:R3:W-:Y:S01]  /*3160*/  STL [R1+0x64], R3 ;  /* 0x0000640301007387 */ /* 0x0007e20000100800 */
[----:B-1----:R-:W-:-:S01]  /*3170*/  FADD R0, RZ, R133 ;  /* 0x00000085ff007221 */ /* 0x002fc20000000000 */
[----:B---3--:R-:W-:-:S04]  /*3180*/  FADD R3, RZ, R135 ;  /* 0x00000087ff037221 */ /* 0x008fc80000000000 */
[----:B------:R1:W-:Y:S04]  /*3190*/  STL [R1+0x68], R0 ;  /* 0x0000680001007387 */ /* 0x0003e80000100800 */
[----:B------:R3:W-:Y:S04]  /*31a0*/  STL [R1+0x6c], R4 ;  /* 0x00006c0401007387 */ /* 0x0007e80000100800 */
[----:B------:R4:W-:Y:S01]  /*31b0*/  STL [R1+0x70], R3 ;  /* 0x0000700301007387 */ /* 0x0009e20000100800 */
[----:B-1----:R-:W-:-:S01]  /*31c0*/  FADD R0, RZ, R136 ;  /* 0x00000088ff007221 */ /* 0x002fc20000000000 */
[----:B---3--:R-:W-:-:S04]  /*31d0*/  FADD R4, RZ, R137 ;  /* 0x00000089ff047221 */ /* 0x008fc80000000000 */
[----:B------:R1:W-:Y:S01]  /*31e0*/  STL [R1+0x74], R0 ;  /* 0x0000740001007387 */ /* 0x0003e20000100800 */
[----:B----4-:R-:W-:-:S03]  /*31f0*/  FADD R3, RZ, R138 ;  /* 0x0000008aff037221 */ /* 0x010fc60000000000 */
        /* <DEDUP_REMOVED lines=26> */
[----:B-1----:R-:W-:-:S05]  /*33a0*/  FADD R0, RZ, R151 ;  /* 0x00000097ff007221 */ /* 0x002fca0000000000 */
[----:B------:R4:W-:Y:S02]  /*33b0*/  STL [R1+0xb0], R0 ;  /* 0x0000b00001007387 */ /* 0x0009e40000100800 */
.L_x_21:
[----:B------:R-:W-:-:S04]  /*33c0*/  UIADD3 UR10, UR44, 0x1, URZ ;  /* 0x000000012c0a7890 */ /* 0x000fc8000fffe03f */
[----:B------:R-:W-:-:S04]  /*33d0*/  UISETP.NE.AND UP0, UPT, UR10, 0x8, UPT ;  /* 0x000000080a00788c */ /* 0x000fc8000bf05270 */
[----:B------:R-:W-:Y:S02]  /*33e0*/  USEL UR5, URZ, 0x1, UP0 ;  /* 0x000000013f057887 */ /* 0x000fe40008000000 */
[----:B------:R-:W-:Y:S02]  /*33f0*/  USEL UR10, UR10, URZ, UP0 ;  /* 0x0000003f0a0a7287 */ /* 0x000fe40008000000 */
[----:B------:R-:W-:-:S06]  /*3400*/  ULOP3.LUT UR5, UR36, UR5, URZ, 0x3c, !UPT ;  /* 0x0000000524057292 */ /* 0x000fcc000f8e3c3f */
[----:B-1-34-:R-:W-:Y:S01]  /*3410*/  IMAD.U32 R0, RZ, RZ, UR5 ;  /* 0x00000005ff007e24 */ /* 0x01afe2000f8e00ff */
[----:B------:R-:W-:-:S06]  /*3420*/  UMOV UR5, 0x1 ;  /* 0x0000000100057882 */ /* 0x000fcc0000000000 */
.L_x_16:
[----:B------:R-:W-:-:S04]  /*3430*/  UISETP.LT.AND UP0, UPT, UR56, 0x1, UPT ;  /* 0x000000013800788c */ /* 0x000fc8000bf01270 */
[----:B------:R-:W-:-:S04]  /*3440*/  USEL UR6, UR56, 0x1, UP0 ;  /* 0x0000000138067887 */ /* 0x000fc80008000000 */
[----:B------:R-:W-:-:S04]  /*3450*/  UIADD3 UR6, UR56, -UR6, URZ ;  /* 0x8000000638067290 */ /* 0x000fc8000fffe03f */
[----:B------:R-:W-:-:S06]  /*3460*/  UISETP.GE.AND UP0, UPT, UR6, 0x1, UPT ;  /* 0x000000010600788c */ /* 0x000fcc000bf06270 */
[----:B------:R-:W-:-:S13]  /*3470*/  PLOP3.LUT P0, PT, PT, PT, UP0, 0x80, 0x0 ;  /* 0x000000000000781c */ /* 0x000fda0003f0f008 */
[----:B------:R-:W-:Y:S05]  /*3480*/  @!P0 BRA `(.L_x_22) ;  /* 0x0000001000848947 */ /* 0x000fea0003800000 */
[----:B------:R-:W-:Y:S01]  /*3490*/  UMOV UR11, UR6 ;  /* 0x00000006000b7c82 */ /* 0x000fe20008000000 */
[----:B------:R-:W-:Y:S01]  /*34a0*/  UMOV UR12, UR44 ;  /* 0x0000002c000c7c82 */ /* 0x000fe20008000000 */
[----:B------:R-:W-:-:S05]  /*34b0*/  ULDC UR13, c[0x0][0x50c] ;  /* 0x00014300000d7ab9 */ /* 0x000fca0000000800 */
.L_x_30:
[----:B------:R-:W-:-:S06]  /*34c0*/  UISETP.NE.AND UP0, UPT, UR55, 0x3, UPT ;  /* 0x000000033700788c */ /* 0x000fcc000bf05270 */
[----:B------:R-:W-:-:S13]  /*34d0*/  PLOP3.LUT P1, PT, PT, PT, UP0, 0x80, 0x0 ;  /* 0x000000000000781c */ /* 0x000fda0003f2f008 */
[----:B-1-3--:R-:W-:Y:S05]  /*34e0*/  @!P1 BRA `(.L_x_23) ;  /* 0x0000000000049947 */ /* 0x00afea0003800000 */
[----:B------:R-:W-:Y:S01]  /*34f0*/  BPT.TRAP 0x1 ;  /* 0x000000040000795c */ /* 0x000fe20000300000 */
.L_x_23:
[----:B------:R-:W-:Y:S01]  /*3500*/  ULEA UR6, UR10, UR49, 0x3 ;  /* 0x000000310a067291 */ /* 0x000fe2000f8e183f */
[----:B------:R-:W-:-:S08]  /*3510*/  SHF.L.U32 R3, R0, 0x1f, RZ ;  /* 0x0000001f00037819 */ /* 0x000fd000000006ff */
[----:B------:R1:W3:Y:S01]  /*3520*/  SYNCS.PHASECHK.TRANS64.TRYWAIT P0, [UR6], R3 ;  /* 0x00000003ff0075a7 */ /* 0x0002e20008000146 */
[----:B------:R-:W-:Y:S05]  /*3530*/  @!P1 BRA `(.L_x_24) ;  /* 0x0000000000049947 */ /* 0x000fea0003800000 */
[----:B------:R-:W-:Y:S01]  /*3540*/  BPT.TRAP 0x1 ;  /* 0x000000040000795c */ /* 0x000fe20000300000 */
.L_x_24:
[----:B---3--:R-:W-:Y:S05]  /*3550*/  @P0 BRA `(.L_x_25) ;  /* 0x0000000000080947 */ /* 0x008fea0003800000 */
[----:B------:R-:W3:Y:S02]  /*3560*/  SYNCS.PHASECHK.TRANS64.TRYWAIT P0, [UR6], R3 ;  /* 0x00000003ff0075a7 */ /* 0x000ee40008000146 */
[----:B---3--:R-:W-:Y:S05]  /*3570*/  @!P0 BRA `(.L_x_26) ;  /* 0x000000b8002c8947 */ /* 0x008fea0003800000 */
.L_x_25:
[----:B------:R-:W-:Y:S01]  /*3580*/  UIADD3 UR6, UR49, 0x16200, URZ ;  /* 0x0001620031067890 */ /* 0x000fe2000fffe03f */
[----:B------:R-:W-:Y:S01]  /*3590*/  WARPGROUP.ARRIVE ;  /* 0x00000000000079c5 */ /* 0x000fe20000000000 */
[----:B------:R-:W-:Y:S02]  /*35a0*/  UISETP.NE.AND UP0, UPT, UR4, URZ, UPT ;  /* 0x0000003f0400728c */ /* 0x000fe4000bf05270 */
[----:B------:R-:W-:Y:S02]  /*35b0*/  USHF.R.U32.HI UR6, URZ, 0x4, UR6 ;  /* 0x000000043f067899 */ /* 0x000fe40008011606 */
[----:B------:R-:W-:Y:S02]  /*35c0*/  USEL UR5, UR5, URZ, !UP0 ;  /* 0x0000003f05057287 */ /* 0x000fe4000c000000 */
[----:B------:R-:W-:Y:S02]  /*35d0*/  ULOP3.LUT UR6, UR6, 0x3fff, URZ, 0xc0, !UPT ;  /* 0x00003fff06067892 */ /* 0x000fe4000f8ec03f */
[----:B------:R-:W-:-:S02]  /*35e0*/  ULOP3.LUT UR4, UR9, 0x10000, URZ, 0xfc, !UPT ;  /* 0x0001000009047892 */ /* 0x000fc4000f8efc3f */
[----:B------:R-:W-:Y:S02]  /*35f0*/  ULOP3.LUT UR6, UR6, 0x10000, URZ, 0xfc, !UPT ;  /* 0x0001000006067892 */ /* 0x000fe4000f8efc3f */
[----:B------:R-:W-:Y:S02]  /*3600*/  UISETP.NE.U32.AND UP0, UPT, UR5, URZ, UPT ;  /* 0x0000003f0500728c */ /* 0x000fe4000bf05070 */
[----:B------:R-:W-:Y:S02]  /*3610*/  ULEA UR4, UR10, UR4, 0x9 ;  /* 0x000000040a047291 */ /* 0x000fe4000f8e483f */
[----:B------:R-:W-:Y:S01]  /*3620*/  ULEA UR6, UR10, UR6, 0xa ;  /* 0x000000060a067291 */ /* 0x000fe2000f8e503f */
[----:B------:R-:W-:Y:S01]  /*3630*/  UMOV UR5, 0x80000020 ;  /* 0x8000002000057882 */ /* 0x000fe20000000000 */
[----:B------:R-:W-:Y:S01]  /*3640*/  UMOV UR7, 0x80000020 ;  /* 0x8000002000077882 */ /* 0x000fe20000000000 */
[----:B------:R-:W-:-:S06]  /*3650*/  UIADD3 UR8, UR8, 0x2, URZ ;  /* 0x0000000208087890 */ /* 0x000fcc000fffe03f */
[----:B------:R-:W-:Y:S01]  /*3660*/  QGMMA.64x256x32.F32.E4M3.E4M3 R24, gdesc[UR4], R24, UP0, gsb0 ;  /* 0x03e00000041879f3 */ /* 0x000fe2000b800818 */
[----:B------:R-:W-:Y:S02]  /*3670*/  UIADD3 UR4, UR4, 0x2, URZ ;  /* 0x0000000204047890 */ /* 0x000fe4000fffe03f */
[----:B------:R-:W-:Y:S01]  /*3680*/  UIADD3 UR6, UR6, 0x2, URZ ;  /* 0x0000000206067890 */ /* 0x000fe2000fffe03f */
[----:B------:R-:W-:Y:S01]  /*3690*/  UMOV UR5, 0x80000020 ;  /* 0x8000002000057882 */ /* 0x000fe20000000000 */
[----:B------:R-:W-:Y:S01]  /*36a0*/  UMOV UR7, 0x80000020 ;  /* 0x8000002000077882 */ /* 0x000fe20000000000 */
[----:B------:R-:W-:Y:S01]  /*36b0*/  UISETP.NE.AND UP0, UPT, UR8, UR13, UPT ;  /* 0x0000000d0800728c */ /* 0x000fe2000bf05270 */
[----:B------:R-:W-:Y:S02]  /*36c0*/  WARPGROUP.DEPBAR.LE gsb0, 0x0 ;  /* 0x00008000000079c5 */ /* 0x000fe40000010000 */
[----:B------:R-:W-:-:S15]  /*36d0*/  WARPGROUP.ARRIVE ;  /* 0x00000000000079c5 */ /* 0x000fde0000000000 */
[----:B------:R-:W-:-:S04]  /*36e0*/  NOP ;  /* 0x0000000000007918 */ /* 0x000fc80000000000 */
[----:B------:R-:W-:Y:S01]  /*36f0*/  QGMMA.64x256x32.F32.E4M3.E4M3 R24, gdesc[UR4], R24, gsb0 ;  /* 0x03e00000041879f3 */ /* 0x000fe20008000818 */
[----:B------:R-:W-:-:S06]  /*3700*/  USEL UR4, URZ, 0x1, UP0 ;  /* 0x000000013f047887 */ /* 0x000fcc0008000000 */
[----:B------:R-:W-:Y:S01]  /*3710*/  ISETP.NE.AND P0, PT, RZ, UR4, PT ;  /* 0x00000004ff007c0c */ /* 0x000fe2000bf05270 */
[----:B------:R-:W-:-:S12]  /*3720*/  WARPGROUP.DEPBAR.LE gsb0, 0x0 ;  /* 0x00008000000079c5 */ /* 0x000fd80000010000 */
[----:B------:R-:W-:Y:S05]  /*3730*/  @!P0 BRA `(.L_x_27) ;  /* 0x0000000c007c8947 */ /* 0x000fea0003800000 */
[----:B------:R-:W4:Y:S04]  /*3740*/  LDL.LU R14, [R1] ;  /* 0x00000000010e7983 */ /* 0x000f280000300800 */
[----:B------:R-:W2:Y:S04]  /*3750*/  LDL.LU R13, [R1+0x4] ;  /* 0x00000400010d7983 */ /* 0x000ea80000300800 */
        /* <DEDUP_REMOVED lines=8> */
[----:B---3--:R-:W3:Y:S01]  /*37e0*/  LDL.LU R4, [R1+0x28] ;  /* 0x0000280001047983 */ /* 0x008ee20000300800 */
[----:B------:R-:W-:-:S01]  /*37f0*/  FADD R227, R24, R227 ;  /* 0x000000e318e37221 */ /* 0x000fc20000000000 */
[----:B------:R-:W-:Y:S01]  /*3800*/  FADD R226, R25, R226 ;  /* 0x000000e219e27221 */ /* 0x000fe20000000000 */
[----:B------:R-:W-:-:S01]  /*3810*/  FADD R225, R26, R225 ;  /* 0x000000e11ae17221 */ /* 0x000fc20000000000 */
[----:B------:R-:W-:Y:S01]  /*3820*/  STL [R1+0xe0], R2 ;  /* 0x0000e00201007387 */ /* 0x000fe20000100800 */
[----:B------:R-:W-:-:S01]  /*3830*/  FADD R224, R27, R224 ;  /* 0x000000e01be07221 */ /* 0x000fc20000000000 */
[----:B------:R-:W-:Y:S01]  /*3840*/  FADD R223, R28, R223 ;  /* 0x000000df1cdf7221 */ /* 0x000fe20000000000 */
[----:B------:R-:W-:-:S01]  /*3850*/  FADD R222, R29, R222 ;  /* 0x000000de1dde7221 */ /* 0x000fc20000000000 */
[----:B------:R-:W-:Y:S01]  /*3860*/  STL [R1+0xdc], R0 ;  /* 0x0000dc0001007387 */ /* 0x000fe20000100800 */
[----:B------:R-:W-:-:S01]  /*3870*/  FADD R221, R30, R221 ;  /* 0x000000dd1edd7221 */ /* 0x000fc20000000000 */
[----:B------:R-:W-:Y:S01]  /*3880*/  FADD R220, R31, R220 ;  /* 0x000000dc1fdc7221 */ /* 0x000fe20000000000 */
        /* <DEDUP_REMOVED lines=75> */
[----:B----4-:R-:W-:Y:S01]  /*3d40*/  FADD R14, R107, R14 ;  /* 0x0000000e6b0e7221 */ /* 0x010fe20000000000 */
[----:B--2---:R-:W-:-:S04]  /*3d50*/  FADD R13, R108, R13 ;  /* 0x0000000d6c0d7221 */ /* 0x004fc80000000000 */
[----:B------:R2:W-:Y:S01]  /*3d60*/  STL [R1], R14 ;  /* 0x0000000e01007387 */ /* 0x0005e20000100800 */
[----:B------:R-:W-:-:S03]  /*3d70*/  FADD R12, R109, R12 ;  /* 0x0000000c6d0c7221 */ /* 0x000fc60000000000 */
[----:B------:R4:W-:Y:S01]  /*3d80*/  STL [R1+0x4], R13 ;  /* 0x0000040d01007387 */ /* 0x0009e20000100800 */
        /* <DEDUP_REMOVED lines=13> */
[----:B------:R-:W4:Y:S01]  /*3e60*/  LDL.LU R21, [R1+0x2c] ;  /* 0x00002c0001157983 */ /* 0x000f220000300800 */
[----:B---3--:R-:W-:-:S03]  /*3e70*/  FADD R4, R117, R4 ;  /* 0x0000000475047221 */ /* 0x008fc60000000000 */
[----:B------:R3:W-:Y:S04]  /*3e80*/  STL [R1+0x20], R6 ;  /* 0x0000200601007387 */ /* 0x0007e80000100800 */
[----:B------:R-:W3:Y:S04]  /*3e90*/  LDL.LU R20, [R1+0x30] ;  /* 0x0000300001147983 */ /* 0x000ee80000300800 */
[----:B------:R3:W-:Y:S04]  /*3ea0*/  STL [R1+0x24], R5 ;  /* 0x0000240501007387 */ /* 0x0007e80000100800 */
[----:B------:R-:W3:Y:S04]  /*3eb0*/  LDL.LU R15, [R1+0x34] ;  /* 0x00003400010f7983 */ /* 0x000ee80000300800 */
[----:B------:R3:W-:Y:S04]  /*3ec0*/  STL [R1+0x28], R4 ;  /* 0x0000280401007387 */ /* 0x0007e80000100800 */
[----:B--2---:R-:W2:Y:S04]  /*3ed0*/  LDL.LU R14, [R1+0x38] ;  /* 0x00003800010e7983 */ /* 0x004ea80000300800 */
[----:B----4-:R-:W4:Y:S04]  /*3ee0*/  LDL.LU R13, [R1+0x3c] ;  /* 0x00003c00010d7983 */ /* 0x010f280000300800 */
[----:B-1----:R-:W4:Y:S04]  /*3ef0*/  LDL.LU R12, [R1+0x40] ;  /* 0x00004000010c7983 */ /* 0x002f280000300800 */
[----:B------:R-:W4:Y:S04]  /*3f00*/  LDL.LU R11, [R1+0x44] ;  /* 0x00004400010b7983 */ /* 0x000f280000300800 */
[----:B------:R-:W4:Y:S04]  /*3f10*/  LDL.LU R10, [R1+0x48] ;  /* 0x00004800010a7983 */ /* 0x000f280000300800 */
[----:B------:R-:W4:Y:S04]  /*3f20*/  LDL.LU R9, [R1+0x4c] ;  /* 0x00004c0001097983 */ /* 0x000f280000300800 */
[----:B------:R-:W4:Y:S04]  /*3f30*/  LDL.LU R8, [R1+0x50] ;  /* 0x0000500001087983 */ /* 0x000f280000300800 */
[----:B------:R-:W4:Y:S04]  /*3f40*/  LDL.LU R7, [R1+0x54] ;  /* 0x0000540001077983 */ /* 0x000f280000300800 */
[----:B---3--:R-:W3:Y:S04]  /*3f50*/  LDL.LU R6, [R1+0x58] ;  /* 0x0000580001067983 */ /* 0x008ee80000300800 */
[----:B------:R-:W3:Y:S04]  /*3f60*/  LDL.LU R5, [R1+0x5c] ;  /* 0x00005c0001057983 */ /* 0x000ee80000300800 */
[----:B------:R-:W3:Y:S04]  /*3f70*/  LDL.LU R4, [R1+0x60] ;  /* 0x0000600001047983 */ /* 0x000ee80000300800 */
[----:B------:R-:W3:Y:S04]  /*3f80*/  LDL.LU R3, [R1+0x64] ;  /* 0x0000640001037983 */ /* 0x000ee80000300800 */
[----:B------:R-:W3:Y:S04]  /*3f90*/  LDL.LU R2, [R1+0x68] ;  /* 0x0000680001027983 */ /* 0x000ee80000300800 */
[----:B------:R-:W3:Y:S01]  /*3fa0*/  LDL.LU R0, [R1+0x6c] ;  /* 0x00006c0001007983 */ /* 0x000ee20000300800 */
[----:B------:R-:W-:-:S01]  /*3fb0*/  FADD R21, R118, R21 ;  /* 0x0000001576157221 */ /* 0x000fc20000000000 */
[----:B------:R-:W-:-:S04]  /*3fc0*/  FADD R20, R119, R20 ;  /* 0x0000001477147221 */ /* 0x000fc80000000000 */
[----:B------:R-:W-:Y:S01]  /*3fd0*/  STL [R1+0x2c], R21 ;  /* 0x00002c1501007387 */ /* 0x000fe20000100800 */
[----:B------:R-:W-:-:S03]  /*3fe0*/  FADD R15, R120, R15 ;  /* 0x0000000f780f7221 */ /* 0x000fc60000000000 */
[----:B------:R-:W-:Y:S01]  /*3ff0*/  STL [R1+0x30], R20 ;  /* 0x0000301401007387 */ /* 0x000fe20000100800 */
[----:B--2---:R-:W-:-:S03]  /*4000*/  FADD R14, R121, R14 ;  /* 0x0000000e790e7221 */ /* 0x004fc60000000000 */
[----:B------:R-:W-:Y:S01]  /*4010*/  STL [R1+0x34], R15 ;  /* 0x0000340f01007387 */ /* 0x000fe20000100800 */
[----:B----4-:R-:W-:-:S03]  /*4020*/  FADD R13, R122, R13 ;  /* 0x0000000d7a0d7221 */ /* 0x010fc60000000000 */
[----:B------:R-:W-:Y:S01]  /*4030*/  STL [R1+0x38], R14 ;  /* 0x0000380e01007387 */ /* 0x000fe20000100800 */
[----:B------:R-:W-:-:S03]  /*4040*/  FADD R12, R123, R12 ;  /* 0x0000000c7b0c7221 */ /* 0x000fc60000000000 */
        /* <DEDUP_REMOVED lines=11> */
[----:B---3--:R-:W-:-:S03]  /*4100*/  FADD R6, R129, R6 ;  /* 0x0000000681067221 */ /* 0x008fc60000000000 */
[----:B------:R-:W-:Y:S01]  /*4110*/  STL [R1+0x54], R7 ;  /* 0x0000540701007387 */ /* 0x000fe20000100800 */
[----:B------:R-:W-:-:S03]  /*4120*/  FADD R5, R130, R5 ;  /* 0x0000000582057221 */ /* 0x000fc60000000000 */
[----:B------:R-:W-:Y:S01]  /*4130*/  STL [R1+0x58], R6 ;  /* 0x0000580601007387 */ /* 0x000fe20000100800 */
[----:B------:R-:W-:-:S03]  /*4140*/  FADD R4, R131, R4 ;  /* 0x0000000483047221 */ /* 0x000fc60000000000 */
[----:B------:R-:W-:Y:S01]  /*4150*/  STL [R1+0x5c], R5 ;  /* 0x00005c0501007387 */ /* 0x000fe20000100800 */
[----:B------:R-:W-:-:S01]  /*4160*/  FADD R3, R132, R3 ;  /* 0x0000000384037221 */ /* 0x000fc20000000000 */
[----:B------:R-:W-:Y:S02]  /*4170*/  FADD R2, R133, R2 ;  /* 0x0000000285027221 */ /* 0x000fe40000000000 */
[----:B------:R-:W-:Y:S01]  /*4180*/  STL [R1+0x60], R4 ;  /* 0x0000600401007387 */ /* 0x000fe20000100800 */
[----:B------:R-:W-:-:S03]  /*4190*/  FADD R0, R134, R0 ;  /* 0x0000000086007221 */ /* 0x000fc60000000000 */
[----:B------:R1:W-:Y:S04]  /*41a0*/  STL [R1+0x68], R2 ;  /* 0x0000680201007387 */ /* 0x0003e80000100800 */
[----:B------:R-:W-:Y:S04]  /*41b0*/  STL [R1+0x64], R3 ;  /* 0x0000640301007387 */ /* 0x000fe80000100800 */
[----:B-1----:R-:W2:Y:S04]  /*41c0*/  LDL.LU R2, [R1+0x70] ;  /* 0x0000700001027983 */ /* 0x002ea80000300800 */
[----:B------:R1:W-:Y:S04]  /*41d0*/  STL [R1+0x6c], R0 ;  /* 0x00006c0001007387 */ /* 0x0003e80000100800 */
[----:B-1----:R-:W3:Y:S04]  /*41e0*/  LDL.LU R0, [R1+0x74] ;  /* 0x0000740001007983 */ /* 0x002ee80000300800 */
[----:B------:R-:W4:Y:S04]  /*41f0*/  LDL.LU R21, [R1+0x78] ;  /* 0x0000780001157983 */ /* 0x000f280000300800 */
        /* <DEDUP_REMOVED lines=13> */
[----:B------:R-:W4:Y:S01]  /*42d0*/  LDL.LU R3, [R1+0xb0] ;  /* 0x0000b00001037983 */ /* 0x000f220000300800 */
[----:B------:R-:W-:Y:S01]  /*42e0*/  UMOV UR8, URZ ;  /* 0x0000003f00087c82 */ /* 0x000fe20008000000 */
[----:B--2---:R-:W-:-:S05]  /*42f0*/  FADD R2, R135, R2 ;  /* 0x0000000287027221 */ /* 0x004fca0000000000 */
[----:B------:R1:W-:Y:S01]  /*4300*/  STL [R1+0x70], R2 ;  /* 0x0000700201007387 */ /* 0x0003e20000100800 */
[----:B---3--:R-:W-:-:S03]  /*4310*/  FADD R0, R136, R0 ;  /* 0x0000000088007221 */ /* 0x008fc60000000000 */
[----:B-1----:R1:W5:Y:S01]  /*4320*/  LDL.LU R2, [R1+0xe0] ;  /* 0x0000e00001027983 */ /* 0x0023620000300800 */
[----:B----4-:R-:W-:-:S03]  /*4330*/  FADD R21, R137, R21 ;  /* 0x0000001589157221 */ /* 0x010fc60000000000 */
[----:B------:R2:W-:Y:S01]  /*4340*/  STL [R1+0x74], R0 ;  /* 0x0000740001007387 */ /* 0x0005e20000100800 */
[----:B------:R-:W-:-:S01]  /*4350*/  FADD R20, R138, R20 ;  /* 0x000000148a147221 */ /* 0x000fc20000000000 */
[----:B------:R-:W-:Y:S02]  /*4360*/  FADD R15, R139, R15 ;  /* 0x0000000f8b0f7221 */ /* 0x000fe40000000000 */
[----:B--2---:R1:W5:Y:S01]  /*4370*/  LDL.LU R0, [R1+0xdc] ;  /* 0x0000dc0001007983 */ /* 0x0043620000300800 */
        /* <DEDUP_REMOVED lines=20> */
[----:B------:R-:W-:-:S01]  /*44c0*/  FADD R4, R150, R4 ;  /* 0x0000000496047221 */ /* 0x000fc20000000000 */
[----:B------:R-:W-:Y:S02]  /*44d0*/  FADD R3, R3, R151 ;  /* 0x0000009703037221 */ /* 0x000fe40000000000 */
[----:B------:R1:W-:Y:S04]  /*44e0*/  STL [R1+0xa0], R7 ;  /* 0x0000a00701007387 */ /* 0x0003e80000100800 */
[----:B------:R1:W-:Y:S04]  /*44f0*/  STL [R1+0xa4], R6 ;  /* 0x0000a40601007387 */ /* 0x0003e80000100800 */
[----:B------:R1:W-:Y:S04]  /*4500*/  STL [R1+0xa8], R5 ;  /* 0x0000a80501007387 */ /* 0x0003e80000100800 */
[----:B------:R1:W-:Y:S04]  /*4510*/  STL [R1+0xb0], R3 ;  /* 0x0000b00301007387 */ /* 0x0003e80000100800 */
[----:B------:R1:W-:Y:S02]  /*4520*/  STL [R1+0xac], R4 ;  /* 0x0000ac0401007387 */ /* 0x0003e40000100800 */
.L_x_27:
[----:B------:R-:W-:Y:S05]  /*4530*/  @!P1 BRA `(.L_x_28) ;  /* 0x0000000000049947 */ /* 0x000fea0003800000 */
[----:B------:R-:W-:Y:S01]  /*4540*/  BPT.TRAP 0x1 ;  /* 0x000000040000795c */ /* 0x000fe20000300000 */
.L_x_28:
[----:B------:R-:W-:Y:S02]  /*4550*/  UISETP.GT.U32.AND UP0, UPT, UR46, 0x1, UPT ;  /* 0x000000012e00788c */ /* 0x000fe4000bf04070 */
[----:B------:R-:W-:-:S04]  /*4560*/  ULEA UR5, UR12, UR49, 0x3 ;  /* 0x000000310c057291 */ /* 0x000fc8000f8e183f */
[----:B------:R-:W-:Y:S01]  /*4570*/  UIADD3 UR5, UR5, 0x40, URZ ;  /* 0x0000004005057890 */ /* 0x000fe2000fffe03f */
[----:B------:R-:W-:-:S03]  /*4580*/  PLOP3.LUT P0, PT, PT, PT, UP0, 0x80, 0x0 ;  /* 0x000000000000781c */ /* 0x000fc60003f0f008 */
[----:B------:R-:W-:-:S09]  /*4590*/  UPRMT UR5, URZ, 0x654, UR5 ;  /* 0x000006543f057896 */ /* 0x000fd20008000005 */
[----:B------:R-:W-:Y:S01]  /*45a0*/  SYNCS.ARRIVE.TRANS64.RED.A1T0 RZ, [UR5], RZ ;  /* 0x000000ffffff79a7 */ /* 0x000fe20008100405 */
[----:B------:R-:W-:Y:S05]  /*45b0*/  @P0 BRA `(.L_x_29) ;  /* 0x0000000000040947 */ /* 0x000fea0003800000 */
[----:B------:R-:W-:Y:S01]  /*45c0*/  BPT.TRAP 0x1 ;  /* 0x000000040000795c */ /* 0x000fe20000300000 */
.L_x_29:
[----:B------:R-:W-:Y:S02]  /*45d0*/  UISETP.GT.AND UP2, UPT, UR11, 0x1, UPT ;  /* 0x000000010b00788c */ /* 0x000fe4000bf44270 */
[----:B------:R-:W-:Y:S02]  /*45e0*/  UIADD3 UR10, UR10, 0x1, URZ ;  /* 0x000000010a0a7890 */ /* 0x000fe4000fffe03f */
[----:B------:R-:W-:Y:S02]  /*45f0*/  UIADD3 UR12, UR12, 0x1, URZ ;  /* 0x000000010c0c7890 */ /* 0x000fe4000fffe03f */
[----:B------:R-:W-:Y:S01]  /*4600*/  PLOP3.LUT P0, PT, PT, PT, UP2, 0x80, 0x0 ;  /* 0x000000000000781c */ /* 0x000fe20003f0f028 */
[----:B------:R-:W-:Y:S02]  /*4610*/  UISETP.NE.AND UP0, UPT, UR10, 0x8, UPT ;  /* 0x000000080a00788c */ /* 0x000fe4000bf05270 */
[----:B------:R-:W-:Y:S02]  /*4620*/  UISETP.NE.AND UP1, UPT, UR12, 0x8, UPT ;  /* 0x000000080c00788c */ /* 0x000fe4000bf25270 */
[----:B------:R-:W-:-:S02]  /*4630*/  USEL UR5, URZ, 0x1, UP0 ;  /* 0x000000013f057887 */ /* 0x000fc40008000000 */
[----:B------:R-:W-:Y:S02]  /*4640*/  UIADD3 UR11, UR11, -0x1, URZ ;  /* 0xffffffff0b0b7890 */ /* 0x000fe4000fffe03f */
[----:B------:R-:W-:Y:S02]  /*4650*/  USEL UR10, UR10, URZ, UP0 ;  /* 0x0000003f0a0a7287 */ /* 0x000fe40008000000 */
[----:B-----5:R-:W-:Y:S01]  /*4660*/  LOP3.LUT R0, R0, UR5, RZ, 0x3c, !PT ;  /* 0x0000000500007c12 */ /* 0x020fe2000f8e3cff */
[----:B------:R-:W-:Y:S01]  /*4670*/  USEL UR12, UR12, URZ, UP1 ;  /* 0x0000003f0c0c7287 */ /* 0x000fe20008800000 */
[----:B------:R-:W-:Y:S01]  /*4680*/  UMOV UR5, 0x1 ;  /* 0x0000000100057882 */ /* 0x000fe20000000000 */
[----:B------:R-:W-:Y:S10]  /*4690*/  @P0 BRA `(.L_x_30) ;  /* 0xffffffec00880947 */ /* 0x000ff4000383ffff */
.L_x_22:
[----:B------:R-:W-:-:S04]  /*46a0*/  UISETP.NE.AND UP0, UPT, UR8, URZ, UPT ;  /* 0x0000003f0800728c */ /* 0x000fc8000bf05270 */
[----:B------:R-:W-:-:S06]  /*46b0*/  USEL UR4, URZ, 0x1, !UP0 ;  /* 0x000000013f047887 */ /* 0x000fcc000c000000 */
[----:B------:R-:W-:-:S13]  /*46c0*/  ISETP.NE.AND P0, PT, RZ, UR4, PT ;  /* 0x00000004ff007c0c */ /* 0x000fda000bf05270 */
[----:B------:R-:W-:Y:S05]  /*46d0*/  @!P0 BRA `(.L_x_31) ;  /* 0x0000000c00688947 */ /* 0x000fea0003800000 */
[----:B-1-3--:R-:W3:Y:S04]  /*46e0*/  LDL.LU R3, [R1+0xb0] ;  /* 0x0000b00001037983 */ /* 0x00aee80000300800 */
[----:B------:R-:W4:Y:S04]  /*46f0*/  LDL.LU R4, [R1+0xac] ;  /* 0x0000ac0001047983 */ /* 0x000f280000300800 */
[----:B------:R-:W2:Y:S04]  /*4700*/  LDL.LU R5, [R1+0xa8] ;  /* 0x0000a80001057983 */ /* 0x000ea80000300800 */
[----:B------:R-:W3:Y:S04]  /*4710*/  LDL.LU R6, [R1+0xa4] ;  /* 0x0000a40001067983 */ /* 0x000ee80000300800 */
[----:B------:R-:W4:Y:S04]  /*4720*/  LDL.LU R7, [R1+0xa0] ;  /* 0x0000a00001077983 */ /* 0x000f280000300800 */
[----:B------:R-:W2:Y:S04]  /*4730*/  LDL.LU R8, [R1+0x9c] ;  /* 0x00009c0001087983 */ /* 0x000ea80000300800 */
[----:B------:R-:W3:Y:S04]  /*4740*/  LDL.LU R9, [R1+0x98] ;  /* 0x0000980001097983 */ /* 0x000ee80000300800 */
[----:B------:R-:W4:Y:S04]  /*4750*/  LDL.LU R10, [R1+0x94] ;  /* 0x00009400010a7983 */ /* 0x000f280000300800 */
[----:B------:R-:W2:Y:S04]  /*4760*/  LDL.LU R11, [R1+0x90] ;  /* 0x00009000010b7983 */ /* 0x000ea80000300800 */
[----:B------:R-:W3:Y:S04]  /*4770*/  LDL.LU R12, [R1+0x8c] ;  /* 0x00008c00010c7983 */ /* 0x000ee80000300800 */
[----:B------:R-:W4:Y:S04]  /*4780*/  LDL.LU R13, [R1+0x88] ;  /* 0x00008800010d7983 */ /* 0x000f280000300800 */
[----:B------:R-:W2:Y:S01]  /*4790*/  LDL.LU R14, [R1+0x84] ;  /* 0x00008400010e7983 */ /* 0x000ea20000300800 */
[----:B------:R-:W-:-:S03]  /*47a0*/  FADD R227, R24, R227 ;  /* 0x000000e318e37221 */ /* 0x000fc60000000000 */
[----:B------:R-:W3:Y:S01]  /*47b0*/  LDL.LU R15, [R1+0x80] ;  /* 0x00008000010f7983 */ /* 0x000ee20000300800 */
[----:B------:R-:W-:-:S03]  /*47c0*/  FADD R226, R25, R226 ;  /* 0x000000e219e27221 */ /* 0x000fc60000000000 */
[----:B------:R-:W4:Y:S01]  /*47d0*/  LDL.LU R0, [R1+0x2c] ;  /* 0x00002c0001007983 */ /* 0x000f220000300800 */
[----:B------:R-:W-:-:S03]  /*47e0*/  FADD R225, R26, R225 ;  /* 0x000000e11ae17221 */ /* 0x000fc60000000000 */
[----:B------:R-:W2:Y:S01]  /*47f0*/  LDL.LU R21, [R1+0x30] ;  /* 0x0000300001157983 */ /* 0x000ea20000300800 */
[----:B------:R-:W-:-:S03]  /*4800*/  FADD R224, R27, R224 ;  /* 0x000000e01be07221 */ /* 0x000fc60000000000 */
[----:B------:R-:W3:Y:S01]  /*4810*/  LDL.LU R20, [R1+0x34] ;  /* 0x0000340001147983 */ /* 0x000ee20000300800 */
        /* <DEDUP_REMOVED lines=13> */
[----:B------:R-:W3:Y:S04]  /*48f0*/  LDL.LU R30, [R1+0x10] ;  /* 0x00001000011e7983 */ /* 0x000ee80000300800 */
[----:B------:R-:W3:Y:S04]  /*4900*/  LDL.LU R31, [R1+0xc] ;  /* 0x00000c00011f7983 */ /* 0x000ee80000300800 */
[----:B------:R-:W3:Y:S04]  /*4910*/  LDL.LU R32, [R1+0x8] ;  /* 0x0000080001207983 */ /* 0x000ee80000300800 */
[----:B------:R-:W3:Y:S04]  /*4920*/  LDL.LU R33, [R1+0x4] ;  /* 0x0000040001217983 */ /* 0x000ee80000300800 */
[----:B------:R-:W3:Y:S01]  /*4930*/  LDL.LU R34, [R1] ;  /* 0x0000000001227983 */ /* 0x000ee20000300800 */
[----:B------:R-:W-:Y:S01]  /*4940*/  FADD R213, R38, R213 ;  /* 0x000000d526d57221 */ /* 0x000fe20000000000 */
        /* <DEDUP_REMOVED lines=71> */
[----:B----4-:R-:W-:Y:S01]  /*4dc0*/  FADD R0, R118, R0 ;  /* 0x0000000076007221 */ /* 0x010fe20000000000 */
[----:B--2---:R-:W-:Y:S01]  /*4dd0*/  FADD R21, R119, R21 ;  /* 0x0000001577157221 */ /* 0x004fe20000000000 */
[----:B---3--:R-:W-:Y:S01]  /*4de0*/  FADD R20, R120, R20 ;  /* 0x0000001478147221 */ /* 0x008fe20000000000 */
        /* <DEDUP_REMOVED lines=10> */
[----:B------:R-:W-:-:S05]  /*4e90*/  FADD R34, R107, R34 ;  /* 0x000000226b227221 */ /* 0x000fca0000000000 */
[----:B------:R1:W-:Y:S04]  /*4ea0*/  STL [R1], R34 ;  /* 0x0000002201007387 */ /* 0x0003e80000100800 */
[----:B------:R2:W-:Y:S04]  /*4eb0*/  STL [R1+0x4], R33 ;  /* 0x0000042101007387 */ /* 0x0005e80000100800 */
        /* <DEDUP_REMOVED lines=12> */
[----:B------:R-:W4:Y:S04]  /*4f80*/  LDL.LU R38, [R1+0x38] ;  /* 0x0000380001267983 */ /* 0x000f280000300800 */
[----:B------:R-:W4:Y:S04]  /*4f90*/  LDL.LU R37, [R1+0x3c] ;  /* 0x00003c0001257983 */ /* 0x000f280000300800 */
[----:B------:R-:W4:Y:S04]  /*4fa0*/  LDL.LU R36, [R1+0x40] ;  /* 0x0000400001247983 */ /* 0x000f280000300800 */
[----:B------:R-:W4:Y:S04]  /*4fb0*/  LDL.LU R35, [R1+0x44] ;  /* 0x0000440001237983 */ /* 0x000f280000300800 */
[----:B-1----:R-:W4:Y:S04]  /*4fc0*/  LDL.LU R34, [R1+0x48] ;  /* 0x0000480001227983 */ /* 0x002f280000300800 */
[----:B--2---:R-:W2:Y:S04]  /*4fd0*/  LDL.LU R33, [R1+0x4c] ;  /* 0x00004c0001217983 */ /* 0x004ea80000300800 */
[----:B---3--:R-:W3:Y:S04]  /*4fe0*/  LDL.LU R32, [R1+0x50] ;  /* 0x0000500001207983 */ /* 0x008ee80000300800 */
[----:B----4-:R-:W4:Y:S04]  /*4ff0*/  LDL.LU R31, [R1+0x54] ;  /* 0x00005400011f7983 */ /* 0x010f280000300800 */
        /* <DEDUP_REMOVED lines=24> */
[----:B------:R-:W-:-:S04]  /*5180*/  FADD R37, R122, R37 ;  /* 0x000000257a257221 */ /* 0x000fc80000000000 */
[----:B------:R1:W-:Y:S01]  /*5190*/  STL [R1+0x38], R38 ;  /* 0x0000382601007387 */ /* 0x0003e20000100800 */
[----:B------:R-:W-:-:S03]  /*51a0*/  FADD R36, R123, R36 ;  /* 0x000000247b247221 */ /* 0x000fc60000000000 */
[----:B------:R1:W-:Y:S01]  /*51b0*/  STL [R1+0x3c], R37 ;  /* 0x00003c2501007387 */ /* 0x0003e20000100800 */
[----:B------:R-:W-:-:S03]  /*51c0*/  FADD R35, R124, R35 ;  /* 0x000000237c237221 */ /* 0x000fc60000000000 */
[----:B------:R1:W-:Y:S01]  /*51d0*/  STL [R1+0x40], R36 ;  /* 0x0000402401007387 */ /* 0x0003e20000100800 */
[----:B------:R-:W-:-:S03]  /*51e0*/  FADD R34, R125, R34 ;  /* 0x000000227d227221 */ /* 0x000fc60000000000 */
[----:B------:R1:W-:Y:S01]  /*51f0*/  STL [R1+0x44], R35 ;  /* 0x0000442301007387 */ /* 0x0003e20000100800 */
[----:B--2---:R-:W-:-:S03]  /*5200*/  FADD R33, R126, R33 ;  /* 0x000000217e217221 */ /* 0x004fc60000000000 */
[----:B------:R1:W-:Y:S01]  /*5210*/  STL [R1+0x48], R34 ;  /* 0x0000482201007387 */ /* 0x0003e20000100800 */
[----:B---3--:R-:W-:-:S03]  /*5220*/  FADD R32, R127, R32 ;  /* 0x000000207f207221 */ /* 0x008fc60000000000 */
[----:B------:R1:W-:Y:S01]  /*5230*/  STL [R1+0x4c], R33 ;  /* 0x00004c2101007387 */ /* 0x0003e20000100800 */
[----:B----4-:R-:W-:-:S03]  /*5240*/  FADD R31, R128, R31 ;  /* 0x0000001f801f7221 */ /* 0x010fc60000000000 */
        /* <DEDUP_REMOVED lines=34> */
[----:B------:R1:W-:Y:S02]  /*5470*/  STL [R1+0xac], R4 ;  /* 0x0000ac0401007387 */ /* 0x0003e40000100800 */
.L_x_31:
[----:B-1----:R-:W1:Y:S02]  /*5480*/  LDC R0, c[0x0][0x28c] ;  /* 0x0000a300ff007b82 */ /* 0x002e640000000800 */
[----:B-1----:R-:W-:-:S13]  /*5490*/  ISETP.GE.AND P0, PT, R0, 0x1, PT ;  /* 0x000000010000780c */ /* 0x002fda0003f06270 */
[----:B------:R-:W-:Y:S05]  /*54a0*/  @!P0 BRA `(.L_x_32) ;  /* 0x0000000000408947 */ /* 0x000fea0003800000 */
[----:B------:R-:W-:-:S06]  /*54b0*/  UISETP.NE.AND UP0, UPT, UR55, 0x3, UPT ;  /* 0x000000033700788c */ /* 0x000fcc000bf05270 */
[----:B------:R-:W-:-:S13]  /*54c0*/  PLOP3.LUT P0, PT, PT, PT, UP0, 0x80, 0x0 ;  /* 0x000000000000781c */ /* 0x000fda0003f0f008 */
[----:B------:R-:W-:Y:S05]  /*54d0*/  @!P0 BRA `(.L_x_33) ;  /* 0x0000000000048947 */ /* 0x000fea0003800000 */
[----:B------:R-:W-:Y:S01]  /*54e0*/  BPT.TRAP 0x1 ;  /* 0x000000040000795c */ /* 0x000fe20000300000 */
.L_x_33:
[----:B------:R-:W-:-:S04]  /*54f0*/  UISETP.LT.AND UP0, UPT, UR56, 0x1, UPT ;  /* 0x000000013800788c */ /* 0x000fc8000bf01270 */
[----:B------:R-:W-:Y:S02]  /*5500*/  USEL UR4, UR56, 0x1, UP0 ;  /* 0x0000000138047887 */ /* 0x000fe40008000000 */
[----:B------:R-:W-:Y:S02]  /*5510*/  UISETP.GT.U32.AND UP0, UPT, UR46, 0x1, UPT ;  /* 0x000000012e00788c */ /* 0x000fe4000bf04070 */
[----:B------:R-:W-:-:S04]  /*5520*/  UIADD3 UR4, UR44, UR56, -UR4 ;  /* 0x000000382c047290 */ /* 0x000fc8000fffe804 */
[----:B------:R-:W-:Y:S01]  /*5530*/  USHF.L.U32 UR4, UR4, 0x3, URZ ;  /* 0x0000000304047899 */ /* 0x000fe2000800063f */
[----:B------:R-:W-:-:S03]  /*5540*/  PLOP3.LUT P0, PT, PT, PT, UP0, 0x80, 0x0 ;  /* 0x000000000000781c */ /* 0x000fc60003f0f008 */
[----:B------:R-:W-:-:S04]  /*5550*/  ULOP3.LUT UR4, UR4, 0x38, URZ, 0xc0, !UPT ;  /* 0x0000003804047892 */ /* 0x000fc8000f8ec03f */
[----:B------:R-:W-:-:S04]  /*5560*/  UIADD3 UR4, UR49, 0x40, UR4 ;  /* 0x0000004031047890 */ /* 0x000fc8000fffe004 */
[----:B------:R-:W-:-:S09]  /*5570*/  UPRMT UR4, URZ, 0x654, UR4 ;  /* 0x000006543f047896 */ /* 0x000fd20008000004 */
[----:B------:R-:W-:Y:S01]  /*5580*/  SYNCS.ARRIVE.TRANS64.RED.A1T0 RZ, [UR4], RZ ;  /* 0x000000ffffff79a7 */ /* 0x000fe20008100404 */
[----:B------:R-:W-:Y:S05]  /*5590*/  @P0 BRA `(.L_x_32) ;  /* 0x0000000000040947 */ /* 0x000fea0003800000 */
[----:B------:R-:W-:Y:S01]  /*55a0*/  BPT.TRAP 0x1 ;  /* 0x000000040000795c */ /* 0x000fe20000300000 */
.L_x_32:
[----:B------:R-:W4:Y:S01]  /*55b0*/  LDL R24, [R1+0xd8] ;  /* 0x0000d80001187983 */ /* 0x000f220000100800 */
[----:B------:R-:W-:Y:S02]  /*55c0*/  UIADD3 UR4, UR49, 0x100, URZ ;  /* 0x0000010031047890 */ /* 0x000fe4000fffe03f */
[----:B------:R-:W-:Y:S02]  /*55d0*/  USHF.L.U32 UR41, UR57, 0x8, URZ ;  /* 0x0000000839297899 */ /* 0x000fe4000800063f */
[----:B------:R-:W-:-:S06]  /*55e0*/  ULOP3.LUT UP0, URZ, UR4, 0x9f, URZ, 0xc0, !UPT ;  /* 0x0000009f043f7892 */ /* 0x000fcc000f80c03f */
[----:B------:R-:W-:Y:S02]  /*55f0*/  PLOP3.LUT P0, PT, PT, PT, UP0, 0x80, 0x0 ;  /* 0x000000000000781c */ /* 0x000fe40003f0f008 */
[----:B----4-:R-:W-:-:S13]  /*5600*/  R2UR UR42, R24 ;  /* 0x00000000182a72ca */ /* 0x010fda00000e0000 */
[----:B------:R-:W-:Y:S01]  /*5610*/  USHF.L.U32 UR42, UR42, 0x7, URZ ;  /* 0x000000072a2a7899 */ /* 0x000fe2000800063f */
[----:B------:R-:W-:Y:S11]  /*5620*/  @!P0 BRA `(.L_x_34) ;  /* 0x0000000000408947 */ /* 0x000ff60003800000 */
[----:B------:R-:W-:Y:S01]  /*5630*/  MOV R14, 0x0 ;  /* 0x00000000000e7802 */ /* 0x000fe20000000f00 */
[----:B------:R-:W-:Y:S01]  /*5640*/  ULDC.64 UR4, c[0x4][0x70] ;  /* 0x01001c0000047ab9 */ /* 0x000fe20000000a00 */
[----:B------:R-:W-:Y:S01]  /*5650*/  ULDC.64 UR6, c[0x4][0x8] ;  /* 0x0100020000067ab9 */ /* 0x000fe20000000a00 */
[----:B---3--:R-:W-:Y:S01]  /*5660*/  MOV R4, UR4 ;  /* 0x0000000400047c02 */ /* 0x008fe20008000f00 */
[----:B------:R-:W-:Y:S01]  /*5670*/  IMAD.U32 R5, RZ, RZ, UR5 ;  /* 0x00000005ff057e24 */ /* 0x000fe2000f8e00ff */
[----:B------:R-:W-:Y:S01]  /*5680*/  ULDC.64 UR4, c[0x4][0x78] ;  /* 0x01001e0000047ab9 */ /* 0x000fe20000000a00 */
[----:B------:R-:W1:Y:S01]  /*5690*/  LDC.64 R14, c[0x4][R14] ;  /* 0x010000000e0e7b82 */ /* 0x000e620000000a00 */
[----:B------:R-:W-:Y:S01]  /*56a0*/  MOV R6, UR4 ;  /* 0x0000000400067c02 */ /* 0x000fe20008000f00 */
[----:B------:R-:W-:Y:S01]  /*56b0*/  IMAD.U32 R7, RZ, RZ, UR5 ;  /* 0x00000005ff077e24 */ /* 0x000fe2000f8e00ff */
[----:B------:R-:W-:Y:S01]  /*56c0*/  MOV R10, UR6 ;  /* 0x00000006000a7c02 */ /* 0x000fe20008000f00 */
[----:B------:R-:W-:Y:S01]  /*56d0*/  IMAD.U32 R11, RZ, RZ, UR7 ;  /* 0x00000007ff0b7e24 */ /* 0x000fe2000f8e00ff */
[----:B------:R-:W-:Y:S01]  /*56e0*/  MOV R8, 0x70 ;  /* 0x0000007000087802 */ /* 0x000fe20000000f00 */
[----:B------:R-:W-:Y:S01]  /*56f0*/  IMAD.MOV.U32 R12, RZ, RZ, 0x1 ;  /* 0x00000001ff0c7424 */ /* 0x000fe200078e00ff */
[----:B------:R-:W-:-:S07]  /*5700*/  MOV R13, RZ ;  /* 0x000000ff000d7202 */ /* 0x000fce0000000f00 */
[----:B------:R-:W-:-:S07]  /*5710*/  LEPC R20, `(.L_x_34) ;  /* 0x000000001014794e */ /* 0x000fce0000000000 */
[----:B-12--5:R-:W-:Y:S05]  /*5720*/  CALL.ABS.NOINC R14 ;  /* 0x000000000e007343 */ /* 0x026fea0003c00000 */
.L_x_34:
[----:B------:R-:W-:-:S04]  /*5730*/  UIADD3 UR4, UR49, 0x4100, URZ ;  /* 0x0000410031047890 */ /* 0x000fc8000fffe03f */
[----:B------:R-:W-:-:S06]  /*5740*/  ULOP3.LUT UP0, URZ, UR4, 0x9f, URZ, 0xc0, !UPT ;  /* 0x0000009f043f7892 */ /* 0x000fcc000f80c03f */
[----:B------:R-:W-:-:S13]  /*5750*/  PLOP3.LUT P0, PT, PT, PT, UP0, 0x80, 0x0 ;  /* 0x000000000000781c */ /* 0x000fda0003f0f008 */
[----:B------:R-:W-:Y:S05]  /*5760*/  @!P0 BRA `(.L_x_35) ;  /* 0x0000000000408947 */ /* 0x000fea0003800000 */
[----:B------:R-:W-:Y:S01]  /*5770*/  MOV R14, 0x0 ;  /* 0x00000000000e7802 */ /* 0x000fe20000000f00 */
[----:B------:R-:W-:Y:S01]  /*5780*/  ULDC.64 UR4, c[0x4][0x70] ;  /* 0x01001c0000047ab9 */ /* 0x000fe20000000a00 */
[----:B------:R-:W-:Y:S01]  /*5790*/  ULDC.64 UR6, c[0x4][0x78] ;  /* 0x01001e0000067ab9 */ /* 0x000fe20000000a00 */
[----:B---3--:R-:W-:Y:S01]  /*57a0*/  IMAD.U32 R4, RZ, RZ, UR4 ;  /* 0x00000004ff047e24 */ /* 0x008fe2000f8e00ff */
[----:B------:R-:W-:Y:S01]  /*57b0*/  MOV R5, UR5 ;  /* 0x0000000500057c02 */ /* 0x000fe20008000f00 */
[----:B------:R-:W-:Y:S01]  /*57c0*/  ULDC.64 UR4, c[0x4][0x10] ;  /* 0x0100040000047ab9 */ /* 0x000fe20000000a00 */
[----:B------:R-:W1:Y:S01]  /*57d0*/  LDC.64 R14, c[0x4][R14] ;  /* 0x010000000e0e7b82 */ /* 0x000e620000000a00 */
[----:B------:R-:W-:Y:S01]  /*57e0*/  IMAD.U32 R6, RZ, RZ, UR6 ;  /* 0x00000006ff067e24 */ /* 0x000fe2000f8e00ff */
[----:B------:R-:W-:Y:S01]  /*57f0*/  MOV R7, UR7 ;  /* 0x0000000700077c02 */ /* 0x000fe20008000f00 */
[----:B------:R-:W-:Y:S01]  /*5800*/  IMAD.U32 R10, RZ, RZ, UR4 ;  /* 0x00000004ff0a7e24 */ /* 0x000fe2000f8e00ff */
[----:B------:R-:W-:Y:S01]  /*5810*/  MOV R11, UR5 ;  /* 0x00000005000b7c02 */ /* 0x000fe20008000f00 */
[----:B------:R-:W-:Y:S01]  /*5820*/  IMAD.MOV.U32 R8, RZ, RZ, 0x70 ;  /* 0x00000070ff087424 */ /* 0x000fe200078e00ff */
[----:B------:R-:W-:Y:S01]  /*5830*/  MOV R12, 0x1 ;  /* 0x00000001000c7802 */ /* 0x000fe20000000f00 */
[----:B------:R-:W-:-:S07]  /*5840*/  IMAD.MOV.U32 R13, RZ, RZ, RZ ;  /* 0x000000ffff0d7224 */ /* 0x000fce00078e00ff */
[----:B------:R-:W-:-:S07]  /*5850*/  LEPC R20, `(.L_x_35) ;  /* 0x000000001014794e */ /* 0x000fce0000000000 */
[----:B-12--5:R-:W-:Y:S05]  /*5860*/  CALL.ABS.NOINC R14 ;  /* 0x000000000e007343 */ /* 0x026fea0003c00000 */
.L_x_35:
[----:B------:R-:W1:Y:S01]  /*5870*/  S2R R20, SR_TID.X ;  /* 0x0000000000147919 */ /* 0x000e620000002100 */
[----:B---3--:R-:W3:Y:S01]  /*5880*/  LDC.64 R4, c[0x0][0x590] ;  /* 0x00016400ff047b82 */ /* 0x008ee20000000a00 */
[----:B------:R-:W-:Y:S01]  /*5890*/  ULDC UR4, c[0x0][0x284] ;  /* 0x0000a10000047ab9 */ /* 0x000fe20000000800 */
[----:B------:R-:W-:-:S06]  /*58a0*/  MOV R12, UR57 ;  /* 0x00000039000c7c02 */ /* 0x000fcc0008000f00 */
[----:B------:R-:W4:Y:S01]  /*58b0*/  LDC R6, c[0x0][0x288] ;  /* 0x0000a200ff067b82 */ /* 0x000f220000000800 */
[----:B---3--:R-:W-:-:S04]  /*58c0*/  ISETP.NE.U32.AND P1, PT, R4, RZ, PT ;  /* 0x000000ff0400720c */ /* 0x008fc80003f25070 */
[----:B------:R-:W-:Y:S02]  /*58d0*/  ISETP.NE.AND.EX P1, PT, R5, RZ, PT, P1 ;  /* 0x000000ff0500720c */ /* 0x000fe40003f25310 */
[----:B-1----:R-:W-:Y:S02]  /*58e0*/  SHF.R.U32.HI R0, RZ, 0x2, R20 ;  /* 0x00000002ff007819 */ /* 0x002fe40000011614 */
[----:B------:R-:W-:Y:S02]  /*58f0*/  LOP3.LUT R11, R20, 0xe0, RZ, 0xc0, !PT ;  /* 0x000000e0140b7812 */ /* 0x000fe400078ec0ff */
[----:B------:R-:W-:Y:S02]  /*5900*/  LOP3.LUT R13, R0, 0x7, RZ, 0xc0, !PT ;  /* 0x00000007000d7812 */ /* 0x000fe400078ec0ff */
[----:B------:R-:W-:Y:S02]  /*5910*/  LOP3.LUT R3, R20, 0x3, RZ, 0xc0, !PT ;  /* 0x0000000314037812 */ /* 0x000fe400078ec0ff */
[----:B------:R-:W-:-:S03]  /*5920*/  SHF.R.U32.HI R0, RZ, 0x1, R11 ;  /* 0x00000001ff007819 */ /* 0x000fc6000001160b */
[----:B----4-:R-:W-:Y:S01]  /*5930*/  IMAD R3, R3, -0x2, R6 ;  /* 0xfffffffe03037824 */ /* 0x010fe200078e0206 */
[----:B------:R-:W-:-:S03]  /*5940*/  IADD3 R0, -R0, UR4, -R13 ;  /* 0x0000000400007c10 */ /* 0x000fc6000fffe90d */
[----:B------:R-:W-:Y:S02]  /*5950*/  IMAD R12, R12, -0x100, R3 ;  /* 0xffffff000c0c7824 */ /* 0x000fe400078e0203 */
[----:B------:R-:W-:Y:S01]  /*5960*/  IMAD R14, R24, -0x80, R0 ;  /* 0xffffff80180e7824 */ /* 0x000fe200078e0200 */
[----:B------:R-:W-:Y:S06]  /*5970*/  @!P1 BRA `(.L_x_36) ;  /* 0x0000000000909947 */ /* 0x000fec0003800000 */
[----:B------:R-:W-:Y:S02]  /*5980*/  ULDC.64 UR4, c[0x0][0x588] ;  /* 0x0001620000047ab9 */ /* 0x000fe40000000a00 */
[----:B------:R-:W-:-:S04]  /*5990*/  ISETP.NE.U32.AND P0, PT, RZ, UR4, PT ;  /* 0x00000004ff007c0c */ /* 0x000fc8000bf05070 */
[----:B------:R-:W-:-:S13]  /*59a0*/  ISETP.NE.AND.EX P0, PT, RZ, UR5, PT, P0 ;  /* 0x00000005ff007c0c */ /* 0x000fda000bf05300 */
[----:B------:R-:W-:Y:S05]  /*59b0*/  @!P0 BRA `(.L_x_37) ;  /* 0x0000000000448947 */ /* 0x000fea0003800000 */
[----:B------:R-:W1:Y:S01]  /*59c0*/  LDC.64 R2, c[0x0][0x588] ;  /* 0x00016200ff027b82 */ /* 0x000e620000000a00 */
[----:B------:R-:W-:-:S04]  /*59d0*/  IMAD R7, R4, UR43, RZ ;  /* 0x0000002b04077c24 */ /* 0x000fc8000f8e02ff */
[----:B-1----:R-:W-:-:S05]  /*59e0*/  IMAD.WIDE R2, R7, 0x4, R2 ;  /* 0x0000000407027825 */ /* 0x002fca00078e0202 */
[----:B------:R1:W3:Y:S01]  /*59f0*/  LDG.E R8, desc[UR52][R2.64] ;  /* 0x0000003402087981 */ /* 0x0002e2000c1e1900 */
[----:B------:R-:W-:Y:S01]  /*5a00*/  IMAD.MOV.U32 R0, RZ, RZ, 0x1 ;  /* 0x00000001ff007424 */ /* 0x000fe200078e00ff */
[----:B------:R-:W-:Y:S01]  /*5a10*/  MOV R6, 0x1 ;  /* 0x0000000100067802 */ /* 0x000fe20000000f00 */
[----:B------:R-:W-:-:S03]  /*5a20*/  IMAD.MOV.U32 R7, RZ, RZ, 0x1 ;  /* 0x00000001ff077424 */ /* 0x000fc600078e00ff */
[----:B-1----:R-:W-:Y:S02]  /*5a30*/  PRMT R3, R0, 0x7610, R3 ;  /* 0x0000761000037816 */ /* 0x002fe40000000003 */
[----:B------:R-:W-:Y:S02]  /*5a40*/  PRMT R2, R6, 0x7610, R2 ;  /* 0x0000761006027816 */ /* 0x000fe40000000002 */
[----:B------:R-:W-:Y:S01]  /*5a50*/  PRMT R0, R7, 0x7610, R0 ;  /* 0x0000761007007816 */ /* 0x000fe20000000000 */
[----:B------:R-:W-:Y:S04]  /*5a60*/  STL.S16 [R1+0xd4], R3 ;  /* 0x0000d40301007387 */ /* 0x000fe80000100600 */
[----:B---3--:R-:W-:Y:S04]  /*5a70*/  STL [R1+0xbc], R8 ;  /* 0x0000bc0801007387 */ /* 0x008fe80000100800 */
[----:B------:R1:W-:Y:S04]  /*5a80*/  STL.S16 [R1+0xd0], R2 ;  /* 0x0000d00201007387 */ /* 0x0003e80000100600 */
[----:B------:R3:W-:Y:S04]  /*5a90*/  STL.S16 [R1+0xcc], R0 ;  /* 0x0000cc0001007387 */ /* 0x0007e80000100600 */
[----:B------:R3:W-:Y:S01]  /*5aa0*/  STL [R1+0xc8], R8 ;  /* 0x0000c80801007387 */ /* 0x0007e20000100800 */
[----:B-1----:R-:W-:Y:S01]  /*5ab0*/  MOV R2, R8 ;  /* 0x0000000800027202 */ /* 0x002fe20000000f00 */
[----:B------:R-:W-:Y:S06]  /*5ac0*/  BRA `(.L_x_36) ;  /* 0x00000000003c7947 */ /* 0x000fec0003800000 */
.L_x_37:
[----:B------:R-:W-:Y:S01]  /*5ad0*/  IMAD.MOV.U32 R0, RZ, RZ, 0x1 ;  /* 0x00000001ff007424 */ /* 0x000fe200078e00ff */
[----:B------:R-:W-:Y:S01]  /*5ae0*/  MOV R2, 0x1 ;  /* 0x0000000100027802 */ /* 0x000fe20000000f00 */
[----:B------:R-:W-:Y:S01]  /*5af0*/  IMAD.MOV.U32 R3, RZ, RZ, 0x1 ;  /* 0x00000001ff037424 */ /* 0x000fe200078e00ff */
[----:B------:R-:W-:Y:S02]  /*5b00*/  ULDC UR4, c[0x0][0x580] ;  /* 0x0001600000047ab9 */ /* 0x000fe40000000800 */
[----:B------:R-:W-:Y:S02]  /*5b10*/  PRMT R6, R0, 0x7610, R6 ;  /* 0x0000761000067816 */ /* 0x000fe40000000006 */
[----:B------:R-:W-:Y:S02]  /*5b20*/  PRMT R0, R2, 0x7610, R0 ;  /* 0x0000761002007816 */ /* 0x000fe40000000000 */
[----:B------:R-:W-:Y:S01]  /*5b30*/  PRMT R2, R3, 0x7610, R2 ;  /* 0x0000761003027816 */ /* 0x000fe20000000002 */
[----:B------:R-:W-:Y:S01]  /*5b40*/  STL.S16 [R1+0xd4], R6 ;  /* 0x0000d40601007387 */ /* 0x000fe20000100600 */
[----:B------:R-:W-:-:S03]  /*5b50*/  MOV R3, UR4 ;  /* 0x0000000400037c02 */ /* 0x000fc60008000f00 */
[----:B------:R1:W-:Y:S04]  /*5b60*/  STL.S16 [R1+0xd0], R0 ;  /* 0x0000d00001007387 */ /* 0x0003e80000100600 */
[----:B------:R3:W-:Y:S04]  /*5b70*/  STL.S16 [R1+0xcc], R2 ;  /* 0x0000cc0201007387 */ /* 0x0007e80000100600 */
[----:B------:R4:W-:Y:S01]  /*5b80*/  STL [R1+0xbc], R3 ;  /* 0x0000bc0301007387 */ /* 0x0009e20000100800 */
[----:B-1----:R-:W-:Y:S01]  /*5b90*/  IMAD.U32 R0, RZ, RZ, UR4 ;  /* 0x00000004ff007e24 */ /* 0x002fe2000f8e00ff */
[----:B---3--:R-:W-:-:S04]  /*5ba0*/  MOV R2, UR4 ;  /* 0x0000000400027c02 */ /* 0x008fc80008000f00 */
[----:B------:R4:W-:Y:S03]  /*5bb0*/  STL [R1+0xc8], R0 ;  /* 0x0000c80001007387 */ /* 0x0009e60000100800 */
.L_x_36:
[----:B------:R-:W1:Y:S02]  /*5bc0*/  LDC.64 R6, c[0x0][0x5b0] ;  /* 0x00016c00ff067b82 */ /* 0x000e640000000a00 */
[----:B-1----:R-:W-:-:S04]  /*5bd0*/  ISETP.NE.U32.AND P0, PT, R6, RZ, PT ;  /* 0x000000ff0600720c */ /* 0x002fc80003f05070 */
[----:B------:R-:W-:-:S13]  /*5be0*/  ISETP.NE.AND.EX P0, PT, R7, RZ, PT, P0 ;  /* 0x000000ff0700720c */ /* 0x000fda0003f05300 */
[----:B------:R-:W-:Y:S05]  /*5bf0*/  @!P0 BRA `(.L_x_38) ;  /* 0x00000000002c8947 */ /* 0x000fea0003800000 */
[----:B------:R-:W-:Y:S02]  /*5c00*/  ULDC.64 UR4, c[0x0][0x5a8] ;  /* 0x00016a0000047ab9 */ /* 0x000fe40000000a00 */
[----:B------:R-:W-:-:S04]  /*5c10*/  ISETP.NE.U32.AND P0, PT, RZ, UR4, PT ;  /* 0x00000004ff007c0c */ /* 0x000fc8000bf05070 */
[----:B------:R-:W-:-:S13]  /*5c20*/  ISETP.NE.AND.EX P0, PT, RZ, UR5, PT, P0 ;  /* 0x00000005ff007c0c */ /* 0x000fda000bf05300 */
[----:B------:R-:W-:Y:S05]  /*5c30*/  @!P0 BRA `(.L_x_39) ;  /* 0x0000000000148947 */ /* 0x000fea0003800000 */
[----:B---3--:R-:W1:Y:S01]  /*5c40*/  LDC.64 R8, c[0x0][0x5a8] ;  /* 0x00016a00ff087b82 */ /* 0x008e620000000a00 */
[----:B------:R-:W-:-:S04]  /*5c50*/  IMAD R7, R6, UR43, RZ ;  /* 0x0000002b06077c24 */ /* 0x000fc8000f8e02ff */
[----:B-1----:R-:W-:-:S05]  /*5c60*/  IMAD.WIDE R6, R7, 0x4, R8 ;  /* 0x0000000407067825 */ /* 0x002fca00078e0208 */
[----:B-----5:R1:W5:Y:S01]  /*5c70*/  LDG.E R16, desc[UR52][R6.64] ;  /* 0x0000003406107981 */ /* 0x020362000c1e1900 */
[----:B------:R-:W-:Y:S05]  /*5c80*/  BRA `(.L_x_38) ;  /* 0x0000000000087947 */ /* 0x000fea0003800000 */
.L_x_39:
[----:B------:R-:W-:Y:S02]  /*5c90*/  ULDC UR4, c[0x0][0x5a0] ;  /* 0x0001680000047ab9 */ /* 0x000fe40000000800 */
[----:B-----5:R-:W-:-:S07]  /*5ca0*/  IMAD.U32 R16, RZ, RZ, UR4 ;  /* 0x00000004ff107e24 */ /* 0x020fce000f8e00ff */
.L_x_38:
[----:B---34-:R-:W3:Y:S01]  /*5cb0*/  LDL R0, [R1+0xcc] ;  /* 0x0000cc0001007983 */ /* 0x018ee20000100800 */
[----:B-1----:R-:W1:Y:S01]  /*5cc0*/  LDC.64 R6, c[0x0][0x5c0] ;  /* 0x00017000ff067b82 */ /* 0x002e620000000a00 */
[----:B------:R-:W-:Y:S02]  /*5cd0*/  ULDC.64 UR4, c[0x0][0x588] ;  /* 0x0001620000047ab9 */ /* 0x000fe40000000a00 */
[----:B------:R-:W4:Y:S04]  /*5ce0*/  LDL.LU R10, [R1+0xc8] ;  /* 0x0000c800010a7983 */ /* 0x000f280000300800 */
[----:B------:R-:W2:Y:S01]  /*5cf0*/  LDL R9, [R1+0xbc] ;  /* 0x0000bc0001097983 */ /* 0x000ea20000100800 */
[----:B------:R-:W1:Y:S01]  /*5d00*/  LDC R8, c[0x0][0x5c8] ;  /* 0x00017200ff087b82 */ /* 0x000e620000000800 */
[----:B------:R-:W-:Y:S01]  /*5d10*/  ISETP.NE.U32.AND P3, PT, RZ, UR4, PT ;  /* 0x00000004ff007c0c */ /* 0x000fe2000bf65070 */
[----:B------:R-:W-:Y:S01]  /*5d20*/  IMAD.MOV.U32 R3, RZ, RZ, 0x1 ;  /* 0x00000001ff037424 */ /* 0x000fe200078e00ff */
[----:B------:R-:W-:-:S02]  /*5d30*/  ISETP.EQ.U32.AND P2, PT, R4, RZ, PT ;  /* 0x000000ff0400720c */ /* 0x000fc40003f42070 */
[----:B------:R-:W-:Y:S02]  /*5d40*/  ISETP.NE.AND.EX P3, PT, RZ, UR5, PT, P3 ;  /* 0x00000005ff007c0c */ /* 0x000fe4000bf65330 */
[----:B------:R-:W-:Y:S02]  /*5d50*/  MOV R4, 0x1 ;  /* 0x0000000100047802 */ /* 0x000fe40000000f00 */
[----:B------:R-:W-:Y:S02]  /*5d60*/  ISETP.EQ.OR.EX P2, PT, R5, RZ, !P3, P2 ;  /* 0x000000ff0500720c */ /* 0x000fe40005f42720 */
[----:B------:R-:W-:Y:S02]  /*5d70*/  PLOP3.LUT P3, PT, P3, PT, PT, 0x8, 0x0 ;  /* 0x000000000000781c */ /* 0x000fe40001f6e170 */
[----:B-1----:R-:W-:-:S04]  /*5d80*/  ISETP.NE.U32.AND P0, PT, R6, RZ, PT ;  /* 0x000000ff0600720c */ /* 0x002fc80003f05070 */
[----:B------:R-:W-:-:S04]  /*5d90*/  ISETP.NE.AND.EX P0, PT, R7, RZ, PT, P0 ;  /* 0x000000ff0700720c */ /* 0x000fc80003f05300 */
[----:B------:R-:W-:Y:S02]  /*5da0*/  FSEL R5, R8, RZ, !P0 ;  /* 0x000000ff08057208 */ /* 0x000fe40004000000 */
[----:B---3--:R-:W-:-:S04]  /*5db0*/  LOP3.LUT P4, RZ, R0, 0xff, RZ, 0xc0, !PT ;  /* 0x000000ff00ff7812 */ /* 0x008fc8000788c0ff */
[-C--:B----4-:R-:W-:Y:S02]  /*5dc0*/  FSEL R0, R2, R10.reuse, !P4 ;  /* 0x0000000a02007208 */ /* 0x090fe40006000000 */
[C---:B--2---:R-:W-:Y:S02]  /*5dd0*/  FSEL R10, R9.reuse, R10, !P1 ;  /* 0x0000000a090a7208 */ /* 0x044fe40004800000 */
[----:B------:R-:W-:-:S03]  /*5de0*/  FSEL R0, R9, R0, !P1 ;  /* 0x0000000009007208 */ /* 0x000fc60004800000 */
[----:B------:R1:W-:Y:S01]  /*5df0*/  STL [R1+0xc8], R10 ;  /* 0x0000c80a01007387 */ /* 0x0003e20000100800 */
[----:B------:R-:W-:Y:S05]  /*5e00*/  @!P2 BRA `(.L_x_40) ;  /* 0x00000000004ca947 */ /* 0x000fea0003800000 */
[----:B------:R-:W-:Y:S04]  /*5e10*/  BSSY B0, `(.L_x_41) ;  /* 0x0000011000007945 */ /* 0x000fe80003800000 */
[----:B------:R-:W-:Y:S05]  /*5e20*/  @!P1 BRA `(.L_x_42) ;  /* 0x0000000000309947 */ /* 0x000fea0003800000 */
[----:B-1----:R-:W2:Y:S01]  /*5e30*/  LDL R10, [R1+0xd0] ;  /* 0x0000d000010a7983 */ /* 0x002ea20000100800 */
[----:B------:R-:W-:Y:S02]  /*5e40*/  PRMT R8, RZ, 0x7610, R8 ;  /* 0x00007610ff087816 */ /* 0x000fe40000000008 */
[----:B------:R-:W-:-:S03]  /*5e50*/  PLOP3.LUT P2, PT, P3, PT, PT, 0x80, 0x0 ;  /* 0x000000000000781c */ /* 0x000fc60001f4f070 */
[----:B------:R3:W-:Y:S01]  /*5e60*/  STL.S16 [R1+0xcc], R8 ;  /* 0x0000cc0801007387 */ /* 0x0007e20000100600 */
[----:B--2---:R-:W-:-:S13]  /*5e70*/  LOP3.LUT P4, RZ, R10, 0xff, RZ, 0xc0, !PT ;  /* 0x000000ff0aff7812 */ /* 0x004fda000788c0ff */
[----:B---3--:R-:W-:Y:S05]  /*5e80*/  @!P4 BRA `(.L_x_43) ;  /* 0x000000000024c947 */ /* 0x008fea0003800000 */
[----:B------:R-:W-:Y:S01]  /*5e90*/  PRMT R4, R10, 0x7610, R4 ;  /* 0x000076100a047816 */ /* 0x000fe20000000004 */
[----:B------:R3:W-:Y:S01]  /*5ea0*/  STL [R1+0xc8], R9 ;  /* 0x0000c80901007387 */ /* 0x0007e20000100800 */
[----:B------:R-:W-:Y:S02]  /*5eb0*/  FSETP.EQ.AND P2, PT, R9, RZ, PT ;  /* 0x000000ff0900720b */ /* 0x000fe40003f42000 */
[----:B------:R-:W-:Y:S01]  /*5ec0*/  MOV R0, R9 ;  /* 0x0000000900007202 */ /* 0x000fe20000000f00 */
[----:B------:R3:W-:Y:S01]  /*5ed0*/  STL.S16 [R1+0xcc], R4 ;  /* 0x0000cc0401007387 */ /* 0x0007e20000100600 */
[----:B------:R-:W-:Y:S09]  /*5ee0*/  BRA `(.L_x_43) ;  /* 0x00000000000c7947 */ /* 0x000ff20003800000 */
.L_x_42:
[----:B------:R2:W-:Y:S01]  /*5ef0*/  STL [R1+0xc8], R9 ;  /* 0x0000c80901007387 */ /* 0x0005e20000100800 */
[----:B------:R-:W-:Y:S01]  /*5f00*/  FSETP.EQ.AND P2, PT, R9, RZ, PT ;  /* 0x000000ff0900720b */ /* 0x000fe20003f42000 */
[----:B------:R-:W-:-:S12]  /*5f10*/  IMAD.MOV.U32 R0, RZ, RZ, R9 ;  /* 0x000000ffff007224 */ /* 0x000fd800078e0009 */
.L_x_43:
[----:B------:R-:W-:Y:S05]  /*5f20*/  BSYNC B0 ;  /* 0x0000000000007941 */ /* 0x000fea0003800000 */
.L_x_41:
[----:B---3--:R-:W-:-:S07]  /*5f30*/  SEL R4, RZ, 0x1, P2 ;  /* 0x00000001ff047807 */ /* 0x008fce0001000000 */
.L_x_40:
[----:B------:R-:W-:Y:S04]  /*5f40*/  BSSY B0, `(.L_x_44) ;  /* 0x0000014000007945 */ /* 0x000fe80003800000 */
[----:B------:R-:W-:Y:S05]  /*5f50*/  @!P1 BRA `(.L_x_45) ;  /* 0x00000000003c9947 */ /* 0x000fea0003800000 */
[----:B-1----:R-:W3:Y:S01]  /*5f60*/  LDL R10, [R1+0xd4] ;  /* 0x0000d400010a7983 */ /* 0x002ee20000100800 */
[----:B------:R-:W-:Y:S02]  /*5f70*/  PRMT R15, RZ, 0x7610, R15 ;  /* 0x00007610ff0f7816 */ /* 0x000fe4000000000f */
[----:B------:R-:W-:-:S03]  /*5f80*/  PRMT R20, RZ, 0x7610, R20 ;  /* 0x00007610ff147816 */ /* 0x000fc60000000014 */
[----:B------:R1:W-:Y:S04]  /*5f90*/  STL.S16 [R1+0xcc], R15 ;  /* 0x0000cc0f01007387 */ /* 0x0003e80000100600 */
[----:B------:R1:W-:Y:S01]  /*5fa0*/  STL.S16 [R1+0xd0], R20 ;  /* 0x0000d01401007387 */ /* 0x0003e20000100600 */
[----:B---3--:R-:W-:-:S13]  /*5fb0*/  LOP3.LUT P1, RZ, R10, 0xff, RZ, 0xc0, !PT ;  /* 0x000000ff0aff7812 */ /* 0x008fda000782c0ff */
[----:B-1----:R-:W-:Y:S05]  /*5fc0*/  @!P1 BRA `(.L_x_46) ;  /* 0x00000000002c9947 */ /* 0x002fea0003800000 */
[C---:B------:R-:W-:Y:S01]  /*5fd0*/  PRMT R0, R10.reuse, 0x7610, R0 ;  /* 0x000076100a007816 */ /* 0x040fe20000000000 */
[----:B------:R-:W-:Y:S01]  /*5fe0*/  STL [R1+0xc8], R9 ;  /* 0x0000c80901007387 */ /* 0x000fe20000100800 */
[----:B------:R-:W-:Y:S02]  /*5ff0*/  PRMT R8, R10, 0x7610, R8 ;  /* 0x000076100a087816 */ /* 0x000fe40000000008 */
[----:B------:R-:W-:Y:S01]  /*6000*/  FSETP.EQ.AND P3, PT, R9, RZ, PT ;  /* 0x000000ff0900720b */ /* 0x000fe20003f62000 */
[----:B------:R1:W-:Y:S04]  /*6010*/  STL.S16 [R1+0xd0], R0 ;  /* 0x0000d00001007387 */ /* 0x0003e80000100600 */
[----:B------:R3:W-:Y:S01]  /*6020*/  STL.S16 [R1+0xcc], R8 ;  /* 0x0000cc0801007387 */ /* 0x0007e20000100600 */
[----:B-1----:R-:W-:Y:S01]  /*6030*/  MOV R0, R9 ;  /* 0x0000000900007202 */ /* 0x002fe20000000f00 */
[----:B------:R-:W-:Y:S06]  /*6040*/  BRA `(.L_x_46) ;  /* 0x00000000000c7947 */ /* 0x000fec0003800000 */
.L_x_45:
[----:B------:R4:W-:Y:S01]  /*6050*/  STL [R1+0xc8], R9 ;  /* 0x0000c80901007387 */ /* 0x0009e20000100800 */
[----:B------:R-:W-:Y:S01]  /*6060*/  FSETP.EQ.AND P3, PT, R9, RZ, PT ;  /* 0x000000ff0900720b */ /* 0x000fe20003f62000 */
[----:B------:R-:W-:-:S12]  /*6070*/  IMAD.MOV.U32 R0, RZ, RZ, R9 ;  /* 0x000000ffff007224 */ /* 0x000fd800078e0009 */
.L_x_46:
[----:B------:R-:W-:Y:S05]  /*6080*/  BSYNC B0 ;  /* 0x0000000000007941 */ /* 0x000fea0003800000 */
.L_x_44:
[----:B------:R-:W-:Y:S01]  /*6090*/  PRMT R4, R4, 0x9910, RZ ;  /* 0x0000991004047816 */ /* 0x000fe200000000ff */
[----:B--2-4-:R-:W-:Y:S01]  /*60a0*/  IMAD.MOV.U32 R9, RZ, RZ, R5 ;  /* 0x000000ffff097224 */ /* 0x014fe200078e0005 */
[----:B-1----:R-:W-:Y:S02]  /*60b0*/  MOV R10, RZ ;  /* 0x000000ff000a7202 */ /* 0x002fe40000000f00 */
[----:B------:R-:W-:Y:S01]  /*60c0*/  ISETP.NE.AND P1, PT, R4, RZ, PT ;  /* 0x000000ff0400720c */ /* 0x000fe20003f25270 */
[----:B------:R-:W-:-:S12]  /*60d0*/  @!P0 BRA `(.L_x_47) ;  /* 0x0000000000608947 */ /* 0x000fd80003800000 */
[----:B---3--:R-:W1:Y:S01]  /*60e0*/  LDC.64 R8, c[0x0][0x5d0] ;  /* 0x00017400ff087b82 */ /* 0x008e620000000a00 */
[----:B------:R-:W-:Y:S01]  /*60f0*/  SHF.R.U32.HI R11, RZ, 0x5, R11 ;  /* 0x00000005ff0b7819 */ /* 0x000fe2000001160b */
[----:B------:R-:W-:Y:S01]  /*6100*/  USHF.R.S32.HI UR4, URZ, 0x1f, UR43 ;  /* 0x0000001f3f047899 */ /* 0x000fe2000801142b */
[----:B------:R-:W-:Y:S02]  /*6110*/  ISETP.GE.AND P0, PT, R12, 0x1, PT ;  /* 0x000000010c00780c */ /* 0x000fe40003f06270 */
[----:B------:R-:W-:Y:S02]  /*6120*/  SHF.L.U32 R4, R11, 0x4, RZ ;  /* 0x000000040b047819 */ /* 0x000fe400000006ff */
[----:B------:R-:W-:Y:S02]  /*6130*/  ISETP.LT.OR P2, PT, R14, 0x9, !P0 ;  /* 0x000000090e00780c */ /* 0x000fe40004741670 */
[----:B------:R-:W-:Y:S02]  /*6140*/  LOP3.LUT R4, R4, 0xfffffff0, R13, 0xe2, !PT ;  /* 0xfffffff004047812 */ /* 0x000fe400078ee20d */
[----:B------:R-:W-:-:S03]  /*6150*/  ISETP.LT.OR P0, PT, R14, 0x1, !P0 ;  /* 0x000000010e00780c */ /* 0x000fc60004701670 */
[----:B------:R-:W-:-:S05]  /*6160*/  VIADD R4, R4, UR42 ;  /* 0x0000002a04047c36 */ /* 0x000fca0008000000 */
[--C-:B------:R-:W-:Y:S01]  /*6170*/  SHF.R.S32.HI R5, RZ, 0x1f, R4.reuse ;  /* 0x0000001fff057819 */ /* 0x100fe20000011404 */
[C---:B-1----:R-:W-:Y:S02]  /*6180*/  IMAD R12, R8.reuse, UR4, RZ ;  /* 0x00000004080c7c24 */ /* 0x042fe4000f8e02ff */
[----:B------:R-:W-:-:S04]  /*6190*/  IMAD.WIDE.U32 R4, R8, UR43, R4 ;  /* 0x0000002b08047c25 */ /* 0x000fc8000f8e0004 */
[----:B------:R-:W-:Y:S01]  /*61a0*/  IMAD R9, R9, UR43, R12 ;  /* 0x0000002b09097c24 */ /* 0x000fe2000f8e020c */
[----:B------:R-:W-:Y:S02]  /*61b0*/  IADD3 R6, P4, R4, R6, RZ ;  /* 0x0000000604067210 */ /* 0x000fe40007f9e0ff */
[----:B------:R-:W-:Y:S02]  /*61c0*/  PRMT R4, RZ, 0x7610, R4 ;  /* 0x00007610ff047816 */ /* 0x000fe40000000004 */
[----:B------:R-:W-:-:S05]  /*61d0*/  IADD3.X R7, R7, R5, R9, P4, !PT ;  /* 0x0000000507077210 */ /* 0x000fca00027fe409 */
[----:B------:R-:W2:Y:S04]  /*61e0*/  @!P2 LDG.E.U8 R5, desc[UR52][R6.64+0x8] ;  /* 0x000008340605a981 */ /* 0x000ea8000c1e1100 */
[----:B------:R-:W3:Y:S01]  /*61f0*/  @!P0 LDG.E.U8 R4, desc[UR52][R6.64] ;  /* 0x0000003406048981 */ /* 0x000ee2000c1e1100 */
[----:B--2---:R-:W-:-:S04]  /*6200*/  @!P2 SHF.L.U32 R5, R5, 0x8, RZ ;  /* 0x000000080505a819 */ /* 0x004fc800000006ff */
[----:B---3--:R-:W-:-:S04]  /*6210*/  @!P2 LOP3.LUT R5, R4, R5, RZ, 0xfc, !PT ;  /* 0x000000050405a212 */ /* 0x008fc800078efcff */
[----:B------:R-:W-:-:S04]  /*6220*/  @!P2 PRMT R4, R5, 0x7610, R4 ;  /* 0x000076100504a816 */ /* 0x000fc80000000004 */
[----:B------:R-:W-:-:S05]  /*6230*/  F2FP.F16.E4M3.UNPACK_B R4, R4 ;  /* 0x00000004ff04723e */ /* 0x000fca00020006ff */
[--C-:B------:R-:W-:Y:S02]  /*6240*/  HADD2.F32 R9, -RZ, R4.reuse.H0_H0 ;  /* 0x20000004ff097230 */ /* 0x100fe40000004100 */
[----:B------:R-:W-:-:S07]  /*6250*/  HADD2.F32 R5, -RZ, R4.H1_H1 ;  /* 0x30000004ff057230 */ /* 0x000fce0000004100 */
.L_x_47:
[----:B------:R-:W-:Y:S01]  /*6260*/  BSSY B0, `(.L_x_48) ;  /* 0x0000049000007945 */ /* 0x000fe20003800000 */
[----:B------:R-:W-:Y:S01]  /*6270*/  CS2R R6, SRZ ;  /* 0x0000000000067805 */ /* 0x000fe2000001ff00 */
[----:B------:R-:W-:Y:S02]  /*6280*/  IMAD.MOV.U32 R4, RZ, RZ, RZ ;  /* 0x000000ffff047224 */ /* 0x000fe400078e00ff */
[----:B------:R-:W-:Y:S05]  /*6290*/  @!P1 BRA `(.L_x_49) ;  /* 0x0000000400149947 */ /* 0x000fea0003800000 */
[----:B------:R-:W-:-:S04]  /*62a0*/  MOV R4, UR54 ;  /* 0x0000003600047c02 */ /* 0x000fc80008000f00 */
[----:B------:R-:W-:-:S13]  /*62b0*/  ISETP.NE.AND P0, PT, R4, 0x3, PT ;  /* 0x000000030400780c */ /* 0x000fda0003f05270 */
[----:B------:R-:W-:Y:S05]  /*62c0*/  @!P0 BRA `(.L_x_50) ;  /* 0x0000000000048947 */ /* 0x000fea0003800000 */
[----:B------:R-:W-:Y:S01]  /*62d0*/  BPT.TRAP 0x1 ;  /* 0x000000040000795c */ /* 0x000fe20000300000 */
.L_x_50:
[----:B------:R-:W2:Y:S04]  /*62e0*/  LDL R6, [R1+0xb4] ;  /* 0x0000b40001067983 */ /* 0x000ea80000100800 */
[----:B------:R-:W4:Y:S01]  /*62f0*/  LDL R4, [R1+0xb8] ;  /* 0x0000b80001047983 */ /* 0x000f220000100800 */
[----:B------:R-:W-:Y:S01]  /*6300*/  BSSY B1, `(.L_x_51) ;  /* 0x0000007000017945 */ /* 0x000fe20003800000 */
[----:B------:R-:W-:Y:S01]  /*6310*/  IMAD.MOV.U32 R10, RZ, RZ, RZ ;  /* 0x000000ffff0a7224 */ /* 0x000fe200078e00ff */
[----:B------:R-:W-:Y:S02]  /*6320*/  MOV R7, RZ ;  /* 0x000000ff00077202 */ /* 0x000fe40000000f00 */
[----:B--2---:R-:W-:Y:S02]  /*6330*/  LEA R21, R6, UR49, 0x3 ;  /* 0x0000003106157c11 */ /* 0x004fe4000f8e18ff */
[----:B----4-:R-:W-:-:S04]  /*6340*/  SHF.L.U32 R4, R4, 0x1f, RZ ;  /* 0x0000001f04047819 */ /* 0x010fc800000006ff */
[----:B------:R-:W1:Y:S02]  /*6350*/  SYNCS.PHASECHK.TRANS64.TRYWAIT P2, [R21+URZ+0x80], R4 ;  /* 0x00008004150075a7 */ /* 0x000e64000804017f */
[----:B-1----:R-:W-:Y:S05]  /*6360*/  @!P2 BRA `(.L_x_52) ;  /* 0x0000008800c8a947 */ /* 0x002fea0003800000 */
.L_x_240:
[----:B------:R-:W-:Y:S05]  /*6370*/  BSYNC B1 ;  /* 0x0000000000017941 */ /* 0x000fea0003800000 */
.L_x_51:
[----:B------:R2:W5:Y:S01]  /*6380*/  LDL R20, [R1+0xb4] ;  /* 0x0000b40001147983 */ /* 0x0005620000100800 */
[----:B------:R-:W-:Y:S01]  /*6390*/  BSSY B1, `(.L_x_53) ;  /* 0x0000021000017945 */ /* 0x000fe20003800000 */
[----:B------:R-:W-:Y:S01]  /*63a0*/  IMAD.MOV.U32 R6, RZ, RZ, RZ ;  /* 0x000000ffff067224 */ /* 0x000fe200078e00ff */
[----:B-1----:R-:W-:Y:S02]  /*63b0*/  MOV R4, RZ ;  /* 0x000000ff00047202 */ /* 0x002fe40000000f00 */
[----:B------:R-:W-:Y:S05]  /*63c0*/  @P3 BRA `(.L_x_54) ;  /* 0x0000000000743947 */ /* 0x000fea0003800000 */
[----:B---3--:R-:W1:Y:S02]  /*63d0*/  S2R R8, SR_TID.X ;  /* 0x0000000000087919 */ /* 0x008e640000002100 */
[C---:B-1----:R-:W-:Y:S01]  /*63e0*/  IMAD.SHL.U32 R4, R8.reuse, 0x10, RZ ;  /* 0x0000001008047824 */ /* 0x042fe200078e00ff */
[C---:B------:R-:W-:Y:S01]  /*63f0*/  SHF.L.U32 R7, R8.reuse, 0x1, RZ ;  /* 0x0000000108077819 */ /* 0x040fe200000006ff */
[----:B------:R-:W-:-:S03]  /*6400*/  IMAD.SHL.U32 R11, R8, 0x8, RZ ;  /* 0x00000008080b7824 */ /* 0x000fc600078e00ff */
[----:B------:R-:W-:Y:S02]  /*6410*/  LOP3.LUT R4, R4, 0xe00, RZ, 0xc0, !PT ;  /* 0x00000e0004047812 */ /* 0x000fe400078ec0ff */
[----:B------:R-:W-:Y:S02]  /*6420*/  LOP3.LUT R6, R11, 0x80, RZ, 0xc0, !PT ;  /* 0x000000800b067812 */ /* 0x000fe400078ec0ff */
[----:B------:R-:W-:Y:S02]  /*6430*/  LOP3.LUT R4, R4, 0x6, R7, 0xf8, !PT ;  /* 0x0000000604047812 */ /* 0x000fe400078ef807 */
[--C-:B------:R-:W-:Y:S02]  /*6440*/  LOP3.LUT R7, R6, 0x10, R8.reuse, 0xf8, !PT ;  /* 0x0000001006077812 */ /* 0x100fe400078ef808 */
[----:B------:R-:W-:Y:S02]  /*6450*/  LOP3.LUT R4, R4, 0x60, R11, 0xf8, !PT ;  /* 0x0000006004047812 */ /* 0x000fe400078ef80b */
[----:B------:R-:W-:-:S02]  /*6460*/  SHF.R.U32.HI R6, RZ, 0x4, R8 ;  /* 0x00000004ff067819 */ /* 0x000fc40000011608 */
[----:B------:R-:W-:Y:S02]  /*6470*/  LOP3.LUT R4, R4, R7, RZ, 0xfc, !PT ;  /* 0x0000000704047212 */ /* 0x000fe400078efcff */
[----:B------:R-:W-:Y:S02]  /*6480*/  LOP3.LUT P2, RZ, R6, 0x1, RZ, 0xc0, !PT ;  /* 0x0000000106ff7812 */ /* 0x000fe4000784c0ff */
[----:B-----5:R-:W-:-:S05]  /*6490*/  LEA R4, R20, R4, 0xc ;  /* 0x0000000414047211 */ /* 0x020fca00078e60ff */
[----:B------:R-:W-:Y:S01]  /*64a0*/  VIADD R6, R4, UR49 ;  /* 0x0000003104067c36 */ /* 0x000fe20008000000 */
[----:B------:R-:W-:Y:S03]  /*64b0*/  LDS.U16 R8, [R4+UR49+0x208] ;  /* 0x0002083104087984 */ /* 0x000fe60008000400 */
[C---:B------:R-:W-:Y:S01]  /*64c0*/  VIADD R10, R6.reuse, 0x110 ;  /* 0x00000110060a7836 */ /* 0x040fe20000000000 */
[----:B------:R-:W-:Y:S01]  /*64d0*/  IADD3 R7, R6, 0x100, RZ ;  /* 0x0000010006077810 */ /* 0x000fe20007ffe0ff */
[----:B------:R-:W-:Y:S03]  /*64e0*/  LDS.U16 R11, [R4+UR49+0x108] ;  /* 0x00010831040b7984 */ /* 0x000fe60008000400 */
[----:B------:R-:W-:Y:S01]  /*64f0*/  @P2 IADD3 R10, R7, -0x10, RZ ;  /* 0xfffffff0070a2810 */ /* 0x000fe20007ffe0ff */
[----:B------:R-:W-:Y:S04]  /*6500*/  LDS.U16 R6, [R4+UR49+0x200] ;  /* 0x0002003104067984 */ /* 0x000fe80008000400 */
[----:B------:R-:W1:Y:S04]  /*6510*/  LDS.U16 R7, [R4+UR49+0x100] ;  /* 0x0001003104077984 */ /* 0x000e680008000400 */
[----:B------:R-:W-:Y:S04]  /*6520*/  LDS.U16 R12, [R10+0x100] ;  /* 0x000100000a0c7984 */ /* 0x000fe80000000400 */
[----:B------:R-:W3:Y:S04]  /*6530*/  LDS.U16 R13, [R10] ;  /* 0x000000000a0d7984 */ /* 0x000ee80000000400 */
[----:B------:R-:W-:Y:S04]  /*6540*/  LDS.U16 R14, [R10+0x108] ;  /* 0x000108000a0e7984 */ /* 0x000fe80000000400 */
[----:B------:R-:W4:Y:S01]  /*6550*/  LDS.U16 R15, [R10+0x8] ;  /* 0x000008000a0f7984 */ /* 0x000f220000000400 */
[----:B-1----:R-:W-:-:S02]  /*6560*/  PRMT R4, R7, 0x5410, R6 ;  /* 0x0000541007047816 */ /* 0x002fc40000000006 */
[----:B------:R-:W-:Y:S02]  /*6570*/  PRMT R6, R11, 0x5410, R8 ;  /* 0x000054100b067816 */ /* 0x000fe40000000008 */
[----:B---3--:R-:W-:Y:S02]  /*6580*/  PRMT R7, R13, 0x5410, R12 ;  /* 0x000054100d077816 */ /* 0x008fe4000000000c */
[----:B----4-:R-:W-:-:S07]  /*6590*/  PRMT R10, R15, 0x5410, R14 ;  /* 0x000054100f0a7816 */ /* 0x010fce000000000e */
.L_x_54:
[----:B------:R-:W-:Y:S05]  /*65a0*/  BSYNC B1 ;  /* 0x0000000000017941 */ /* 0x000fea0003800000 */
.L_x_53:
[----:B------:R-:W-:Y:S01]  /*65b0*/  @!PT LDS RZ, [RZ] ;  /* 0x00000000fffff984 */ /* 0x000fe20000000800 */
[----:B------:R-:W-:Y:S01]  /*65c0*/  @!PT LDS RZ, [RZ] ;  /* 0x00000000fffff984 */ /* 0x000fe20000000800 */
[----:B------:R-:W-:Y:S01]  /*65d0*/  @!PT LDS RZ, [RZ] ;  /* 0x00000000fffff984 */ /* 0x000fe20000000800 */
[----:B------:R-:W-:Y:S01]  /*65e0*/  @!PT LDS RZ, [RZ] ;  /* 0x00000000fffff984 */ /* 0x000fe20000000800 */
[----:B------:R1:W-:Y:S06]  /*65f0*/  MEMBAR.ALL.CTA ;  /* 0x0000000000007992 */ /* 0x0003ec0000008000 */
[----:B-1----:R-:W1:Y:S01]  /*6600*/  FENCE.VIEW.ASYNC.S ;  /* 0x00000000000073c6 */ /* 0x002e620000000000 */
[----:B------:R-:W-:Y:S05]  /*6610*/  @!P0 BRA `(.L_x_55) ;  /* 0x0000000000048947 */ /* 0x000fea0003800000 */
[----:B------:R-:W-:Y:S01]  /*6620*/  BPT.TRAP 0x1 ;  /* 0x000000040000795c */ /* 0x000fe20000300000 */
.L_x_55:
[----:B------:R-:W4:Y:S01]  /*6630*/  LDL.LU R12, [R1+0xb8] ;  /* 0x0000b800010c7983 */ /* 0x000f220000300800 */
[----:B---3--:R-:W-:Y:S01]  /*6640*/  VIADD R8, R21, 0xa0 ;  /* 0x000000a015087836 */ /* 0x008fe20000000000 */
[----:B------:R-:W3:Y:S04]  /*6650*/  S2R R11, SR_CgaCtaId ;  /* 0x00000000000b7919 */ /* 0x000ee80000008800 */
[----:B---3--:R-:W-:-:S04]  /*6660*/  PRMT R8, R11, 0x654, R8 ;  /* 0x000006540b087816 */ /* 0x008fc80000000008 */
[----:B-1----:R1:W-:Y:S02]  /*6670*/  SYNCS.ARRIVE.TRANS64.RED.A1T0 RZ, [R8+URZ], RZ ;  /* 0x000000ff08ff79a7 */ /* 0x0023e4000810043f */
[----:B-1---5:R-:W-:-:S04]  /*6680*/  IADD3 R8, R20, 0x1, RZ ;  /* 0x0000000114087810 */ /* 0x022fc80007ffe0ff */
[----:B------:R-:W-:-:S04]  /*6690*/  ISETP.NE.AND P0, PT, R8, 0x4, PT ;  /* 0x000000040800780c */ /* 0x000fc80003f05270 */
[----:B------:R-:W-:Y:S02]  /*66a0*/  SEL R11, RZ, 0x1, P0 ;  /* 0x00000001ff0b7807 */ /* 0x000fe40000000000 */
[----:B------:R-:W-:Y:S02]  /*66b0*/  SEL R8, R8, RZ, P0 ;  /* 0x000000ff08087207 */ /* 0x000fe40000000000 */
[----:B----4-:R-:W-:-:S05]  /*66c0*/  LOP3.LUT R12, R12, R11, RZ, 0x3c, !PT ;  /* 0x0000000b0c0c7212 */ /* 0x010fca00078e3cff */
[----:B------:R1:W-:Y:S04]  /*66d0*/  STL [R1+0xb8], R12 ;  /* 0x0000b80c01007387 */ /* 0x0003e80000100800 */
[----:B------:R1:W-:Y:S02]  /*66e0*/  STL [R1+0xb4], R8 ;  /* 0x0000b40801007387 */ /* 0x0003e40000100800 */
.L_x_49:
[----:B------:R-:W-:Y:S05]  /*66f0*/  BSYNC B0 ;  /* 0x0000000000007941 */ /* 0x000fea0003800000 */
.L_x_48:
[----:B------:R-:W4:Y:S01]  /*6700*/  S2R R25, SR_TID.X ;  /* 0x0000000000197919 */ /* 0x000f220000002100 */
[-C--:B-1-3--:R-:W-:Y:S01]  /*6710*/  F2FP.F16.E4M3.UNPACK_B R8, R4.reuse ;  /* 0x00000004ff08723e */ /* 0x08afe200020006ff */
[C---:B-----5:R-:W-:Y:S01]  /*6720*/  FFMA R227, R16.reuse, R227, R9 ;  /* 0x000000e310e37223 */ /* 0x060fe20000000009 */
[----:B------:R-:W-:Y:S01]  /*6730*/  F2FP.F16.E4M3.UNPACK_B R11, R4.H1 ;  /* 0x00000004ff0b723e */ /* 0x000fe200030006ff */
[C---:B------:R-:W-:Y:S01]  /*6740*/  FFMA R225, R16.reuse, R225, R5 ;  /* 0x000000e110e17223 */ /* 0x040fe20000000005 */
[----:B------:R-:W-:Y:S01]  /*6750*/  F2FP.F16.E4M3.UNPACK_B R15, R6 ;  /* 0x00000006ff0f723e */ /* 0x000fe200020006ff */
[--C-:B------:R-:W-:Y:S02]  /*6760*/  HADD2.F32 R12, -RZ, R8.reuse.H0_H0 ;  /* 0x20000008ff0c7230 */ /* 0x100fe40000004100 */
[C---:B------:R-:W-:Y:S01]  /*6770*/  FFMA R223, R16.reuse, R223, R9 ;  /* 0x000000df10df7223 */ /* 0x040fe20000000009 */
[----:B------:R-:W-:Y:S02]  /*6780*/  HADD2.F32 R8, -RZ, R8.H1_H1 ;  /* 0x30000008ff087230 */ /* 0x000fe40000004100 */
[----:B------:R-:W-:Y:S01]  /*6790*/  FFMA R221, R16, R221, R5 ;  /* 0x000000dd10dd7223 */ /* 0x000fe20000000005 */
[----:B------:R-:W-:-:S02]  /*67a0*/  HADD2.F32 R14, -RZ, R11.H1_H1 ;  /* 0x3000000bff0e7230 */ /* 0x000fc40000004100 */
[----:B------:R-:W-:Y:S01]  /*67b0*/  FFMA R227, R12, R2, R227 ;  /* 0x000000020ce37223 */ /* 0x000fe200000000e3 */
[----:B------:R-:W-:Y:S02]  /*67c0*/  HADD2.F32 R12, -RZ, R11.H0_H0 ;  /* 0x2000000bff0c7230 */ /* 0x000fe40000004100 */
[C-C-:B------:R-:W-:Y:S01]  /*67d0*/  FFMA R11, R16.reuse, R226, R9.reuse ;  /* 0x000000e2100b7223 */ /* 0x140fe20000000009 */
[C---:B------:R-:W-:Y:S01]  /*67e0*/  FFMA R219, R16.reuse, R219, R9 ;  /* 0x000000db10db7223 */ /* 0x040fe20000000009 */
[C-C-:B------:R-:W-:Y:S01]  /*67f0*/  FFMA R217, R16.reuse, R217, R5.reuse ;  /* 0x000000d910d97223 */ /* 0x140fe20000000005 */
[----:B------:R-:W-:Y:S01]  /*6800*/  FFMA R213, R16, R213, R5 ;  /* 0x000000d510d57223 */ /* 0x000fe20000000005 */
[----:B------:R-:W-:Y:S01]  /*6810*/  FFMA R26, R8, R2, R11 ;  /* 0x00000002081a7223 */ /* 0x000fe2000000000b */
[----:B------:R-:W-:Y:S01]  /*6820*/  F2FP.F16.E4M3.UNPACK_B R8, R6.H1 ;  /* 0x00000006ff08723e */ /* 0x000fe200030006ff */
[----:B------:R-:W-:Y:S01]  /*6830*/  FFMA R11, R16, R222, R9 ;  /* 0x000000de100b7223 */ /* 0x000fe20000000009 */
[----:B------:R-:W-:Y:S01]  /*6840*/  FFMA R225, R12, R2, R225 ;  /* 0x000000020ce17223 */ /* 0x000fe200000000e1 */
[----:B------:R-:W-:-:S02]  /*6850*/  HADD2.F32 R12, -RZ, R15.H0_H0 ;  /* 0x2000000fff0c7230 */ /* 0x000fc40000004100 */
[----:B------:R-:W-:Y:S01]  /*6860*/  FFMA R215, R16, R215, R9 ;  /* 0x000000d710d77223 */ /* 0x000fe20000000009 */
[--C-:B------:R-:W-:Y:S01]  /*6870*/  HADD2.F32 R20, -RZ, R8.reuse.H0_H0 ;  /* 0x20000008ff147230 */ /* 0x100fe20000004100 */
[----:B------:R-:W-:Y:S01]  /*6880*/  F2FP.SATFINITE.E4M3.F32.PACK_AB_MERGE_C R227, R26, R227, RZ ;  /* 0x000000e31ae3723e */ /* 0x000fe200048070ff */
[----:B------:R-:W-:Y:S02]  /*6890*/  HADD2.F32 R8, -RZ, R8.H1_H1 ;  /* 0x30000008ff087230 */ /* 0x000fe40000004100 */
[-C--:B------:R-:W-:Y:S01]  /*68a0*/  FFMA R223, R12, R2.reuse, R223 ;  /* 0x000000020cdf7223 */ /* 0x080fe200000000df */
[----:B------:R-:W-:Y:S01]  /*68b0*/  F2FP.F16.E4M3.UNPACK_B R12, R7.H1 ;  /* 0x00000007ff0c723e */ /* 0x000fe200030006ff */
[----:B------:R-:W-:Y:S01]  /*68c0*/  FFMA R221, R20, R2, R221 ;  /* 0x0000000214dd7223 */ /* 0x000fe200000000dd */
[----:B----4-:R-:W-:Y:S02]  /*68d0*/  SHF.R.U32.HI R13, RZ, 0x4, R25 ;  /* 0x00000004ff0d7819 */ /* 0x010fe40000011619 */
[----:B------:R-:W-:-:S02]  /*68e0*/  LOP3.LUT R21, R25, 0xff, RZ, 0xc0, !PT ;  /* 0x000000ff19157812 */ /* 0x000fc400078ec0ff */
[----:B------:R-:W-:Y:S01]  /*68f0*/  LOP3.LUT P2, RZ, R13, 0x1, RZ, 0xc0, !PT ;  /* 0x000000010dff7812 */ /* 0x000fe2000784c0ff */
[----:B------:R-:W-:Y:S02]  /*6900*/  FFMA R13, R16, R224, R5 ;  /* 0x000000e0100d7223 */ /* 0x000fe40000000005 */
[----:B------:R-:W-:Y:S02]  /*6910*/  VIADD R21, R21, 0x1f ;  /* 0x0000001f15157836 */ /* 0x000fe40000000000 */
[-C--:B------:R-:W-:Y:S01]  /*6920*/  FFMA R28, R14, R2.reuse, R13 ;  /* 0x000000020e1c7223 */ /* 0x080fe2000000000d */
[----:B------:R-:W-:Y:S01]  /*6930*/  HADD2.F32 R14, -RZ, R15.H1_H1 ;  /* 0x3000000fff0e7230 */ /* 0x000fe20000004100 */
[----:B------:R-:W-:Y:S01]  /*6940*/  F2FP.F16.E4M3.UNPACK_B R13, R7 ;  /* 0x00000007ff0d723e */ /* 0x000fe200020006ff */
[----:B------:R-:W-:Y:S01]  /*6950*/  IMAD.SHL.U32 R15, R25, 0x10, RZ ;  /* 0x00000010190f7824 */ /* 0x000fe200078e00ff */
[----:B------:R-:W-:Y:S02]  /*6960*/  ISETP.GT.U32.AND P0, PT, R21, 0x3e, PT ;  /* 0x0000003e1500780c */ /* 0x000fe40003f04070 */
[----:B------:R-:W-:Y:S01]  /*6970*/  FFMA R30, R14, R2, R11 ;  /* 0x000000020e1e7223 */ /* 0x000fe2000000000b */
[----:B------:R-:W-:Y:S01]  /*6980*/  FFMA R11, R16, R220, R5 ;  /* 0x000000dc100b7223 */ /* 0x000fe20000000005 */
[--C-:B------:R-:W-:Y:S01]  /*6990*/  HADD2.F32 R14, -RZ, R13.reuse.H0_H0 ;  /* 0x2000000dff0e7230 */ /* 0x100fe20000004100 */
[----:B------:R-:W-:Y:S01]  /*69a0*/  LOP3.LUT R15, R15, 0xe00, RZ, 0xc0, !PT ;  /* 0x00000e000f0f7812 */ /* 0x000fe200078ec0ff */
[----:B------:R-:W-:-:S02]  /*69b0*/  HADD2.F32 R20, -RZ, R13.H1_H1 ;  /* 0x3000000dff147230 */ /* 0x000fc40000004100 */
[----:B------:R-:W-:Y:S01]  /*69c0*/  FFMA R32, R8, R2, R11 ;  /* 0x0000000208207223 */ /* 0x000fe2000000000b */
[----:B------:R-:W-:Y:S01]  /*69d0*/  FFMA R13, R16, R218, R9 ;  /* 0x000000da100d7223 */ /* 0x000fe20000000009 */
[----:B------:R-:W-:Y:S01]  /*69e0*/  F2FP.F16.E4M3.UNPACK_B R11, R10 ;  /* 0x0000000aff0b723e */ /* 0x000fe200020006ff */
[-C--:B------:R-:W-:Y:S01]  /*69f0*/  FFMA R219, R14, R2.reuse, R219 ;  /* 0x000000020edb7223 */ /* 0x080fe200000000db */
[--C-:B------:R-:W-:Y:S02]  /*6a00*/  HADD2.F32 R8, -RZ, R12.reuse.H0_H0 ;  /* 0x2000000cff087230 */ /* 0x100fe40000004100 */
[----:B------:R-:W-:Y:S01]  /*6a10*/  FFMA R34, R20, R2, R13 ;  /* 0x0000000214227223 */ /* 0x000fe2000000000d */
[----:B------:R-:W-:Y:S01]  /*6a20*/  F2FP.F16.E4M3.UNPACK_B R14, R10.H1 ;  /* 0x0000000aff0e723e */ /* 0x000fe200030006ff */
[----:B------:R-:W-:Y:S02]  /*6a30*/  HADD2.F32 R12, -RZ, R12.H1_H1 ;  /* 0x3000000cff0c7230 */ /* 0x000fe40000004100 */
[----:B------:R-:W-:Y:S01]  /*6a40*/  FFMA R13, R16, R214, R9 ;  /* 0x000000d6100d7223 */ /* 0x000fe20000000009 */
[----:B------:R-:W-:-:S02]  /*6a50*/  HADD2.F32 R20, -RZ, R11.H0_H0 ;  /* 0x2000000bff147230 */ /* 0x000fc40000004100 */
[----:B------:R-:W-:Y:S01]  /*6a60*/  FFMA R217, R8, R2, R217 ;  /* 0x0000000208d97223 */ /* 0x000fe200000000d9 */
[----:B------:R-:W-:Y:S02]  /*6a70*/  HADD2.F32 R24, -RZ, R11.H1_H1 ;  /* 0x3000000bff187230 */ /* 0x000fe40000004100 */
[----:B------:R-:W-:Y:S01]  /*6a80*/  FFMA R11, R16, R216, R5 ;  /* 0x000000d8100b7223 */ /* 0x000fe20000000005 */
[--C-:B------:R-:W-:Y:S02]  /*6a90*/  HADD2.F32 R8, -RZ, R14.reuse.H0_H0 ;  /* 0x2000000eff087230 */ /* 0x100fe40000004100 */
[-C--:B------:R-:W-:Y:S01]  /*6aa0*/  FFMA R20, R20, R2.reuse, R215 ;  /* 0x0000000214147223 */ /* 0x080fe200000000d7 */
[----:B------:R-:W-:Y:S02]  /*6ab0*/  HADD2.F32 R14, -RZ, R14.H1_H1 ;  /* 0x3000000eff0e7230 */ /* 0x000fe40000004100 */
[----:B------:R-:W-:Y:S01]  /*6ac0*/  FFMA R12, R12, R2, R11 ;  /* 0x000000020c0c7223 */ /* 0x000fe2000000000b */
[----:B------:R-:W-:Y:S01]  /*6ad0*/  FFMA R11, R16, R212, R5 ;  /* 0x000000d4100b7223 */ /* 0x000fe20000000005 */
[-C--:B------:R-:W-:Y:S01]  /*6ae0*/  FFMA R13, R24, R2.reuse, R13 ;  /* 0x00000002180d7223 */ /* 0x080fe2000000000d */
[C---:B------:R-:W-:Y:S01]  /*6af0*/  SHF.L.U32 R24, R25.reuse, 0x1, RZ ;  /* 0x0000000119187819 */ /* 0x040fe200000006ff */
[-C--:B------:R-:W-:Y:S01]  /*6b00*/  FFMA R8, R8, R2.reuse, R213 ;  /* 0x0000000208087223 */ /* 0x080fe200000000d5 */
[----:B------:R-:W-:Y:S01]  /*6b10*/  FFMA R11, R14, R2, R11 ;  /* 0x000000020e0b7223 */ /* 0x000fe2000000000b */
[----:B------:R-:W-:-:S02]  /*6b20*/  SHF.L.U32 R14, R25, 0x3, RZ ;  /* 0x00000003190e7819 */ /* 0x000fc400000006ff */
[----:B------:R-:W-:Y:S02]  /*6b30*/  LOP3.LUT R15, R15, 0x6, R24, 0xf8, !PT ;  /* 0x000000060f0f7812 */ /* 0x000fe400078ef818 */
[----:B------:R-:W-:Y:S02]  /*6b40*/  LOP3.LUT R21, R14, 0x80, RZ, 0xc0, !PT ;  /* 0x000000800e157812 */ /* 0x000fe400078ec0ff */
[----:B------:R-:W-:Y:S01]  /*6b50*/  F2FP.SATFINITE.E4M3.F32.PACK_AB_MERGE_C R217, R12, R217, RZ ;  /* 0x000000d90cd9723e */ /* 0x000fe200048070ff */
[----:B------:R-:W-:Y:S01]  /*6b60*/  IMAD.MOV.U32 R12, RZ, RZ, 0x10 ;  /* 0x00000010ff0c7424 */ /* 0x000fe200078e00ff */
[----:B------:R-:W-:Y:S02]  /*6b70*/  LOP3.LUT R14, R15, 0x60, R14, 0xf8, !PT ;  /* 0x000000600f0e7812 */ /* 0x000fe400078ef80e */
[----:B------:R-:W-:Y:S02]  /*6b80*/  LOP3.LUT R21, R21, 0x10, R25, 0xf8, !PT ;  /* 0x0000001015157812 */ /* 0x000fe400078ef819 */
[----:B------:R-:W-:-:S02]  /*6b90*/  F2FP.SATFINITE.E4M3.F32.PACK_AB_MERGE_C R15, R11, R8, RZ ;  /* 0x000000080b0f723e */ /* 0x000fc400048070ff */
[----:B------:R-:W-:Y:S02]  /*6ba0*/  F2FP.SATFINITE.E4M3.F32.PACK_AB_MERGE_C R225, R28, R225, RZ ;  /* 0x000000e11ce1723e */ /* 0x000fe400048070ff */
[----:B------:R-:W-:Y:S02]  /*6bb0*/  F2FP.SATFINITE.E4M3.F32.PACK_AB_MERGE_C R223, R30, R223, RZ ;  /* 0x000000df1edf723e */ /* 0x000fe400048070ff */
[----:B------:R-:W-:Y:S02]  /*6bc0*/  F2FP.SATFINITE.E4M3.F32.PACK_AB_MERGE_C R221, R32, R221, RZ ;  /* 0x000000dd20dd723e */ /* 0x000fe400048070ff */
[----:B------:R-:W-:Y:S02]  /*6bd0*/  F2FP.SATFINITE.E4M3.F32.PACK_AB_MERGE_C R219, R34, R219, RZ ;  /* 0x000000db22db723e */ /* 0x000fe400048070ff */
[----:B------:R-:W-:Y:S02]  /*6be0*/  F2FP.SATFINITE.E4M3.F32.PACK_AB_MERGE_C R13, R13, R20, RZ ;  /* 0x000000140d0d723e */ /* 0x000fe400048070ff */
[----:B------:R-:W-:-:S02]  /*6bf0*/  LOP3.LUT R8, R14, R21, RZ, 0xfc, !PT ;  /* 0x000000150e087212 */ /* 0x000fc400078efcff */
[----:B------:R-:W-:Y:S01]  /*6c00*/  SEL R11, R12, 0xfffffff0, !P2 ;  /* 0xfffffff00c0b7807 */ /* 0x000fe20005000000 */
[----:B------:R-:W-:Y:S06]  /*6c10*/  @P0 BRA `(.L_x_56) ;  /* 0x0000000000040947 */ /* 0x000fec0003800000 */
[----:B------:R-:W-:-:S04]  /*6c20*/  DEPBAR.LE SB0, 0x1 ;  /* 0x000080400000791a */ /* 0x000fc80000000000 */
.L_x_56:
[----:B------:R-:W-:Y:S05]  /*6c30*/  WARPSYNC.ALL ;  /* 0x0000000000007948 */ /* 0x000fea0003800000 */
[----:B------:R-:W-:Y:S01]  /*6c40*/  BAR.SYNC.DEFER_BLOCKING 0x1, 0x100 ;  /* 0x0044000000007b1d */ /* 0x000fe20000010000 */
[----:B------:R-:W-:-:S05]  /*6c50*/  IADD3 R12, R8, UR49, RZ ;  /* 0x00000031080c7c10 */ /* 0x000fca000fffe0ff */
[----:B------:R-:W-:Y:S01]  /*6c60*/  IMAD.IADD R12, R12, 0x1, R11 ;  /* 0x000000010c0c7824 */ /* 0x000fe200078e020b */
[----:B------:R-:W-:Y:S01]  /*6c70*/  BSSY B0, `(.L_x_57) ;  /* 0x0000016000007945 */ /* 0x000fe20003800000 */
[----:B------:R1:W-:Y:S04]  /*6c80*/  STS.U16 [R8+UR49+0x4100], R227 ;  /* 0x004100e308007988 */ /* 0x0003e80008000431 */
[----:B------:R1:W-:Y:S04]  /*6c90*/  STS.U16 [R8+UR49+0x4200], R225 ;  /* 0x004200e108007988 */ /* 0x0003e80008000431 */
[----:B------:R1:W-:Y:S04]  /*6ca0*/  STS.U16 [R8+UR49+0x4108], R223 ;  /* 0x004108df08007988 */ /* 0x0003e80008000431 */
[----:B------:R1:W-:Y:S04]  /*6cb0*/  STS.U16 [R8+UR49+0x4208], R221 ;  /* 0x004208dd08007988 */ /* 0x0003e80008000431 */
[----:B------:R1:W-:Y:S04]  /*6cc0*/  STS.U16 [R12+0x4100], R219 ;  /* 0x004100db0c007388 */ /* 0x0003e80000000400 */
[----:B------:R1:W-:Y:S04]  /*6cd0*/  STS.U16 [R12+0x4200], R217 ;  /* 0x004200d90c007388 */ /* 0x0003e80000000400 */
[----:B------:R1:W-:Y:S04]  /*6ce0*/  STS.U16 [R12+0x4108], R13 ;  /* 0x0041080d0c007388 */ /* 0x0003e80000000400 */
[----:B------:R1:W-:Y:S01]  /*6cf0*/  STS.U16 [R12+0x4208], R15 ;  /* 0x0042080f0c007388 */ /* 0x0003e20000000400 */
[----:B------:R-:W-:Y:S01]  /*6d00*/  @!PT LDS RZ, [RZ] ;  /* 0x00000000fffff984 */ /* 0x000fe20000000800 */
[----:B------:R-:W-:Y:S01]  /*6d10*/  @!PT LDS RZ, [RZ] ;  /* 0x00000000fffff984 */ /* 0x000fe20000000800 */
[----:B------:R-:W-:Y:S01]  /*6d20*/  @!PT LDS RZ, [RZ] ;  /* 0x00000000fffff984 */ /* 0x000fe20000000800 */
[----:B------:R-:W-:Y:S01]  /*6d30*/  @!PT LDS RZ, [RZ] ;  /* 0x00000000fffff984 */ /* 0x000fe20000000800 */
[----:B------:R3:W-:Y:S06]  /*6d40*/  MEMBAR.ALL.CTA ;  /* 0x0000000000007992 */ /* 0x0007ec0000008000 */
[----:B---3--:R-:W3:Y:S02]  /*6d50*/  FENCE.VIEW.ASYNC.S ;  /* 0x00000000000073c6 */ /* 0x008ee40000000000 */
[----:B---3--:R-:W-:Y:S06]  /*6d60*/  BAR.SYNC.DEFER_BLOCKING 0x1, 0x100 ;  /* 0x0044000000007b1d */ /* 0x008fec0000010000 */
[----:B-1----:R-:W-:Y:S05]  /*6d70*/  @P0 BRA `(.L_x_58) ;  /* 0x0000000000140947 */ /* 0x002fea0003800000 */
[----:B------:R-:W-:Y:S02]  /*6d80*/  UIADD3 UR4, UP0, UR58, 0x4f0, URZ ;  /* 0x000004f03a047890 */ /* 0x000fe4000ff1e03f */
[----:B------:R-:W-:Y:S02]  /*6d90*/  UIADD3 UR40, UR49, 0x4100, URZ ;  /* 0x0000410031287890 */ /* 0x000fe4000fffe03f */
[----:B------:R-:W-:-:S09]  /*6da0*/  UIADD3.X UR5, URZ, UR59, URZ, UP0, !UPT ;  /* 0x0000003b3f057290 */ /* 0x000fd200087fe43f */
[----:B------:R1:W-:Y:S02]  /*6db0*/  UTMASTG.3D [UR40], [UR4] ;  /* 0x00000028040073b5 */ /* 0x0003e40008010000 */
[----:B-1----:R0:W-:Y:S02]  /*6dc0*/  UTMACMDFLUSH ;  /* 0x00000000000079b7 */ /* 0x0021e40000000000 */
.L_x_58:
[----:B------:R-:W-:Y:S05]  /*6dd0*/  BSYNC B0 ;  /* 0x0000000000007941 */ /* 0x000fea0003800000 */
.L_x_57:
[----:B------:R-:W-:Y:S04]  /*6de0*/  BSSY B0, `(.L_x_59) ;  /* 0x0000036000007945 */ /* 0x000fe80003800000 */
[----:B------:R-:W-:Y:S05]  /*6df0*/  @!P1 BRA `(.L_x_60) ;  /* 0x0000000000d09947 */ /* 0x000fea0003800000 */
[----:B------:R-:W-:-:S04]  /*6e00*/  MOV R13, UR54 ;  /* 0x00000036000d7c02 */ /* 0x000fc80008000f00 */
[----:B------:R-:W-:-:S13]  /*6e10*/  ISETP.NE.AND P2, PT, R13, 0x3, PT ;  /* 0x000000030d00780c */ /* 0x000fda0003f45270 */
[----:B------:R-:W-:Y:S05]  /*6e20*/  @!P2 BRA `(.L_x_61) ;  /* 0x000000000004a947 */ /* 0x000fea0003800000 */
[----:B------:R-:W-:Y:S01]  /*6e30*/  BPT.TRAP 0x1 ;  /* 0x000000040000795c */ /* 0x000fe20000300000 */
.L_x_61:
[----:B------:R-:W3:Y:S04]  /*6e40*/  LDL R13, [R1+0xb8] ;  /* 0x0000b800010d7983 */ /* 0x000ee80000100800 */
[----:B------:R-:W4:Y:S01]  /*6e50*/  LDL R14, [R1+0xb4] ;  /* 0x0000b400010e7983 */ /* 0x000f220000100800 */
[----:B------:R-:W-:Y:S01]  /*6e60*/  BSSY B1, `(.L_x_62) ;  /* 0x0000005000017945 */ /* 0x000fe20003800000 */
[----:B---3--:R-:W-:Y:S02]  /*6e70*/  SHF.L.U32 R13, R13, 0x1f, RZ ;  /* 0x0000001f0d0d7819 */ /* 0x008fe400000006ff */
[----:B----4-:R-:W-:-:S04]  /*6e80*/  LEA R24, R14, UR49, 0x3 ;  /* 0x000000310e187c11 */ /* 0x010fc8000f8e18ff */
[----:B------:R-:W1:Y:S02]  /*6e90*/  SYNCS.PHASECHK.TRANS64.TRYWAIT P4, [R24+URZ+0x80], R13 ;  /* 0x0000800d180075a7 */ /* 0x000e64000808017f */
[----:B-1----:R-:W-:Y:S05]  /*6ea0*/  @!P4 BRA `(.L_x_63) ;  /* 0x00000080000cc947 */ /* 0x002fea0003800000 */
.L_x_241:
[----:B------:R-:W-:Y:S05]  /*6eb0*/  BSYNC B1 ;  /* 0x0000000000017941 */ /* 0x000fea0003800000 */
.L_x_62:
[----:B------:R-:W-:Y:S04]  /*6ec0*/  BSSY B1, `(.L_x_64) ;  /* 0x0000012000017945 */ /* 0x000fe80003800000 */
[----:B------:R-:W-:Y:S05]  /*6ed0*/  @P3 BRA `(.L_x_65) ;  /* 0x0000000000403947 */ /* 0x000fea0003800000 */
[----:B------:R-:W3:Y:S02]  /*6ee0*/  LDL R14, [R1+0xb4] ;  /* 0x0000b400010e7983 */ /* 0x000ee40000100800 */
[----:B---3--:R-:W-:-:S05]  /*6ef0*/  IMAD R25, R14, 0x1000, R8 ;  /* 0x000010000e197824 */ /* 0x008fca00078e0208 */
[----:B------:R-:W-:Y:S01]  /*6f00*/  IADD3 R20, R25, UR49, RZ ;  /* 0x0000003119147c10 */ /* 0x000fe2000fffe0ff */
[----:B------:R-:W-:Y:S04]  /*6f10*/  LDS.U16 R4, [R25+UR49+0x200] ;  /* 0x0002003119047984 */ /* 0x000fe80008000400 */
[----:B------:R-:W-:Y:S01]  /*6f20*/  IMAD.IADD R20, R20, 0x1, R11 ;  /* 0x0000000114147824 */ /* 0x000fe200078e020b */
[----:B------:R-:W3:Y:S04]  /*6f30*/  LDS.U16 R7, [R25+UR49+0x100] ;  /* 0x0001003119077984 */ /* 0x000ee80008000400 */
[----:B------:R-:W-:Y:S04]  /*6f40*/  LDS.U16 R10, [R20+0x200] ;  /* 0x00020000140a7984 */ /* 0x000fe80000000400 */
[----:B------:R-:W4:Y:S04]  /*6f50*/  LDS.U16 R15, [R20+0x100] ;  /* 0x00010000140f7984 */ /* 0x000f280000000400 */
[----:B------:R-:W-:Y:S04]  /*6f60*/  LDS.U16 R6, [R25+UR49+0x208] ;  /* 0x0002083119067984 */ /* 0x000fe80008000400 */
[----:B-1----:R-:W1:Y:S04]  /*6f70*/  LDS.U16 R13, [R25+UR49+0x108] ;  /* 0x00010831190d7984 */ /* 0x002e680008000400 */
[----:B------:R-:W-:Y:S04]  /*6f80*/  LDS.U16 R14, [R20+0x208] ;  /* 0x00020800140e7984 */ /* 0x000fe80000000400 */
[----:B------:R-:W5:Y:S01]  /*6f90*/  LDS.U16 R21, [R20+0x108] ;  /* 0x0001080014157984 */ /* 0x000f620000000400 */
[----:B---3--:R-:W-:-:S02]  /*6fa0*/  PRMT R4, R7, 0x5410, R4 ;  /* 0x0000541007047816 */ /* 0x008fc40000000004 */
[----:B----4-:R-:W-:Y:S02]  /*6fb0*/  PRMT R7, R15, 0x5410, R10 ;  /* 0x000054100f077816 */ /* 0x010fe4000000000a */
[----:B-1----:R-:W-:Y:S02]  /*6fc0*/  PRMT R6, R13, 0x5410, R6 ;  /* 0x000054100d067816 */ /* 0x002fe40000000006 */
[----:B-----5:R-:W-:-:S07]  /*6fd0*/  PRMT R10, R21, 0x5410, R14 ;  /* 0x00005410150a7816 */ /* 0x020fce000000000e */
.L_x_65:
[----:B------:R-:W-:Y:S05]  /*6fe0*/  BSYNC B1 ;  /* 0x0000000000017941 */ /* 0x000fea0003800000 */
.L_x_64:
[----:B------:R-:W-:Y:S01]  /*6ff0*/  @!PT LDS RZ, [RZ] ;  /* 0x00000000fffff984 */ /* 0x000fe20000000800 */
[----:B------:R-:W-:Y:S01]  /*7000*/  @!PT LDS RZ, [RZ] ;  /* 0x00000000fffff984 */ /* 0x000fe20000000800 */
[----:B------:R-:W-:Y:S01]  /*7010*/  @!PT LDS RZ, [RZ] ;  /* 0x00000000fffff984 */ /* 0x000fe20000000800 */
[----:B------:R-:W-:Y:S01]  /*7020*/  @!PT LDS RZ, [RZ] ;  /* 0x00000000fffff984 */ /* 0x000fe20000000800 */
[----:B------:R3:W-:Y:S06]  /*7030*/  MEMBAR.ALL.CTA ;  /* 0x0000000000007992 */ /* 0x0007ec0000008000 */
[----:B---3--:R-:W3:Y:S01]  /*7040*/  FENCE.VIEW.ASYNC.S ;  /* 0x00000000000073c6 */ /* 0x008ee20000000000 */
[----:B------:R-:W-:Y:S05]  /*7050*/  @!P2 BRA `(.L_x_66) ;  /* 0x000000000004a947 */ /* 0x000fea0003800000 */
[----:B------:R-:W-:Y:S01]  /*7060*/  BPT.TRAP 0x1 ;  /* 0x000000040000795c */ /* 0x000fe20000300000 */
.L_x_66:
[----:B------:R-:W4:Y:S04]  /*7070*/  LDL.LU R20, [R1+0xb4] ;  /* 0x0000b40001147983 */ /* 0x000f280000300800 */
[----:B------:R-:W5:Y:S01]  /*7080*/  LDL.LU R15, [R1+0xb8] ;  /* 0x0000b800010f7983 */ /* 0x000f620000300800 */
[----:B-1----:R-:W-:Y:S01]  /*7090*/  IADD3 R13, R24, 0xa0, RZ ;  /* 0x000000a0180d7810 */ /* 0x002fe20007ffe0ff */
[----:B------:R-:W1:Y:S03]  /*70a0*/  S2R R14, SR_CgaCtaId ;  /* 0x00000000000e7919 */ /* 0x000e660000008800 */
[----:B-1----:R-:W-:-:S04]  /*70b0*/  PRMT R13, R14, 0x654, R13 ;  /* 0x000006540e0d7816 */ /* 0x002fc8000000000d */
[----:B---3--:R4:W-:Y:S02]  /*70c0*/  SYNCS.ARRIVE.TRANS64.RED.A1T0 RZ, [R13+URZ], RZ ;  /* 0x000000ff0dff79a7 */ /* 0x0089e4000810043f */
[----:B----4-:R-:W-:-:S05]  /*70d0*/  VIADD R13, R20, 0x1 ;  /* 0x00000001140d7836 */ /* 0x010fca0000000000 */
[----:B------:R-:W-:-:S04]  /*70e0*/  ISETP.NE.AND P2, PT, R13, 0x4, PT ;  /* 0x000000040d00780c */ /* 0x000fc80003f45270 */
[----:B------:R-:W-:Y:S02]  /*70f0*/  SEL R14, RZ, 0x1, P2 ;  /* 0x00000001ff0e7807 */ /* 0x000fe40001000000 */
[----:B------:R-:W-:Y:S02]  /*7100*/  SEL R13, R13, RZ, P2 ;  /* 0x000000ff0d0d7207 */ /* 0x000fe40001000000 */
[----:B-----5:R-:W-:-:S05]  /*7110*/  LOP3.LUT R15, R15, R14, RZ, 0x3c, !PT ;  /* 0x0000000e0f0f7212 */ /* 0x020fca00078e3cff */
[----:B------:R1:W-:Y:S04]  /*7120*/  STL [R1+0xb8], R15 ;  /* 0x0000b80f01007387 */ /* 0x0003e80000100800 */
[----:B------:R1:W-:Y:S02]  /*7130*/  STL [R1+0xb4], R13 ;  /* 0x0000b40d01007387 */ /* 0x0003e40000100800 */
.L_x_60:
[----:B------:R-:W-:Y:S05]  /*7140*/  BSYNC B0 ;  /* 0x0000000000007941 */ /* 0x000fea0003800000 */
.L_x_59:
[-C--:B-1----:R-:W-:Y:S01]  /*7150*/  F2FP.F16.E4M3.UNPACK_B R13, R4.reuse ;  /* 0x00000004ff0d723e */ /* 0x082fe200020006ff */
[C---:B------:R-:W-:Y:S01]  /*7160*/  FFMA R211, R16.reuse, R211, R9 ;  /* 0x000000d310d37223 */ /* 0x040fe20000000009 */
[----:B------:R-:W-:Y:S01]  /*7170*/  F2FP.F16.E4M3.UNPACK_B R15, R4.H1 ;  /* 0x00000004ff0f723e */ /* 0x000fe200030006ff */
[C---:B------:R-:W-:Y:S01]  /*7180*/  FFMA R209, R16.reuse, R209, R5 ;  /* 0x000000d110d17223 */ /* 0x040fe20000000005 */
[----:B------:R-:W-:Y:S01]  /*7190*/  F2FP.F16.E4M3.UNPACK_B R21, R6 ;  /* 0x00000006ff15723e */ /* 0x000fe200020006ff */
[----:B------:R-:W-:Y:S02]  /*71a0*/  HADD2.F32 R14, -RZ, R13.H0_H0 ;  /* 0x2000000dff0e7230 */ /* 0x000fe40000004100 */
[C---:B------:R-:W-:Y:S01]  /*71b0*/  FFMA R207, R16.reuse, R207, R9 ;  /* 0x000000cf10cf7223 */ /* 0x040fe20000000009 */
[----:B------:R-:W-:Y:S02]  /*71c0*/  HADD2.F32 R24, -RZ, R15.H0_H0 ;  /* 0x2000000fff187230 */ /* 0x000fe40000004100 */
[----:B------:R-:W-:Y:S01]  /*71d0*/  FFMA R205, R16, R205, R5 ;  /* 0x000000cd10cd7223 */ /* 0x000fe20000000005 */
[----:B------:R-:W-:-:S02]  /*71e0*/  HADD2.F32 R20, -RZ, R13.H1_H1 ;  /* 0x3000000dff147230 */ /* 0x000fc40000004100 */
[----:B------:R-:W-:Y:S01]  /*71f0*/  FFMA R13, R16, R210, R9 ;  /* 0x000000d2100d7223 */ /* 0x000fe20000000009 */
[-C--:B------:R-:W-:Y:S01]  /*7200*/  FFMA R211, R14, R2.reuse, R211 ;  /* 0x000000020ed37223 */ /* 0x080fe200000000d3 */
[-C--:B------:R-:W-:Y:S01]  /*7210*/  FFMA R209, R24, R2.reuse, R209 ;  /* 0x0000000218d17223 */ /* 0x080fe200000000d1 */
[----:B------:R-:W-:Y:S02]  /*7220*/  HADD2.F32 R24, -RZ, R21.H0_H0 ;  /* 0x20000015ff187230 */ /* 0x000fe40000004100 */
[----:B------:R-:W-:Y:S01]  /*7230*/  FFMA R14, R20, R2, R13 ;  /* 0x00000002140e7223 */ /* 0x000fe2000000000d */
[----:B------:R-:W-:Y:S02]  /*7240*/  HADD2.F32 R20, -RZ, R15.H1_H1 ;  /* 0x3000000fff147230 */ /* 0x000fe40000004100 */
[C---:B------:R-:W-:Y:S01]  /*7250*/  FFMA R15, R16.reuse, R206, R9 ;  /* 0x000000ce100f7223 */ /* 0x040fe20000000009 */
[----:B------:R-:W-:Y:S01]  /*7260*/  HADD2.F32 R26, -RZ, R21.H1_H1 ;  /* 0x30000015ff1a7230 */ /* 0x000fe20000004100 */
[----:B------:R-:W-:Y:S01]  /*7270*/  F2FP.F16.E4M3.UNPACK_B R21, R6.H1 ;  /* 0x00000006ff15723e */ /* 0x000fe200030006ff */
[----:B------:R-:W-:Y:S01]  /*7280*/  FFMA R13, R16, R208, R5 ;  /* 0x000000d0100d7223 */ /* 0x000fe20000000005 */
[-C--:B------:R-:W-:Y:S01]  /*7290*/  FFMA R207, R24, R2.reuse, R207 ;  /* 0x0000000218cf7223 */ /* 0x080fe200000000cf */
[----:B------:R-:W-:Y:S01]  /*72a0*/  FFMA R203, R16, R203, R9 ;  /* 0x000000cb10cb7223 */ /* 0x000fe20000000009 */
[----:B------:R-:W-:Y:S01]  /*72b0*/  FFMA R24, R26, R2, R15 ;  /* 0x000000021a187223 */ /* 0x000fe2000000000f */
[----:B------:R-:W-:Y:S01]  /*72c0*/  F2FP.F16.E4M3.UNPACK_B R15, R7 ;  /* 0x00000007ff0f723e */ /* 0x000fe200020006ff */
[----:B------:R-:W-:-:S02]  /*72d0*/  HADD2.F32 R26, -RZ, R21.H0_H0 ;  /* 0x20000015ff1a7230 */ /* 0x000fc40000004100 */
[----:B------:R-:W-:Y:S01]  /*72e0*/  FFMA R20, R20, R2, R13 ;  /* 0x0000000214147223 */ /* 0x000fe2000000000d */
[----:B------:R-:W-:Y:S02]  /*72f0*/  HADD2.F32 R28, -RZ, R21.H1_H1 ;  /* 0x30000015ff1c7230 */ /* 0x000fe40000004100 */
[----:B------:R-:W-:Y:S01]  /*7300*/  FFMA R13, R16, R204, R5 ;  /* 0x000000cc100d7223 */ /* 0x000fe20000000005 */
[--C-:B------:R-:W-:Y:S01]  /*7310*/  HADD2.F32 R30, -RZ, R15.reuse.H0_H0 ;  /* 0x2000000fff1e7230 */ /* 0x100fe20000004100 */
[----:B------:R-:W-:Y:S01]  /*7320*/  F2FP.F16.E4M3.UNPACK_B R21, R7.H1 ;  /* 0x00000007ff15723e */ /* 0x000fe200030006ff */
[-C--:B------:R-:W-:Y:S01]  /*7330*/  FFMA R205, R26, R2.reuse, R205 ;  /* 0x000000021acd7223 */ /* 0x080fe200000000cd */
[----:B------:R-:W-:Y:S01]  /*7340*/  FFMA R26, R28, R2, R13 ;  /* 0x000000021c1a7223 */ /* 0x000fe2000000000d */
[----:B------:R-:W-:Y:S02]  /*7350*/  HADD2.F32 R28, -RZ, R15.H1_H1 ;  /* 0x3000000fff1c7230 */ /* 0x000fe40000004100 */
[----:B------:R-:W-:Y:S01]  /*7360*/  FFMA R13, R16, R202, R9 ;  /* 0x000000ca100d7223 */ /* 0x000fe20000000009 */
[----:B------:R-:W-:Y:S01]  /*7370*/  FFMA R203, R30, R2, R203 ;  /* 0x000000021ecb7223 */ /* 0x000fe200000000cb */
[----:B------:R-:W-:-:S02]  /*7380*/  HADD2.F32 R30, -RZ, R21.H0_H0 ;  /* 0x20000015ff1e7230 */ /* 0x000fc40000004100 */
[C-C-:B------:R-:W-:Y:S01]  /*7390*/  FFMA R201, R16.reuse, R201, R5.reuse ;  /* 0x000000c910c97223 */ /* 0x140fe20000000005 */
[----:B------:R-:W-:Y:S02]  /*73a0*/  HADD2.F32 R32, -RZ, R21.H1_H1 ;  /* 0x30000015ff207230 */ /* 0x000fe40000004100 */
[----:B------:R-:W-:Y:S01]  /*73b0*/  FFMA R15, R16, R200, R5 ;  /* 0x000000c8100f7223 */ /* 0x000fe20000000005 */
[----:B------:R-:W-:Y:S01]  /*73c0*/  F2FP.F16.E4M3.UNPACK_B R21, R10 ;  /* 0x0000000aff15723e */ /* 0x000fe200020006ff */
[----:B------:R-:W-:Y:S01]  /*73d0*/  FFMA R28, R28, R2, R13 ;  /* 0x000000021c1c7223 */ /* 0x000fe2000000000d */
[----:B------:R-:W-:Y:S01]  /*73e0*/  F2FP.F16.E4M3.UNPACK_B R13, R10.H1 ;  /* 0x0000000aff0d723e */ /* 0x000fe200030006ff */
[-C--:B------:R-:W-:Y:S01]  /*73f0*/  FFMA R201, R30, R2.reuse, R201 ;  /* 0x000000021ec97223 */ /* 0x080fe200000000c9 */
[----:B------:R-:W-:Y:S01]  /*7400*/  FFMA R30, R32, R2, R15 ;  /* 0x00000002201e7223 */ /* 0x000fe2000000000f */
[--C-:B------:R-:W-:Y:S02]  /*7410*/  HADD2.F32 R32, -RZ, R21.reuse.H0_H0 ;  /* 0x20000015ff207230 */ /* 0x100fe40000004100 */
[----:B------:R-:W-:Y:S01]  /*7420*/  FFMA R199, R16, R199, R9 ;  /* 0x000000c710c77223 */ /* 0x000fe20000000009 */
[----:B------:R-:W-:-:S02]  /*7430*/  HADD2.F32 R34, -RZ, R21.H1_H1 ;  /* 0x30000015ff227230 */ /* 0x000fc40000004100 */
[C-C-:B------:R-:W-:Y:S01]  /*7440*/  FFMA R197, R16.reuse, R197, R5.reuse ;  /* 0x000000c510c57223 */ /* 0x140fe20000000005 */
[--C-:B------:R-:W-:Y:S02]  /*7450*/  HADD2.F32 R36, -RZ, R13.reuse.H0_H0 ;  /* 0x2000000dff247230 */ /* 0x100fe40000004100 */
[C---:B------:R-:W-:Y:S01]  /*7460*/  FFMA R15, R16.reuse, R196, R5 ;  /* 0x000000c4100f7223 */ /* 0x040fe20000000005 */
[----:B------:R-:W-:Y:S02]  /*7470*/  HADD2.F32 R38, -RZ, R13.H1_H1 ;  /* 0x3000000dff267230 */ /* 0x000fe40000004100 */
[----:B------:R-:W-:Y:S01]  /*7480*/  FFMA R13, R16, R198, R9 ;  /* 0x000000c6100d7223 */ /* 0x000fe20000000009 */
[-C--:B------:R-:W-:Y:S01]  /*7490*/  FFMA R199, R32, R2.reuse, R199 ;  /* 0x0000000220c77223 */ /* 0x080fe200000000c7 */
[-C--:B------:R-:W-:Y:S01]  /*74a0*/  FFMA R197, R36, R2.reuse, R197 ;  /* 0x0000000224c57223 */ /* 0x080fe200000000c5 */
[----:B------:R-:W-:Y:S01]  /*74b0*/  F2FP.SATFINITE.E4M3.F32.PACK_AB_MERGE_C R211, R14, R211, RZ ;  /* 0x000000d30ed3723e */ /* 0x000fe200048070ff */
[-C--:B------:R-:W-:Y:S01]  /*74c0*/  FFMA R32, R34, R2.reuse, R13 ;  /* 0x0000000222207223 */ /* 0x080fe2000000000d */
[----:B------:R-:W-:Y:S01]  /*74d0*/  FFMA R34, R38, R2, R15 ;  /* 0x0000000226227223 */ /* 0x000fe2000000000f */
[----:B------:R-:W-:-:S02]  /*74e0*/  F2FP.SATFINITE.E4M3.F32.PACK_AB_MERGE_C R209, R20, R209, RZ ;  /* 0x000000d114d1723e */ /* 0x000fc400048070ff */
[----:B------:R-:W-:Y:S02]  /*74f0*/  F2FP.SATFINITE.E4M3.F32.PACK_AB_MERGE_C R207, R24, R207, RZ ;  /* 0x000000cf18cf723e */ /* 0x000fe400048070ff */
[----:B------:R-:W-:Y:S02]  /*7500*/  F2FP.SATFINITE.E4M3.F32.PACK_AB_MERGE_C R205, R26, R205, RZ ;  /* 0x000000cd1acd723e */ /* 0x000fe400048070ff */
[----:B------:R-:W-:Y:S02]  /*7510*/  F2FP.SATFINITE.E4M3.F32.PACK_AB_MERGE_C R203, R28, R203, RZ ;  /* 0x000000cb1ccb723e */ /* 0x000fe400048070ff */
[----:B------:R-:W-:Y:S02]  /*7520*/  F2FP.SATFINITE.E4M3.F32.PACK_AB_MERGE_C R201, R30, R201, RZ ;  /* 0x000000c91ec9723e */ /* 0x000fe400048070ff */
[----:B------:R-:W-:Y:S02]  /*7530*/  F2FP.SATFINITE.E4M3.F32.PACK_AB_MERGE_C R199, R32, R199, RZ ;  /* 0x000000c720c7723e */ /* 0x000fe400048070ff */
[----:B------:R-:W-:Y:S01]  /*7540*/  F2FP.SATFINITE.E4M3.F32.PACK_AB_MERGE_C R197, R34, R197, RZ ;  /* 0x000000c522c5723e */ /* 0x000fe200048070ff */
[----:B------:R-:W-:Y:S06]  /*7550*/  @P0 BRA `(.L_x_67) ;  /* 0x0000000000040947 */ /* 0x000fec0003800000 */
[----:B------:R-:W-:-:S04]  /*7560*/  DEPBAR.LE SB0, 0x1 ;  /* 0x000080400000791a */ /* 0x000fc80000000000 */
.L_x_67:
[----:B------:R-:W-:Y:S05]  /*7570*/  WARPSYNC.ALL ;  /* 0x0000000000007948 */ /* 0x000fea0003800000 */
[----:B------:R-:W-:Y:S06]  /*7580*/  BAR.SYNC.DEFER_BLOCKING 0x1, 0x100 ;  /* 0x0044000000007b1d */ /* 0x000fec0000010000 */
        /* <DEDUP_REMOVED lines=19> */
[----:B------:R-:W-:Y:S02]  /*76c0*/  UIADD3 UR4, UR49, 0x5100, URZ ;  /* 0x0000510031047890 */ /* 0x000fe4000fffe03f */
[----:B------:R-:W-:Y:S01]  /*76d0*/  UIADD3.X UR9, URZ, UR59, URZ, UP0, !UPT ;  /* 0x0000003b3f097290 */ /* 0x000fe200087fe43f */
[----:B------:R-:W-:Y:S01]  /*76e0*/  UMOV UR6, UR42 ;  /* 0x0000002a00067c82 */ /* 0x000fe20008000000 */
[----:B------:R-:W-:-:S07]  /*76f0*/  UMOV UR7, UR43 ;  /* 0x0000002b00077c82 */ /* 0x000fce0008000000 */
[----:B------:R1:W-:Y:S02]  /*7700*/  UTMASTG.3D [UR4], [UR8] ;  /* 0x00000004080073b5 */ /* 0x0003e40008010000 */
[----:B-1----:R0:W-:Y:S02]  /*7710*/  UTMACMDFLUSH ;  /* 0x00000000000079b7 */ /* 0x0021e40000000000 */
.L_x_69:
[----:B------:R-:W-:Y:S05]  /*7720*/  BSYNC B0 ;  /* 0x0000000000007941 */ /* 0x000fea0003800000 */
.L_x_68:
[----:B------:R-:W3:Y:S04]  /*7730*/  LDL R20, [R1+0xb4] ;  /* 0x0000b40001147983 */ /* 0x000ee80000100800 */
[----:B------:R-:W4:Y:S01]  /*7740*/  LDL R15, [R1+0xb8] ;  /* 0x0000b800010f7983 */ /* 0x000f220000100800 */
[----:B------:R-:W-:Y:S01]  /*7750*/  BSSY B0, `(.L_x_70) ;  /* 0x0000036000007945 */ /* 0x000fe20003800000 */
[----:B---3--:R-:W-:Y:S01]  /*7760*/  MOV R14, R20 ;  /* 0x00000014000e7202 */ /* 0x008fe20000000f00 */
[----:B----4-:R-:W-:Y:S02]  /*7770*/  IMAD.MOV.U32 R13, RZ, RZ, R15 ;  /* 0x000000ffff0d7224 */ /* 0x010fe400078e000f */
[----:B------:R-:W-:Y:S05]  /*7780*/  @!P1 BRA `(.L_x_71) ;  /* 0x0000000000c89947 */ /* 0x000fea0003800000 */
[----:B------:R-:W-:-:S04]  /*7790*/  MOV R13, UR54 ;  /* 0x00000036000d7c02 */ /* 0x000fc80008000f00 */
[----:B------:R-:W-:-:S13]  /*77a0*/  ISETP.NE.AND P2, PT, R13, 0x3, PT ;  /* 0x000000030d00780c */ /* 0x000fda0003f45270 */
[----:B------:R-:W-:Y:S05]  /*77b0*/  @!P2 BRA `(.L_x_72) ;  /* 0x000000000004a947 */ /* 0x000fea0003800000 */
[----:B------:R-:W-:Y:S01]  /*77c0*/  BPT.TRAP 0x1 ;  /* 0x000000040000795c */ /* 0x000fe20000300000 */
.L_x_72:
[----:B------:R-:W-:Y:S01]  /*77d0*/  LEA R20, R20, UR49, 0x3 ;  /* 0x0000003114147c11 */ /* 0x000fe2000f8e18ff */
[----:B------:R-:W-:Y:S01]  /*77e0*/  BSSY B1, `(.L_x_73) ;  /* 0x0000004000017945 */ /* 0x000fe20003800000 */
[----:B------:R-:W-:-:S04]  /*77f0*/  SHF.L.U32 R13, R15, 0x1f, RZ ;  /* 0x0000001f0f0d7819 */ /* 0x000fc800000006ff */
[----:B------:R-:W1:Y:S02]  /*7800*/  SYNCS.PHASECHK.TRANS64.TRYWAIT P4, [R20+URZ+0x80], R13 ;  /* 0x0000800d140075a7 */ /* 0x000e64000808017f */
[----:B-1----:R-:W-:Y:S05]  /*7810*/  @!P4 BRA `(.L_x_74) ;  /* 0x0000007400c4c947 */ /* 0x002fea0003800000 */
.L_x_242:
[----:B------:R-:W-:Y:S05]  /*7820*/  BSYNC B1 ;  /* 0x0000000000017941 */ /* 0x000fea0003800000 */
.L_x_73:
[----:B------:R-:W-:Y:S04]  /*7830*/  BSSY B1, `(.L_x_75) ;  /* 0x0000012000017945 */ /* 0x000fe80003800000 */
[----:B------:R-:W-:Y:S05]  /*7840*/  @P3 BRA `(.L_x_76) ;  /* 0x0000000000403947 */ /* 0x000fea0003800000 */
[----:B------:R-:W3:Y:S02]  /*7850*/  LDL R14, [R1+0xb4] ;  /* 0x0000b400010e7983 */ /* 0x000ee40000100800 */
[----:B---3--:R-:W-:-:S05]  /*7860*/  IMAD R24, R14, 0x1000, R8 ;  /* 0x000010000e187824 */ /* 0x008fca00078e0208 */
[----:B------:R-:W-:Y:S01]  /*7870*/  IADD3 R4, R24, UR49, RZ ;  /* 0x0000003118047c10 */ /* 0x000fe2000fffe0ff */
[----:B------:R-:W-:Y:S04]  /*7880*/  LDS.U16 R7, [R24+UR49+0x100] ;  /* 0x0001003118077984 */ /* 0x000fe80008000400 */
[----:B------:R-:W-:Y:S01]  /*7890*/  IMAD.IADD R25, R4, 0x1, R11 ;  /* 0x0000000104197824 */ /* 0x000fe200078e020b */
[----:B------:R-:W-:Y:S04]  /*78a0*/  LDS.U16 R6, [R24+UR49+0x208] ;  /* 0x0002083118067984 */ /* 0x000fe80008000400 */
[----:B------:R-:W3:Y:S04]  /*78b0*/  LDS.U16 R4, [R24+UR49+0x200] ;  /* 0x0002003118047984 */ /* 0x000ee80008000400 */
[----:B------:R-:W-:Y:S04]  /*78c0*/  LDS.U16 R10, [R25+0x200] ;  /* 0x00020000190a7984 */ /* 0x000fe80000000400 */
[----:B------:R-:W4:Y:S04]  /*78d0*/  LDS.U16 R15, [R25+0x100] ;  /* 0x00010000190f7984 */ /* 0x000f280000000400 */
[----:B-1----:R-:W1:Y:S04]  /*78e0*/  LDS.U16 R13, [R24+UR49+0x108] ;  /* 0x00010831180d7984 */ /* 0x002e680008000400 */
[----:B------:R-:W-:Y:S04]  /*78f0*/  LDS.U16 R14, [R25+0x208] ;  /* 0x00020800190e7984 */ /* 0x000fe80000000400 */
[----:B------:R-:W5:Y:S01]  /*7900*/  LDS.U16 R21, [R25+0x108] ;  /* 0x0001080019157984 */ /* 0x000f620000000400 */
[----:B---3--:R-:W-:-:S02]  /*7910*/  PRMT R4, R7, 0x5410, R4 ;  /* 0x0000541007047816 */ /* 0x008fc40000000004 */
[----:B----4-:R-:W-:Y:S02]  /*7920*/  PRMT R7, R15, 0x5410, R10 ;  /* 0x000054100f077816 */ /* 0x010fe4000000000a */
[----:B-1----:R-:W-:Y:S02]  /*7930*/  PRMT R6, R13, 0x5410, R6 ;  /* 0x000054100d067816 */ /* 0x002fe40000000006 */
[----:B-----5:R-:W-:-:S07]  /*7940*/  PRMT R10, R21, 0x5410, R14 ;  /* 0x00005410150a7816 */ /* 0x020fce000000000e */
.L_x_76:
[----:B------:R-:W-:Y:S05]  /*7950*/  BSYNC B1 ;  /* 0x0000000000017941 */ /* 0x000fea0003800000 */
.L_x_75:
        /* <DEDUP_REMOVED lines=8> */
.L_x_77:
[----:B------:R-:W4:Y:S04]  /*79e0*/  LDL.LU R21, [R1+0xb4] ;  /* 0x0000b40001157983 */ /* 0x000f280000300800 */
[----:B------:R-:W5:Y:S01]  /*79f0*/  LDL.LU R15, [R1+0xb8] ;  /* 0x0000b800010f7983 */ /* 0x000f620000300800 */
[----:B-1----:R-:W-:Y:S01]  /*7a00*/  IADD3 R13, R20, 0xa0, RZ ;  /* 0x000000a0140d7810 */ /* 0x002fe20007ffe0ff */
[----:B------:R-:W1:Y:S03]  /*7a10*/  S2R R14, SR_CgaCtaId ;  /* 0x00000000000e7919 */ /* 0x000e660000008800 */
[----:B-1----:R-:W-:-:S04]  /*7a20*/  PRMT R13, R14, 0x654, R13 ;  /* 0x000006540e0d7816 */ /* 0x002fc8000000000d */
[----:B---3--:R1:W-:Y:S01]  /*7a30*/  SYNCS.ARRIVE.TRANS64.RED.A1T0 RZ, [R13+URZ], RZ ;  /* 0x000000ff0dff79a7 */ /* 0x0083e2000810043f */
[----:B----4-:R-:W-:-:S05]  /*7a40*/  VIADD R14, R21, 0x1 ;  /* 0x00000001150e7836 */ /* 0x010fca0000000000 */
[----:B------:R-:W-:-:S04]  /*7a50*/  ISETP.NE.AND P2, PT, R14, 0x4, PT ;  /* 0x000000040e00780c */ /* 0x000fc80003f45270 */
[----:B-1----:R-:W-:Y:S02]  /*7a60*/  SEL R13, RZ, 0x1, P2 ;  /* 0x00000001ff0d7807 */ /* 0x002fe40001000000 */
[----:B------:R-:W-:Y:S02]  /*7a70*/  SEL R14, R14, RZ, P2 ;  /* 0x000000ff0e0e7207 */ /* 0x000fe40001000000 */
[----:B-----5:R-:W-:-:S03]  /*7a80*/  LOP3.LUT R13, R15, R13, RZ, 0x3c, !PT ;  /* 0x0000000d0f0d7212 */ /* 0x020fc600078e3cff */
[----:B------:R1:W-:Y:S04]  /*7a90*/  STL [R1+0xb4], R14 ;  /* 0x0000b40e01007387 */ /* 0x0003e80000100800 */
[----:B------:R1:W-:Y:S02]  /*7aa0*/  STL [R1+0xb8], R13 ;  /* 0x0000b80d01007387 */ /* 0x0003e40000100800 */
.L_x_71:
[----:B------:R-:W-:Y:S05]  /*7ab0*/  BSYNC B0 ;  /* 0x0000000000007941 */ /* 0x000fea0003800000 */
.L_x_70:
[-C--:B------:R-:W-:Y:S01]  /*7ac0*/  F2FP.F16.E4M3.UNPACK_B R15, R4.reuse ;  /* 0x00000004ff0f723e */ /* 0x080fe200020006ff */
        /* <DEDUP_REMOVED lines=65> */
.L_x_78:
        /* <DEDUP_REMOVED lines=16> */
[----:B----4-:R-:W4:Y:S02]  /*7fe0*/  FENCE.VIEW.ASYNC.S ;  /* 0x00000000000073c6 */ /* 0x010f240000000000 */
[----:B----4-:R-:W-:Y:S06]  /*7ff0*/  BAR.SYNC.DEFER_BLOCKING 0x1, 0x100 ;  /* 0x0044000000007b1d */ /* 0x010fec0000010000 */
[----:B---3--:R-:W-:Y:S05]  /*8000*/  @P0 BRA `(.L_x_80) ;  /* 0x0000000000200947 */ /* 0x008fea0003800000 */
[----:B------:R-:W-:Y:S02]  /*8010*/  UIADD3 UR8, UP0, UR58, 0x4f0, URZ ;  /* 0x000004f03a087890 */ /* 0x000fe4000ff1e03f */
[----:B------:R-:W-:Y:S02]  /*8020*/  UIADD3 UR5, UR41, 0x40, URZ ;  /* 0x0000004029057890 */ /* 0x000fe4000fffe03f */
[----:B------:R-:W-:Y:S02]  /*8030*/  UIADD3 UR4, UR49, 0x4100, URZ ;  /* 0x0000410031047890 */ /* 0x000fe4000fffe03f */
[----:B------:R-:W-:Y:S01]  /*8040*/  UIADD3.X UR9, URZ, UR59, URZ, UP0, !UPT ;  /* 0x0000003b3f097290 */ /* 0x000fe200087fe43f */
[----:B------:R-:W-:Y:S01]  /*8050*/  UMOV UR6, UR42 ;  /* 0x0000002a00067c82 */ /* 0x000fe20008000000 */
[----:B------:R-:W-:-:S07]  /*8060*/  UMOV UR7, UR43 ;  /* 0x0000002b00077c82 */ /* 0x000fce0008000000 */
[----:B------:R3:W-:Y:S02]  /*8070*/  UTMASTG.3D [UR4], [UR8] ;  /* 0x00000004080073b5 */ /* 0x0007e40008010000 */
[----:B---3--:R0:W-:Y:S02]  /*8080*/  UTMACMDFLUSH ;  /* 0x00000000000079b7 */ /* 0x0081e40000000000 */
.L_x_80:
[----:B------:R-:W-:Y:S05]  /*8090*/  BSYNC B0 ;  /* 0x0000000000007941 */ /* 0x000fea0003800000 */
.L_x_79:
[----:B------:R-:W-:Y:S04]  /*80a0*/  BSSY B0, `(.L_x_81) ;  /* 0x000003c000007945 */ /* 0x000fe80003800000 */
[----:B------:R-:W-:Y:S05]  /*80b0*/  @!P1 BRA `(.L_x_82) ;  /* 0x0000000000e89947 */ /* 0x000fea0003800000 */
[----:B------:R-:W-:-:S04]  /*80c0*/  MOV R15, UR54 ;  /* 0x00000036000f7c02 */ /* 0x000fc80008000f00 */
[----:B------:R-:W-:-:S13]  /*80d0*/  ISETP.NE.AND P2, PT, R15, 0x3, PT ;  /* 0x000000030f00780c */ /* 0x000fda0003f45270 */
[----:B------:R-:W-:Y:S05]  /*80e0*/  @!P2 BRA `(.L_x_83) ;  /* 0x000000000004a947 */ /* 0x000fea0003800000 */
[----:B------:R-:W-:Y:S01]  /*80f0*/  BPT.TRAP 0x1 ;  /* 0x000000040000795c */ /* 0x000fe20000300000 */
.L_x_83:
[----:B------:R-:W3:Y:S04]  /*8100*/  LDL R20, [R1+0xb8] ;  /* 0x0000b80001147983 */ /* 0x000ee80000100800 */
[----:B------:R-:W4:Y:S01]  /*8110*/  LDL R15, [R1+0xb4] ;  /* 0x0000b400010f7983 */ /* 0x000f220000100800 */
[----:B------:R-:W-:Y:S01]  /*8120*/  BSSY B1, `(.L_x_84) ;  /* 0x0000005000017945 */ /* 0x000fe20003800000 */
[----:B---3--:R-:W-:Y:S02]  /*8130*/  SHF.L.U32 R20, R20, 0x1f, RZ ;  /* 0x0000001f14147819 */ /* 0x008fe400000006ff */
[----:B----4-:R-:W-:-:S04]  /*8140*/  LEA R15, R15, UR49, 0x3 ;  /* 0x000000310f0f7c11 */ /* 0x010fc8000f8e18ff */
[----:B------:R-:W3:Y:S02]  /*8150*/  SYNCS.PHASECHK.TRANS64.TRYWAIT P4, [R15+URZ+0x80], R20 ;  /* 0x000080140f0075a7 */ /* 0x000ee4000808017f */
[----:B---3--:R-:W-:Y:S05]  /*8160*/  @!P4 BRA `(.L_x_85) ;  /* 0x0000006c0084c947 */ /* 0x008fea0003800000 */
.L_x_243:
[----:B------:R-:W-:Y:S05]  /*8170*/  BSYNC B1 ;  /* 0x0000000000017941 */ /* 0x000fea0003800000 */
.L_x_84:
[----:B------:R-:W-:Y:S04]  /*8180*/  BSSY B1, `(.L_x_86) ;  /* 0x0000012000017945 */ /* 0x000fe80003800000 */
[----:B------:R-:W-:Y:S05]  /*8190*/  @P3 BRA `(.L_x_87) ;  /* 0x0000000000403947 */ /* 0x000fea0003800000 */
[----:B------:R-:W4:Y:S02]  /*81a0*/  LDL R21, [R1+0xb4] ;  /* 0x0000b40001157983 */ /* 0x000f240000100800 */
[----:B----4-:R-:W-:-:S05]  /*81b0*/  IMAD R24, R21, 0x1000, R8 ;  /* 0x0000100015187824 */ /* 0x010fca00078e0208 */
[----:B------:R-:W-:Y:S01]  /*81c0*/  IADD3 R4, R24, UR49, RZ ;  /* 0x0000003118047c10 */ /* 0x000fe2000fffe0ff */
[----:B------:R-:W-:Y:S04]  /*81d0*/  LDS.U16 R7, [R24+UR49+0x100] ;  /* 0x0001003118077984 */ /* 0x000fe80008000400 */
[----:B------:R-:W-:Y:S01]  /*81e0*/  IMAD.IADD R26, R4, 0x1, R11 ;  /* 0x00000001041a7824 */ /* 0x000fe200078e020b */
[----:B------:R-:W-:Y:S04]  /*81f0*/  LDS.U16 R6, [R24+UR49+0x208] ;  /* 0x0002083118067984 */ /* 0x000fe80008000400 */
[----:B------:R-:W4:Y:S04]  /*8200*/  LDS.U16 R4, [R24+UR49+0x200] ;  /* 0x0002003118047984 */ /* 0x000f280008000400 */
[----:B------:R-:W-:Y:S04]  /*8210*/  LDS.U16 R10, [R26+0x200] ;  /* 0x000200001a0a7984 */ /* 0x000fe80000000400 */
[----:B------:R-:W5:Y:S04]  /*8220*/  LDS.U16 R21, [R26+0x100] ;  /* 0x000100001a157984 */ /* 0x000f680000000400 */
[----:B---3--:R-:W3:Y:S04]  /*8230*/  LDS.U16 R15, [R24+UR49+0x108] ;  /* 0x00010831180f7984 */ /* 0x008ee80008000400 */
[----:B------:R-:W-:Y:S04]  /*8240*/  LDS.U16 R20, [R26+0x208] ;  /* 0x000208001a147984 */ /* 0x000fe80000000400 */
[----:B------:R-:W1:Y:S01]  /*8250*/  LDS.U16 R25, [R26+0x108] ;  /* 0x000108001a197984 */ /* 0x000e620000000400 */
[----:B----4-:R-:W-:-:S02]  /*8260*/  PRMT R4, R7, 0x5410, R4 ;  /* 0x0000541007047816 */ /* 0x010fc40000000004 */
[----:B-----5:R-:W-:Y:S02]  /*8270*/  PRMT R7, R21, 0x5410, R10 ;  /* 0x0000541015077816 */ /* 0x020fe4000000000a */
[----:B---3--:R-:W-:Y:S02]  /*8280*/  PRMT R6, R15, 0x5410, R6 ;  /* 0x000054100f067816 */ /* 0x008fe40000000006 */
[----:B-1----:R-:W-:-:S07]  /*8290*/  PRMT R10, R25, 0x5410, R20 ;  /* 0x00005410190a7816 */ /* 0x002fce0000000014 */
.L_x_87:
[----:B------:R-:W-:Y:S05]  /*82a0*/  BSYNC B1 ;  /* 0x0000000000017941 */ /* 0x000fea0003800000 */
.L_x_86:
[----:B------:R-:W-:Y:S01]  /*82b0*/  @!PT LDS RZ, [RZ] ;  /* 0x00000000fffff984 */ /* 0x000fe20000000800 */
[----:B------:R-:W-:Y:S01]  /*82c0*/  @!PT LDS RZ, [RZ] ;  /* 0x00000000fffff984 */ /* 0x000fe20000000800 */
[----:B------:R-:W-:Y:S01]  /*82d0*/  @!PT LDS RZ, [RZ] ;  /* 0x00000000fffff984 */ /* 0x000fe20000000800 */
[----:B------:R-:W-:Y:S01]  /*82e0*/  @!PT LDS RZ, [RZ] ;  /* 0x00000000fffff984 */ /* 0x000fe20000000800 */
[----:B------:R4:W-:Y:S06]  /*82f0*/  MEMBAR.ALL.CTA ;  /* 0x0000000000007992 */ /* 0x0009ec0000008000 */
[----:B----4-:R-:W4:Y:S01]  /*8300*/  FENCE.VIEW.ASYNC.S ;  /* 0x00000000000073c6 */ /* 0x010f220000000000 */
[----:B------:R-:W-:Y:S05]  /*8310*/  @!P2 BRA `(.L_x_88) ;  /* 0x000000000004a947 */ /* 0x000fea0003800000 */
[----:B------:R-:W-:Y:S01]  /*8320*/  BPT.TRAP 0x1 ;  /* 0x000000040000795c */ /* 0x000fe20000300000 */
.L_x_88:
[----:B------:R-:W5:Y:S04]  /*8330*/  LDL.LU R21, [R1+0xb4] ;  /* 0x0000b40001157983 */ /* 0x000f680000300800 */
[----:B------:R-:W2:Y:S01]  /*8340*/  LDL.LU R24, [R1+0xb8] ;  /* 0x0000b80001187983 */ /* 0x000ea20000300800 */
[C---:B---3--:R-:W-:Y:S01]  /*8350*/  LEA R15, R14.reuse, UR49, 0x3 ;  /* 0x000000310e0f7c11 */ /* 0x048fe2000f8e18ff */
[----:B-1----:R-:W-:Y:S01]  /*8360*/  VIADD R14, R14, 0x1 ;  /* 0x000000010e0e7836 */ /* 0x002fe20000000000 */
[----:B------:R-:W1:Y:S02]  /*8370*/  S2R R20, SR_CgaCtaId ;  /* 0x0000000000147919 */ /* 0x000e640000008800 */
[----:B------:R-:W-:Y:S02]  /*8380*/  IADD3 R15, R15, 0xa0, RZ ;  /* 0x000000a00f0f7810 */ /* 0x000fe40007ffe0ff */
[----:B------:R-:W-:-:S04]  /*8390*/  ISETP.NE.AND P2, PT, R14, 0x4, PT ;  /* 0x000000040e00780c */ /* 0x000fc80003f45270 */
[----:B------:R-:W-:Y:S02]  /*83a0*/  SEL R14, R14, RZ, P2 ;  /* 0x000000ff0e0e7207 */ /* 0x000fe40001000000 */
[----:B-1----:R-:W-:Y:S02]  /*83b0*/  PRMT R15, R20, 0x654, R15 ;  /* 0x00000654140f7816 */ /* 0x002fe4000000000f */
[----:B------:R-:W-:Y:S02]  /*83c0*/  SEL R20, RZ, 0x1, P2 ;  /* 0x00000001ff147807 */ /* 0x000fe40001000000 */
[----:B----4-:R5:W-:Y:S02]  /*83d0*/  SYNCS.ARRIVE.TRANS64.RED.A1T0 RZ, [R15+URZ], RZ ;  /* 0x000000ff0fff79a7 */ /* 0x010be4000810043f */
[----:B------:R-:W-:Y:S02]  /*83e0*/  LOP3.LUT R13, R13, R20, RZ, 0x3c, !PT ;  /* 0x000000140d0d7212 */ /* 0x000fe400078e3cff */
[----:B-----5:R-:W-:-:S04]  /*83f0*/  IADD3 R15, R21, 0x1, RZ ;  /* 0x00000001150f7810 */ /* 0x020fc80007ffe0ff */
[----:B------:R-:W-:-:S04]  /*8400*/  ISETP.NE.AND P4, PT, R15, 0x4, PT ;  /* 0x000000040f00780c */ /* 0x000fc80003f85270 */
[----:B------:R-:W-:Y:S02]  /*8410*/  SEL R21, RZ, 0x1, P4 ;  /* 0x00000001ff157807 */ /* 0x000fe40002000000 */
[----:B------:R-:W-:Y:S02]  /*8420*/  SEL R15, R15, RZ, P4 ;  /* 0x000000ff0f0f7207 */ /* 0x000fe40002000000 */
[----:B--2---:R-:W-:-:S03]  /*8430*/  LOP3.LUT R24, R24, R21, RZ, 0x3c, !PT ;  /* 0x0000001518187212 */ /* 0x004fc600078e3cff */
[----:B------:R3:W-:Y:S04]  /*8440*/  STL [R1+0xb4], R15 ;  /* 0x0000b40f01007387 */ /* 0x0007e80000100800 */
[----:B------:R3:W-:Y:S02]  /*8450*/  STL [R1+0xb8], R24 ;  /* 0x0000b81801007387 */ /* 0x0007e40000100800 */
.L_x_82:
[----:B------:R-:W-:Y:S05]  /*8460*/  BSYNC B0 ;  /* 0x0000000000007941 */ /* 0x000fea0003800000 */
.L_x_81:
[-C--:B---3--:R-:W-:Y:S01]  /*8470*/  F2FP.F16.E4M3.UNPACK_B R15, R4.reuse ;  /* 0x00000004ff0f723e */ /* 0x088fe200020006ff */
        /* <DEDUP_REMOVED lines=65> */
.L_x_89:
        /* <DEDUP_REMOVED lines=27> */
.L_x_91:
[----:B------:R-:W-:Y:S05]  /*8a40*/  BSYNC B0 ;  /* 0x0000000000007941 */ /* 0x000fea0003800000 */
.L_x_90:
[----:B------:R-:W-:Y:S04]  /*8a50*/  BSSY B0, `(.L_x_92) ;  /* 0x000003c000007945 */ /* 0x000fe80003800000 */
[----:B------:R-:W-:Y:S05]  /*8a60*/  @!P1 BRA `(.L_x_93) ;  /* 0x0000000000e89947 */ /* 0x000fea0003800000 */
[----:B------:R-:W-:-:S05]  /*8a70*/  IMAD.U32 R15, RZ, RZ, UR54 ;  /* 0x00000036ff0f7e24 */ /* 0x000fca000f8e00ff */
[----:B------:R-:W-:-:S13]  /*8a80*/  ISETP.NE.AND P2, PT, R15, 0x3, PT ;  /* 0x000000030f00780c */ /* 0x000fda0003f45270 */
[----:B------:R-:W-:Y:S05]  /*8a90*/  @!P2 BRA `(.L_x_94) ;  /* 0x000000000004a947 */ /* 0x000fea0003800000 */
[----:B------:R-:W-:Y:S01]  /*8aa0*/  BPT.TRAP 0x1 ;  /* 0x000000040000795c */ /* 0x000fe20000300000 */
.L_x_94:
[----:B------:R-:W3:Y:S04]  /*8ab0*/  LDL R20, [R1+0xb8] ;  /* 0x0000b80001147983 */ /* 0x000ee80000100800 */
[----:B------:R-:W4:Y:S01]  /*8ac0*/  LDL R15, [R1+0xb4] ;  /* 0x0000b400010f7983 */ /* 0x000f220000100800 */
[----:B------:R-:W-:Y:S01]  /*8ad0*/  BSSY B1, `(.L_x_95) ;  /* 0x0000005000017945 */ /* 0x000fe20003800000 */
[----:B---3--:R-:W-:Y:S02]  /*8ae0*/  SHF.L.U32 R20, R20, 0x1f, RZ ;  /* 0x0000001f14147819 */ /* 0x008fe400000006ff */
[----:B----4-:R-:W-:-:S04]  /*8af0*/  LEA R15, R15, UR49, 0x3 ;  /* 0x000000310f0f7c11 */ /* 0x010fc8000f8e18ff */
[----:B------:R-:W3:Y:S02]  /*8b00*/  SYNCS.PHASECHK.TRANS64.TRYWAIT P4, [R15+URZ+0x80], R20 ;  /* 0x000080140f0075a7 */ /* 0x000ee4000808017f */
[----:B---3--:R-:W-:Y:S05]  /*8b10*/  @!P4 BRA `(.L_x_96) ;  /* 0x00000064002cc947 */ /* 0x008fea0003800000 */
.L_x_244:
[----:B------:R-:W-:Y:S05]  /*8b20*/  BSYNC B1 ;  /* 0x0000000000017941 */ /* 0x000fea0003800000 */
.L_x_95:
[----:B------:R-:W-:Y:S04]  /*8b30*/  BSSY B1, `(.L_x_97) ;  /* 0x0000012000017945 */ /* 0x000fe80003800000 */
[----:B------:R-:W-:Y:S05]  /*8b40*/  @P3 BRA `(.L_x_98) ;  /* 0x0000000000403947 */ /* 0x000fea0003800000 */
[----:B------:R-:W4:Y:S02]  /*8b50*/  LDL R21, [R1+0xb4] ;  /* 0x0000b40001157983 */ /* 0x000f240000100800 */
[----:B----4-:R-:W-:-:S05]  /*8b60*/  LEA R24, R21, R8, 0xc ;  /* 0x0000000815187211 */ /* 0x010fca00078e60ff */
[----:B------:R-:W-:Y:S01]  /*8b70*/  VIADD R4, R24, UR49 ;  /* 0x0000003118047c36 */ /* 0x000fe20008000000 */
[----:B------:R-:W-:Y:S04]  /*8b80*/  LDS.U16 R7, [R24+UR49+0x100] ;  /* 0x0001003118077984 */ /* 0x000fe80008000400 */
[----:B------:R-:W-:Y:S01]  /*8b90*/  IADD3 R26, R4, R11, RZ ;  /* 0x0000000b041a7210 */ /* 0x000fe20007ffe0ff */
        /* <DEDUP_REMOVED lines=11> */
.L_x_98:
[----:B------:R-:W-:Y:S05]  /*8c50*/  BSYNC B1 ;  /* 0x0000000000017941 */ /* 0x000fea0003800000 */
.L_x_97:
        /* <DEDUP_REMOVED lines=8> */
.L_x_99:
[----:B------:R-:W5:Y:S04]  /*8ce0*/  LDL.LU R21, [R1+0xb4] ;  /* 0x0000b40001157983 */ /* 0x000f680000300800 */
[----:B------:R-:W2:Y:S01]  /*8cf0*/  LDL.LU R24, [R1+0xb8] ;  /* 0x0000b80001187983 */ /* 0x000ea20000300800 */
[C---:B---3--:R-:W-:Y:S02]  /*8d00*/  LEA R15, R14.reuse, UR49, 0x3 ;  /* 0x000000310e0f7c11 */ /* 0x048fe4000f8e18ff */
[----:B-1----:R-:W-:Y:S01]  /*8d10*/  IADD3 R14, R14, 0x1, RZ ;  /* 0x000000010e0e7810 */ /* 0x002fe20007ffe0ff */
[----:B------:R-:W1:Y:S02]  /*8d20*/  S2R R20, SR_CgaCtaId ;  /* 0x0000000000147919 */ /* 0x000e640000008800 */
[----:B------:R-:W-:Y:S01]  /*8d30*/  VIADD R15, R15, 0xa0 ;  /* 0x000000a00f0f7836 */ /* 0x000fe20000000000 */
[----:B------:R-:W-:-:S04]  /*8d40*/  ISETP.NE.AND P2, PT, R14, 0x4, PT ;  /* 0x000000040e00780c */ /* 0x000fc80003f45270 */
[----:B------:R-:W-:Y:S02]  /*8d50*/  SEL R14, R14, RZ, P2 ;  /* 0x000000ff0e0e7207 */ /* 0x000fe40001000000 */
[----:B-1----:R-:W-:Y:S02]  /*8d60*/  PRMT R15, R20, 0x654, R15 ;  /* 0x00000654140f7816 */ /* 0x002fe4000000000f */
[----:B------:R-:W-:Y:S02]  /*8d70*/  SEL R20, RZ, 0x1, P2 ;  /* 0x00000001ff147807 */ /* 0x000fe40001000000 */
[----:B----4-:R5:W-:Y:S02]  /*8d80*/  SYNCS.ARRIVE.TRANS64.RED.A1T0 RZ, [R15+URZ], RZ ;  /* 0x000000ff0fff79a7 */ /* 0x010be4000810043f */
[----:B------:R-:W-:Y:S01]  /*8d90*/  LOP3.LUT R13, R13, R20, RZ, 0x3c, !PT ;  /* 0x000000140d0d7212 */ /* 0x000fe200078e3cff */
[----:B-----5:R-:W-:-:S05]  /*8da0*/  VIADD R15, R21, 0x1 ;  /* 0x00000001150f7836 */ /* 0x020fca0000000000 */
[----:B------:R-:W-:-:S04]  /*8db0*/  ISETP.NE.AND P4, PT, R15, 0x4, PT ;  /* 0x000000040f00780c */ /* 0x000fc80003f85270 */
[----:B------:R-:W-:Y:S02]  /*8dc0*/  SEL R21, RZ, 0x1, P4 ;  /* 0x00000001ff157807 */ /* 0x000fe40002000000 */
[----:B------:R-:W-:Y:S02]  /*8dd0*/  SEL R15, R15, RZ, P4 ;  /* 0x000000ff0f0f7207 */ /* 0x000fe40002000000 */
[----:B--2---:R-:W-:-:S03]  /*8de0*/  LOP3.LUT R24, R24, R21, RZ, 0x3c, !PT ;  /* 0x0000001518187212 */ /* 0x004fc600078e3cff */
[----:B------:R3:W-:Y:S04]  /*8df0*/  STL [R1+0xb4], R15 ;  /* 0x0000b40f01007387 */ /* 0x0007e80000100800 */
[----:B------:R3:W-:Y:S02]  /*8e00*/  STL [R1+0xb8], R24 ;  /* 0x0000b81801007387 */ /* 0x0007e40000100800 */
.L_x_93:
[----:B------:R-:W-:Y:S05]  /*8e10*/  BSYNC B0 ;  /* 0x0000000000007941 */ /* 0x000fea0003800000 */
.L_x_92:
        /* <DEDUP_REMOVED lines=28> */
[--C-:B------:R-:W-:Y:S02]  /*8fe0*/  HADD2.F32 R32, -RZ, R21.reuse.H0_H0 ;  /* 0x20000015ff207230 */ /* 0x100fe40000004100 */
[-C--:B------:R-:W-:Y:S01]  /*8ff0*/  FFMA R157, R28, R2.reuse, R157 ;  /* 0x000000021c9d7223 */ /* 0x080fe2000000009d */
[----:B------:R-:W-:Y:S01]  /*9000*/  F2FP.F16.E4M3.UNPACK_B R25, R7.H1 ;  /* 0x00000007ff19723e */ /* 0x000fe200030006ff */
[----:B------:R-:W-:Y:S01]  /*9010*/  FFMA R28, R30, R2, R15 ;  /* 0x000000021e1c7223 */ /* 0x000fe2000000000f */
[----:B------:R-:W-:Y:S02]  /*9020*/  HADD2.F32 R30, -RZ, R21.H1_H1 ;  /* 0x30000015ff1e7230 */ /* 0x000fe40000004100 */
[----:B------:R-:W-:Y:S01]  /*9030*/  FFMA R15, R16, R154, R9 ;  /* 0x0000009a100f7223 */ /* 0x000fe20000000009 */
[----:B------:R-:W-:Y:S01]  /*9040*/  FFMA R155, R32, R2, R155 ;  /* 0x00000002209b7223 */ /* 0x000fe2000000009b */
[----:B------:R-:W-:-:S02]  /*9050*/  HADD2.F32 R32, -RZ, R25.H0_H0 ;  /* 0x20000019ff207230 */ /* 0x000fc40000004100 */
[----:B------:R-:W-:Y:S01]  /*9060*/  FFMA R153, R16, R153, R5 ;  /* 0x0000009910997223 */ /* 0x000fe20000000005 */
[----:B------:R-:W-:Y:S02]  /*9070*/  HADD2.F32 R34, -RZ, R25.H1_H1 ;  /* 0x30000019ff227230 */ /* 0x000fe40000004100 */
[----:B------:R-:W-:Y:S01]  /*9080*/  FFMA R30, R30, R2, R15 ;  /* 0x000000021e1e7223 */ /* 0x000fe2000000000f */
[----:B------:R-:W-:Y:S01]  /*9090*/  FFMA R21, R16, R152, R5 ;  /* 0x0000009810157223 */ /* 0x000fe20000000005 */
[----:B------:R-:W-:Y:S01]  /*90a0*/  F2FP.F16.E4M3.UNPACK_B R25, R10 ;  /* 0x0000000aff19723e */ /* 0x000fe200020006ff */
[----:B------:R-:W-:Y:S01]  /*90b0*/  FFMA R153, R32, R2, R153 ;  /* 0x0000000220997223 */ /* 0x000fe20000000099 */
[----:B------:R-:W-:Y:S01]  /*90c0*/  F2FP.F16.E4M3.UNPACK_B R15, R10.H1 ;  /* 0x0000000aff0f723e */ /* 0x000fe200030006ff */
[----:B------:R-:W-:Y:S01]  /*90d0*/  FFMA R32, R34, R2, R21 ;  /* 0x0000000222207223 */ /* 0x000fe20000000015 */
[----:B------:R-:W-:Y:S01]  /*90e0*/  FFMA R23, R16, R23, R9 ;  /* 0x0000001710177223 */ /* 0x000fe20000000009 */
[----:B------:R-:W-:-:S02]  /*90f0*/  HADD2.F32 R34, -RZ, R25.H0_H0 ;  /* 0x20000019ff227230 */ /* 0x000fc40000004100 */
[C-C-:B------:R-:W-:Y:S01]  /*9100*/  FFMA R19, R16.reuse, R19, R5.reuse ;  /* 0x0000001310137223 */ /* 0x140fe20000000005 */
[----:B------:R-:W-:Y:S02]  /*9110*/  HADD2.F32 R36, -RZ, R25.H1_H1 ;  /* 0x30000019ff247230 */ /* 0x000fe40000004100 */
[----:B------:R-:W-:Y:S01]  /*9120*/  FFMA R21, R16, R18, R5 ;  /* 0x0000001210157223 */ /* 0x000fe20000000005 */
[--C-:B------:R-:W-:Y:S02]  /*9130*/  HADD2.F32 R38, -RZ, R15.reuse.H0_H0 ;  /* 0x2000000fff267230 */ /* 0x100fe40000004100 */
[----:B------:R-:W-:Y:S01]  /*9140*/  FFMA R23, R34, R2, R23 ;  /* 0x0000000222177223 */ /* 0x000fe20000000017 */
[----:B------:R-:W-:Y:S02]  /*9150*/  HADD2.F32 R40, -RZ, R15.H1_H1 ;  /* 0x3000000fff287230 */ /* 0x000fe40000004100 */
[----:B------:R-:W-:Y:S01]  /*9160*/  FFMA R15, R16, R22, R9 ;  /* 0x00000016100f7223 */ /* 0x000fe20000000009 */
[----:B------:R-:W-:Y:S01]  /*9170*/  F2FP.SATFINITE.E4M3.F32.PACK_AB_MERGE_C R163, R20, R163, RZ ;  /* 0x000000a314a3723e */ /* 0x000fe200048070ff */
        /* <DEDUP_REMOVED lines=9> */
[----:B------:R-:W-:Y:S01]  /*9210*/  F2FP.SATFINITE.E4M3.F32.PACK_AB_MERGE_C R19, R22, R19, RZ ;  /* 0x000000131613723e */ /* 0x000fe200048070ff */
[----:B------:R-:W-:Y:S06]  /*9220*/  @P0 BRA `(.L_x_100) ;  /* 0x0000000000040947 */ /* 0x000fec0003800000 */
[----:B------:R-:W-:-:S04]  /*9230*/  DEPBAR.LE SB0, 0x1 ;  /* 0x000080400000791a */ /* 0x000fc80000000000 */
.L_x_100:
        /* <DEDUP_REMOVED lines=27> */
.L_x_102:
[----:B------:R-:W-:Y:S05]  /*93f0*/  BSYNC B0 ;  /* 0x0000000000007941 */ /* 0x000fea0003800000 */
.L_x_101:
[----:B------:R-:W-:Y:S04]  /*9400*/  BSSY B0, `(.L_x_103) ;  /* 0x000003c000007945 */ /* 0x000fe80003800000 */
[----:B------:R-:W-:Y:S05]  /*9410*/  @!P1 BRA `(.L_x_104) ;  /* 0x0000000000e89947 */ /* 0x000fea0003800000 */
[----:B------:R-:W-:-:S04]  /*9420*/  MOV R15, UR54 ;  /* 0x00000036000f7c02 */ /* 0x000fc80008000f00 */
[----:B------:R-:W-:-:S13]  /*9430*/  ISETP.NE.AND P2, PT, R15, 0x3, PT ;  /* 0x000000030f00780c */ /* 0x000fda0003f45270 */
[----:B------:R-:W-:Y:S05]  /*9440*/  @!P2 BRA `(.L_x_105) ;  /* 0x000000000004a947 */ /* 0x000fea0003800000 */
[----:B------:R-:W-:Y:S01]  /*9450*/  BPT.TRAP 0x1 ;  /* 0x000000040000795c */ /* 0x000fe20000300000 */
.L_x_105:
[----:B------:R-:W3:Y:S04]  /*9460*/  LDL R18, [R1+0xb8] ;  /* 0x0000b80001127983 */ /* 0x000ee80000100800 */
[----:B------:R-:W4:Y:S01]  /*9470*/  LDL R15, [R1+0xb4] ;  /* 0x0000b400010f7983 */ /* 0x000f220000100800 */
[----:B------:R-:W-:Y:S01]  /*9480*/  BSSY B1, `(.L_x_106) ;  /* 0x0000005000017945 */ /* 0x000fe20003800000 */
[----:B---3--:R-:W-:Y:S02]  /*9490*/  SHF.L.U32 R18, R18, 0x1f, RZ ;  /* 0x0000001f12127819 */ /* 0x008fe400000006ff */
[----:B----4-:R-:W-:-:S04]  /*94a0*/  LEA R15, R15, UR49, 0x3 ;  /* 0x000000310f0f7c11 */ /* 0x010fc8000f8e18ff */
[----:B------:R-:W3:Y:S02]  /*94b0*/  SYNCS.PHASECHK.TRANS64.TRYWAIT P4, [R15+URZ+0x80], R18 ;  /* 0x000080120f0075a7 */ /* 0x000ee4000808017f */
[----:B---3--:R-:W-:Y:S05]  /*94c0*/  @!P4 BRA `(.L_x_107) ;  /* 0x0000005800d4c947 */ /* 0x008fea0003800000 */
.L_x_245:
[----:B------:R-:W-:Y:S05]  /*94d0*/  BSYNC B1 ;  /* 0x0000000000017941 */ /* 0x000fea0003800000 */
.L_x_106:
        /* <DEDUP_REMOVED lines=18> */
.L_x_109:
[----:B------:R-:W-:Y:S05]  /*9600*/  BSYNC B1 ;  /* 0x0000000000017941 */ /* 0x000fea0003800000 */
.L_x_108:
        /* <DEDUP_REMOVED lines=8> */
.L_x_110:
        /* <DEDUP_REMOVED lines=19> */
.L_x_104:
[----:B------:R-:W-:Y:S05]  /*97c0*/  BSYNC B0 ;  /* 0x0000000000007941 */ /* 0x000fea0003800000 */
.L_x_103:
[----:B------:R-:W4:Y:S04]  /*97d0*/  LDL.LU R33, [R1] ;  /* 0x0000000001217983 */ /* 0x000f280000300800 */
[----:B------:R-:W5:Y:S04]  /*97e0*/  LDL.LU R26, [R1+0x4] ;  /* 0x00000400011a7983 */ /* 0x000f680000300800 */
[----:B------:R-:W2:Y:S04]  /*97f0*/  LDL.LU R25, [R1+0x8] ;  /* 0x0000080001197983 */ /* 0x000ea80000300800 */
[----:B------:R-:W2:Y:S04]  /*9800*/  LDL.LU R32, [R1+0xc] ;  /* 0x00000c0001207983 */ /* 0x000ea80000300800 */
[----:B------:R-:W2:Y:S01]  /*9810*/  LDL.LU R30, [R1+0x10] ;  /* 0x00001000011e7983 */ /* 0x000ea20000300800 */
[----:B---3--:R-:W-:-:S03]  /*9820*/  F2FP.F16.E4M3.UNPACK_B R15, R4 ;  /* 0x00000004ff0f723e */ /* 0x008fc600020006ff */
[----:B------:R-:W3:Y:S04]  /*9830*/  LDL.LU R27, [R1+0x14] ;  /* 0x00001400011b7983 */ /* 0x000ee80000300800 */
[----:B------:R-:W3:Y:S04]  /*9840*/  LDL.LU R34, [R1+0x18] ;  /* 0x0000180001227983 */ /* 0x000ee80000300800 */
[----:B------:R-:W3:Y:S01]  /*9850*/  LDL.LU R31, [R1+0x1c] ;  /* 0x00001c00011f7983 */ /* 0x000ee20000300800 */
[----:B------:R-:W-:-:S03]  /*9860*/  HADD2.F32 R18, -RZ, R15.H0_H0 ;  /* 0x2000000fff127230 */ /* 0x000fc60000004100 */
[----:B------:R-:W3:Y:S01]  /*9870*/  LDL.LU R29, [R1+0x20] ;  /* 0x00002000011d7983 */ /* 0x000ee20000300800 */
[----:B------:R-:W-:Y:S02]  /*9880*/  HADD2.F32 R20, -RZ, R15.H1_H1 ;  /* 0x3000000fff147230 */ /* 0x000fe40000004100 */
[C---:B------:R-:W-:Y:S01]  /*9890*/  FFMA R15, R16.reuse, R228, R9 ;  /* 0x000000e4100f7223 */ /* 0x040fe20000000009 */
[----:B------:R-:W-:Y:S01]  /*98a0*/  F2FP.F16.E4M3.UNPACK_B R19, R4.H1 ;  /* 0x00000004ff13723e */ /* 0x000fe200030006ff */
[----:B------:R-:W3:Y:S01]  /*98b0*/  LDL.LU R38, [R1+0x24] ;  /* 0x0000240001267983 */ /* 0x000ee20000300800 */
[----:B------:R-:W-:Y:S01]  /*98c0*/  FFMA R229, R16, R229, R5 ;  /* 0x000000e510e57223 */ /* 0x000fe20000000005 */
[----:B------:R-:W-:Y:S01]  /*98d0*/  FFMA R23, R20, R2, R15 ;  /* 0x0000000214177223 */ /* 0x000fe2000000000f */
[----:B------:R-:W-:Y:S01]  /*98e0*/  F2FP.F16.E4M3.UNPACK_B R21, R6 ;  /* 0x00000006ff15723e */ /* 0x000fe200020006ff */
[----:B------:R-:W3:Y:S01]  /*98f0*/  LDL.LU R37, [R1+0x28] ;  /* 0x0000280001257983 */ /* 0x000ee20000300800 */
[----:B------:R-:W-:-:S02]  /*9900*/  HADD2.F32 R22, -RZ, R19.H0_H0 ;  /* 0x20000013ff167230 */ /* 0x000fc40000004100 */
[----:B------:R-:W-:Y:S01]  /*9910*/  FFMA R17, R16, R17, R9 ;  /* 0x0000001110117223 */ /* 0x000fe20000000009 */
[----:B------:R-:W-:Y:S01]  /*9920*/  HADD2.F32 R20, -RZ, R19.H1_H1 ;  /* 0x30000013ff147230 */ /* 0x000fe20000004100 */
[----:B------:R-:W3:Y:S01]  /*9930*/  LDL.LU R35, [R1+0x2c] ;  /* 0x00002c0001237983 */ /* 0x000ee20000300800 */
[--C-:B------:R-:W-:Y:S02]  /*9940*/  HADD2.F32 R24, -RZ, R21.reuse.H1_H1 ;  /* 0x30000015ff187230 */ /* 0x100fe40000004100 */
[-C--:B------:R-:W-:Y:S01]  /*9950*/  FFMA R229, R22, R2.reuse, R229 ;  /* 0x0000000216e57223 */ /* 0x080fe200000000e5 */
[----:B------:R-:W-:Y:S02]  /*9960*/  HADD2.F32 R22, -RZ, R21.H0_H0 ;  /* 0x20000015ff167230 */ /* 0x000fe40000004100 */
[----:B----4-:R-:W-:Y:S01]  /*9970*/  FFMA R15, R16, R33, R5 ;  /* 0x00000021100f7223 */ /* 0x010fe20000000005 */
[----:B------:R-:W-:Y:S01]  /*9980*/  FFMA R18, R18, R2, R17 ;  /* 0x0000000212127223 */ /* 0x000fe20000000011 */
[----:B------:R-:W4:Y:S01]  /*9990*/  LDL.LU R33, [R1+0x30] ;  /* 0x0000300001217983 */ /* 0x000f220000300800 */
[----:B------:R-:W-:Y:S01]  /*99a0*/  F2FP.F16.E4M3.UNPACK_B R21, R6.H1 ;  /* 0x00000006ff15723e */ /* 0x000fe200030006ff */
[C-C-:B-----5:R-:W-:Y:S01]  /*99b0*/  FFMA R17, R16.reuse, R26, R9.reuse ;  /* 0x0000001a10117223 */ /* 0x160fe20000000009 */
[----:B------:R-:W-:Y:S01]  /*99c0*/  F2FP.F16.E4M3.UNPACK_B R28, R7 ;  /* 0x00000007ff1c723e */ /* 0x000fe200020006ff */
[----:B--2---:R-:W-:Y:S01]  /*99d0*/  FFMA R19, R16, R25, R9 ;  /* 0x0000001910137223 */ /* 0x004fe20000000009 */
[-C--:B------:R-:W-:Y:S01]  /*99e0*/  FFMA R20, R20, R2.reuse, R15 ;  /* 0x0000000214147223 */ /* 0x080fe2000000000f */
[----:B------:R-:W-:-:S02]  /*99f0*/  FFMA R22, R22, R2, R17 ;  /* 0x0000000216167223 */ /* 0x000fc40000000011 */
[----:B------:R-:W-:Y:S01]  /*9a00*/  FFMA R25, R24, R2, R19 ;  /* 0x0000000218197223 */ /* 0x000fe20000000013 */
[--C-:B------:R-:W-:Y:S02]  /*9a10*/  HADD2.F32 R24, -RZ, R21.reuse.H0_H0 ;  /* 0x20000015ff187230 */ /* 0x100fe40000004100 */
[C-C-:B------:R-:W-:Y:S01]  /*9a20*/  FFMA R15, R16.reuse, R32, R5.reuse ;  /* 0x00000020100f7223 */ /* 0x140fe20000000005 */
[----:B------:R-:W-:Y:S02]  /*9a30*/  HADD2.F32 R26, -RZ, R21.H1_H1 ;  /* 0x30000015ff1a7230 */ /* 0x000fe40000004100 */
[----:B------:R-:W-:Y:S01]  /*9a40*/  FFMA R17, R16, R30, R5 ;  /* 0x0000001e10117223 */ /* 0x000fe20000000005 */
[--C-:B------:R-:W-:Y:S01]  /*9a50*/  HADD2.F32 R30, -RZ, R28.reuse.H0_H0 ;  /* 0x2000001cff1e7230 */ /* 0x100fe20000004100 */
[----:B------:R-:W-:Y:S01]  /*9a60*/  F2FP.F16.E4M3.UNPACK_B R21, R7.H1 ;  /* 0x00000007ff15723e */ /* 0x000fe200030006ff */
[----:B------:R-:W-:Y:S01]  /*9a70*/  FFMA R24, R24, R2, R15 ;  /* 0x0000000218187223 */ /* 0x000fe2000000000f */
[----:B---3--:R-:W-:Y:S01]  /*9a80*/  FFMA R19, R16, R27, R9 ;  /* 0x0000001b10137223 */ /* 0x008fe20000000009 */
[----:B------:R-:W-:-:S02]  /*9a90*/  HADD2.F32 R28, -RZ, R28.H1_H1 ;  /* 0x3000001cff1c7230 */ /* 0x000fc40000004100 */
[----:B------:R-:W-:Y:S01]  /*9aa0*/  FFMA R27, R26, R2, R17 ;  /* 0x000000021a1b7223 */ /* 0x000fe20000000011 */
[----:B------:R-:W-:Y:S01]  /*9ab0*/  FFMA R15, R16, R34, R9 ;  /* 0x00000022100f7223 */ /* 0x000fe20000000009 */
[----:B------:R-:W-:Y:S01]  /*9ac0*/  FFMA R26, R30, R2, R19 ;  /* 0x000000021e1a7223 */ /* 0x000fe20000000013 */
[--C-:B------:R-:W-:Y:S02]  /*9ad0*/  HADD2.F32 R30, -RZ, R21.reuse.H0_H0 ;  /* 0x20000015ff1e7230 */ /* 0x100fe40000004100 */
[----:B------:R-:W-:Y:S02]  /*9ae0*/  HADD2.F32 R32, -RZ, R21.H1_H1 ;  /* 0x30000015ff207230 */ /* 0x000fe40000004100 */
[C-C-:B------:R-:W-:Y:S01]  /*9af0*/  FFMA R17, R16.reuse, R31, R5.reuse ;  /* 0x0000001f10117223 */ /* 0x140fe20000000005 */
[----:B------:R-:W-:Y:S01]  /*9b00*/  F2FP.F16.E4M3.UNPACK_B R21, R10 ;  /* 0x0000000aff15723e */ /* 0x000fe200020006ff */
[----:B------:R-:W-:Y:S01]  /*9b10*/  FFMA R19, R16, R29, R5 ;  /* 0x0000001d10137223 */ /* 0x000fe20000000005 */
[----:B------:R-:W-:Y:S01]  /*9b20*/  FFMA R29, R28, R2, R15 ;  /* 0x000000021c1d7223 */ /* 0x000fe2000000000f */
[----:B------:R-:W-:Y:S01]  /*9b30*/  F2FP.F16.E4M3.UNPACK_B R15, R10.H1 ;  /* 0x0000000aff0f723e */ /* 0x000fe200030006ff */
[-C--:B------:R-:W-:Y:S01]  /*9b40*/  FFMA R28, R30, R2.reuse, R17 ;  /* 0x000000021e1c7223 */ /* 0x080fe20000000011 */
[----:B------:R-:W-:Y:S01]  /*9b50*/  FFMA R31, R32, R2, R19 ;  /* 0x00000002201f7223 */ /* 0x000fe20000000013 */
[----:B------:R-:W-:-:S02]  /*9b60*/  HADD2.F32 R30, -RZ, R21.H0_H0 ;  /* 0x20000015ff1e7230 */ /* 0x000fc40000004100 */
[--C-:B------:R-:W-:Y:S02]  /*9b70*/  HADD2.F32 R34, -RZ, R15.reuse.H0_H0 ;  /* 0x2000000fff227230 */ /* 0x100fe40000004100 */
[----:B------:R-:W-:Y:S02]  /*9b80*/  HADD2.F32 R36, -RZ, R15.H1_H1 ;  /* 0x3000000fff247230 */ /* 0x000fe40000004100 */
[C-C-:B------:R-:W-:Y:S01]  /*9b90*/  FFMA R15, R16.reuse, R38, R9.reuse ;  /* 0x00000026100f7223 */ /* 0x140fe20000000009 */
[----:B------:R-:W-:Y:S02]  /*9ba0*/  HADD2.F32 R32, -RZ, R21.H1_H1 ;  /* 0x30000015ff207230 */ /* 0x000fe40000004100 */
[C---:B------:R-:W-:Y:S01]  /*9bb0*/  FFMA R17, R16.reuse, R37, R9 ;  /* 0x0000002510117223 */ /* 0x040fe20000000009 */
[----:B------:R-:W-:Y:S01]  /*9bc0*/  FFMA R19, R16, R35, R5 ;  /* 0x0000002310137223 */ /* 0x000fe20000000005 */
[-C--:B------:R-:W-:Y:S02]  /*9bd0*/  FFMA R15, R30, R2.reuse, R15 ;  /* 0x000000021e0f7223 */ /* 0x080fe4000000000f */
        /* <DEDUP_REMOVED lines=9> */
[----:B----4-:R-:W-:-:S04]  /*9c70*/  FFMA R21, R16, R33, R5 ;  /* 0x0000002110157223 */ /* 0x010fc80000000005 */
[----:B------:R-:W-:-:S05]  /*9c80*/  FFMA R32, R36, R2, R21 ;  /* 0x0000000224207223 */ /* 0x000fca0000000015 */
[----:B------:R-:W-:Y:S01]  /*9c90*/  F2FP.SATFINITE.E4M3.F32.PACK_AB_MERGE_C R19, R32, R19, RZ ;  /* 0x000000132013723e */ /* 0x000fe200048070ff */
[----:B------:R-:W-:Y:S06]  /*9ca0*/  @P0 BRA `(.L_x_111) ;  /* 0x0000000000040947 */ /* 0x000fec0003800000 */
[----:B------:R-:W-:-:S04]  /*9cb0*/  DEPBAR.LE SB0, 0x1 ;  /* 0x000080400000791a */ /* 0x000fc80000000000 */
.L_x_111:
        /* <DEDUP_REMOVED lines=18> */
[----:B--2---:R-:W-:Y:S05]  /*9de0*/  @P0 BRA `(.L_x_113) ;  /* 0x0000000000200947 */ /* 0x004fea0003800000 */
[----:B------:R-:W-:Y:S02]  /*9df0*/  UIADD3 UR8, UP0, UR58, 0x4f0, URZ ;  /* 0x000004f03a087890 */ /* 0x000fe4000ff1e03f */
[----:B------:R-:W-:Y:S02]  /*9e00*/  UIADD3 UR5, UR41, 0xa0, URZ ;  /* 0x000000a029057890 */ /* 0x000fe4000fffe03f */
[----:B------:R-:W-:Y:S02]  /*9e10*/  UIADD3 UR4, UR49, 0x5100, URZ ;  /* 0x0000510031047890 */ /* 0x000fe4000fffe03f */
[----:B------:R-:W-:Y:S01]  /*9e20*/  UIADD3.X UR9, URZ, UR59, URZ, UP0, !UPT ;  /* 0x0000003b3f097290 */ /* 0x000fe200087fe43f */
[----:B------:R-:W-:Y:S01]  /*9e30*/  UMOV UR6, UR42 ;  /* 0x0000002a00067c82 */ /* 0x000fe20008000000 */
[----:B------:R-:W-:-:S07]  /*9e40*/  UMOV UR7, UR43 ;  /* 0x0000002b00077c82 */ /* 0x000fce0008000000 */
[----:B------:R2:W-:Y:S02]  /*9e50*/  UTMASTG.3D [UR4], [UR8] ;  /* 0x00000004080073b5 */ /* 0x0005e40008010000 */
[----:B--2---:R0:W-:Y:S02]  /*9e60*/  UTMACMDFLUSH ;  /* 0x00000000000079b7 */ /* 0x0041e40000000000 */
.L_x_113:
[----:B------:R-:W-:Y:S05]  /*9e70*/  BSYNC B0 ;  /* 0x0000000000007941 */ /* 0x000fea0003800000 */
.L_x_112:
[----:B------:R-:W-:Y:S04]  /*9e80*/  BSSY B0, `(.L_x_114) ;  /* 0x000003c000007945 */ /* 0x000fe80003800000 */
[----:B------:R-:W-:Y:S05]  /*9e90*/  @!P1 BRA `(.L_x_115) ;  /* 0x0000000000e89947 */ /* 0x000fea0003800000 */
[----:B------:R-:W-:-:S05]  /*9ea0*/  IMAD.U32 R15, RZ, RZ, UR54 ;  /* 0x00000036ff0f7e24 */ /* 0x000fca000f8e00ff */
[----:B------:R-:W-:-:S13]  /*9eb0*/  ISETP.NE.AND P2, PT, R15, 0x3, PT ;  /* 0x000000030f00780c */ /* 0x000fda0003f45270 */
[----:B------:R-:W-:Y:S05]  /*9ec0*/  @!P2 BRA `(.L_x_116) ;  /* 0x000000000004a947 */ /* 0x000fea0003800000 */
[----:B------:R-:W-:Y:S01]  /*9ed0*/  BPT.TRAP 0x1 ;  /* 0x000000040000795c */ /* 0x000fe20000300000 */
.L_x_116:
[----:B------:R-:W2:Y:S04]  /*9ee0*/  LDL R17, [R1+0xb8] ;  /* 0x0000b80001117983 */ /* 0x000ea80000100800 */
[----:B------:R-:W3:Y:S01]  /*9ef0*/  LDL R15, [R1+0xb4] ;  /* 0x0000b400010f7983 */ /* 0x000ee20000100800 */
[----:B------:R-:W-:Y:S01]  /*9f00*/  BSSY B1, `(.L_x_117) ;  /* 0x0000005000017945 */ /* 0x000fe20003800000 */
[----:B--2---:R-:W-:Y:S02]  /*9f10*/  SHF.L.U32 R18, R17, 0x1f, RZ ;  /* 0x0000001f11127819 */ /* 0x004fe400000006ff */
[----:B---3--:R-:W-:-:S04]  /*9f20*/  LEA R15, R15, UR49, 0x3 ;  /* 0x000000310f0f7c11 */ /* 0x008fc8000f8e18ff */
[----:B------:R-:W2:Y:S02]  /*9f30*/  SYNCS.PHASECHK.TRANS64.TRYWAIT P4, [R15+URZ+0x80], R18 ;  /* 0x000080120f0075a7 */ /* 0x000ea4000808017f */
[----:B--2---:R-:W-:Y:S05]  /*9f40*/  @!P4 BRA `(.L_x_118) ;  /* 0x000000500048c947 */ /* 0x004fea0003800000 */
.L_x_246:
[----:B------:R-:W-:Y:S05]  /*9f50*/  BSYNC B1 ;  /* 0x0000000000017941 */ /* 0x000fea0003800000 */
.L_x_117:
[----:B------:R-:W-:Y:S04]  /*9f60*/  BSSY B1, `(.L_x_119) ;  /* 0x0000012000017945 */ /* 0x000fe80003800000 */
[----:B------:R-:W-:Y:S05]  /*9f70*/  @P3 BRA `(.L_x_120) ;  /* 0x0000000000403947 */ /* 0x000fea0003800000 */
[----:B------:R-:W3:Y:S02]  /*9f80*/  LDL R17, [R1+0xb4] ;  /* 0x0000b40001117983 */ /* 0x000ee40000100800 */
[----:B---3--:R-:W-:-:S05]  /*9f90*/  LEA R20, R17, R8, 0xc ;  /* 0x0000000811147211 */ /* 0x008fca00078e60ff */
[----:B------:R-:W-:Y:S01]  /*9fa0*/  VIADD R4, R20, UR49 ;  /* 0x0000003114047c36 */ /* 0x000fe20008000000 */
[----:B------:R-:W-:Y:S04]  /*9fb0*/  LDS.U16 R7, [R20+UR49+0x100] ;  /* 0x0001003114077984 */ /* 0x000fe80008000400 */
[----:B------:R-:W-:Y:S01]  /*9fc0*/  IADD3 R21, R4, R11, RZ ;  /* 0x0000000b04157210 */ /* 0x000fe20007ffe0ff */
[----:B------:R-:W-:Y:S04]  /*9fd0*/  LDS.U16 R6, [R20+UR49+0x208] ;  /* 0x0002083114067984 */ /* 0x000fe80008000400 */
[----:B------:R-:W3:Y:S04]  /*9fe0*/  LDS.U16 R4, [R20+UR49+0x200] ;  /* 0x0002003114047984 */ /* 0x000ee80008000400 */
[----:B------:R-:W-:Y:S04]  /*9ff0*/  LDS.U16 R10, [R21+0x200] ;  /* 0x00020000150a7984 */ /* 0x000fe80000000400 */
[----:B------:R-:W4:Y:S04]  /*a000*/  LDS.U16 R17, [R21+0x100] ;  /* 0x0001000015117984 */ /* 0x000f280000000400 */
[----:B--2---:R-:W2:Y:S04]  /*a010*/  LDS.U16 R15, [R20+UR49+0x108] ;  /* 0x00010831140f7984 */ /* 0x004ea80008000400 */
[----:B------:R-:W-:Y:S04]  /*a020*/  LDS.U16 R18, [R21+0x208] ;  /* 0x0002080015127984 */ /* 0x000fe80000000400 */
[----:B------:R-:W5:Y:S01]  /*a030*/  LDS.U16 R19, [R21+0x108] ;  /* 0x0001080015137984 */ /* 0x000f620000000400 */
[----:B---3--:R-:W-:-:S02]  /*a040*/  PRMT R4, R7, 0x5410, R4 ;  /* 0x0000541007047816 */ /* 0x008fc40000000004 */
[----:B----4-:R-:W-:Y:S02]  /*a050*/  PRMT R7, R17, 0x5410, R10 ;  /* 0x0000541011077816 */ /* 0x010fe4000000000a */
[----:B--2---:R-:W-:Y:S02]  /*a060*/  PRMT R6, R15, 0x5410, R6 ;  /* 0x000054100f067816 */ /* 0x004fe40000000006 */
[----:B-----5:R-:W-:-:S07]  /*a070*/  PRMT R10, R19, 0x5410, R18 ;  /* 0x00005410130a7816 */ /* 0x020fce0000000012 */
.L_x_120:
[----:B------:R-:W-:Y:S05]  /*a080*/  BSYNC B1 ;  /* 0x0000000000017941 */ /* 0x000fea0003800000 */
.L_x_119:
        /* <DEDUP_REMOVED lines=8> */
.L_x_121:
[----:B------:R-:W4:Y:S04]  /*a110*/  LDL.LU R17, [R1+0xb4] ;  /* 0x0000b40001117983 */ /* 0x000f280000300800 */
[----:B------:R-:W5:Y:S01]  /*a120*/  LDL.LU R19, [R1+0xb8] ;  /* 0x0000b80001137983 */ /* 0x000f620000300800 */
[C---:B--2---:R-:W-:Y:S02]  /*a130*/  LEA R15, R14.reuse, UR49, 0x3 ;  /* 0x000000310e0f7c11 */ /* 0x044fe4000f8e18ff */
[----:B-1----:R-:W-:Y:S01]  /*a140*/  IADD3 R14, R14, 0x1, RZ ;  /* 0x000000010e0e7810 */ /* 0x002fe20007ffe0ff */
[----:B------:R-:W1:Y:S02]  /*a150*/  S2R R18, SR_CgaCtaId ;  /* 0x0000000000127919 */ /* 0x000e640000008800 */
[----:B------:R-:W-:Y:S01]  /*a160*/  VIADD R15, R15, 0xa0 ;  /* 0x000000a00f0f7836 */ /* 0x000fe20000000000 */
[----:B------:R-:W-:-:S04]  /*a170*/  ISETP.NE.AND P2, PT, R14, 0x4, PT ;  /* 0x000000040e00780c */ /* 0x000fc80003f45270 */
[----:B------:R-:W-:Y:S02]  /*a180*/  SEL R14, R14, RZ, P2 ;  /* 0x000000ff0e0e7207 */ /* 0x000fe40001000000 */
[----:B-1----:R-:W-:Y:S02]  /*a190*/  PRMT R15, R18, 0x654, R15 ;  /* 0x00000654120f7816 */ /* 0x002fe4000000000f */
[----:B------:R-:W-:Y:S02]  /*a1a0*/  SEL R18, RZ, 0x1, P2 ;  /* 0x00000001ff127807 */ /* 0x000fe40001000000 */
[----:B---3--:R4:W-:Y:S02]  /*a1b0*/  SYNCS.ARRIVE.TRANS64.RED.A1T0 RZ, [R15+URZ], RZ ;  /* 0x000000ff0fff79a7 */ /* 0x0089e4000810043f */
[----:B------:R-:W-:Y:S01]  /*a1c0*/  LOP3.LUT R13, R13, R18, RZ, 0x3c, !PT ;  /* 0x000000120d0d7212 */ /* 0x000fe200078e3cff */
[----:B----4-:R-:W-:-:S05]  /*a1d0*/  VIADD R15, R17, 0x1 ;  /* 0x00000001110f7836 */ /* 0x010fca0000000000 */
[----:B------:R-:W-:-:S04]  /*a1e0*/  ISETP.NE.AND P4, PT, R15, 0x4, PT ;  /* 0x000000040f00780c */ /* 0x000fc80003f85270 */
[----:B------:R-:W-:Y:S02]  /*a1f0*/  SEL R17, RZ, 0x1, P4 ;  /* 0x00000001ff117807 */ /* 0x000fe40002000000 */
[----:B------:R-:W-:Y:S02]  /*a200*/  SEL R15, R15, RZ, P4 ;  /* 0x000000ff0f0f7207 */ /* 0x000fe40002000000 */
[----:B-----5:R-:W-:-:S03]  /*a210*/  LOP3.LUT R19, R19, R17, RZ, 0x3c, !PT ;  /* 0x0000001113137212 */ /* 0x020fc600078e3cff */
[----:B------:R2:W-:Y:S04]  /*a220*/  STL [R1+0xb4], R15 ;  /* 0x0000b40f01007387 */ /* 0x0005e80000100800 */
[----:B------:R2:W-:Y:S02]  /*a230*/  STL [R1+0xb8], R19 ;  /* 0x0000b81301007387 */ /* 0x0005e40000100800 */
.L_x_115:
[----:B------:R-:W-:Y:S05]  /*a240*/  BSYNC B0 ;  /* 0x0000000000007941 */ /* 0x000fea0003800000 */
.L_x_114:
[----:B------:R-:W3:Y:S04]  /*a250*/  LDL.LU R22, [R1+0x34] ;  /* 0x0000340001167983 */ /* 0x000ee80000300800 */
[----:B------:R-:W4:Y:S04]  /*a260*/  LDL.LU R17, [R1+0x38] ;  /* 0x0000380001117983 */ /* 0x000f280000300800 */
[----:B--2---:R-:W2:Y:S04]  /*a270*/  LDL.LU R19, [R1+0x3c] ;  /* 0x00003c0001137983 */ /* 0x004ea80000300800 */
[----:B------:R-:W5:Y:S04]  /*a280*/  LDL.LU R35, [R1+0x40] ;  /* 0x0000400001237983 */ /* 0x000f680000300800 */
[----:B------:R-:W2:Y:S04]  /*a290*/  LDL.LU R27, [R1+0x44] ;  /* 0x00004400011b7983 */ /* 0x000ea80000300800 */
[----:B------:R-:W2:Y:S04]  /*a2a0*/  LDL.LU R25, [R1+0x48] ;  /* 0x0000480001197983 */ /* 0x000ea80000300800 */
[----:B------:R-:W2:Y:S04]  /*a2b0*/  LDL.LU R32, [R1+0x4c] ;  /* 0x00004c0001207983 */ /* 0x000ea80000300800 */
[----:B------:R-:W2:Y:S01]  /*a2c0*/  LDL.LU R30, [R1+0x50] ;  /* 0x00005000011e7983 */ /* 0x000ea20000300800 */
[----:B------:R-:W-:-:S02]  /*a2d0*/  F2FP.F16.E4M3.UNPACK_B R15, R4 ;  /* 0x00000004ff0f723e */ /* 0x000fc400020006ff */
[----:B------:R-:W-:Y:S01]  /*a2e0*/  F2FP.F16.E4M3.UNPACK_B R21, R4.H1 ;  /* 0x00000004ff15723e */ /* 0x000fe200030006ff */
[----:B------:R-:W2:Y:S02]  /*a2f0*/  LDL.LU R29, [R1+0x54] ;  /* 0x00005400011d7983 */ /* 0x000ea40000300800 */
[--C-:B------:R-:W-:Y:S02]  /*a300*/  HADD2.F32 R18, -RZ, R15.reuse.H0_H0 ;  /* 0x2000000fff127230 */ /* 0x100fe40000004100 */
[----:B------:R-:W2:Y:S01]  /*a310*/  LDL.LU R34, [R1+0x58] ;  /* 0x0000580001227983 */ /* 0x000ea20000300800 */
[----:B------:R-:W-:-:S03]  /*a320*/  HADD2.F32 R20, -RZ, R15.H1_H1 ;  /* 0x3000000fff147230 */ /* 0x000fc60000004100 */
[----:B------:R-:W2:Y:S04]  /*a330*/  LDL.LU R33, [R1+0x5c] ;  /* 0x00005c0001217983 */ /* 0x000ea80000300800 */
[----:B------:R-:W2:Y:S04]  /*a340*/  LDL.LU R31, [R1+0x60] ;  /* 0x00006000011f7983 */ /* 0x000ea80000300800 */
[----:B------:R-:W2:Y:S04]  /*a350*/  LDL.LU R39, [R1+0x64] ;  /* 0x0000640001277983 */ /* 0x000ea80000300800 */
[----:B------:R-:W2:Y:S04]  /*a360*/  LDL.LU R38, [R1+0x68] ;  /* 0x0000680001267983 */ /* 0x000ea80000300800 */
[----:B------:R-:W2:Y:S01]  /*a370*/  LDL.LU R37, [R1+0x6c] ;  /* 0x00006c0001257983 */ /* 0x000ea20000300800 */
[----:B---3--:R-:W-:-:S04]  /*a380*/  FFMA R15, R16, R22, R9 ;  /* 0x00000016100f7223 */ /* 0x008fc80000000009 */
[----:B------:R-:W-:Y:S01]  /*a390*/  FFMA R18, R18, R2, R15 ;  /* 0x0000000212127223 */ /* 0x000fe2000000000f */
[C---:B-----5:R-:W-:Y:S02]  /*a3a0*/  FFMA R15, R16.reuse, R35, R5 ;  /* 0x00000023100f7223 */ /* 0x060fe40000000005 */
[----:B------:R-:W3:Y:S01]  /*a3b0*/  LDL.LU R35, [R1+0x70] ;  /* 0x0000700001237983 */ /* 0x000ee20000300800 */
[C---:B----4-:R-:W-:Y:S01]  /*a3c0*/  FFMA R17, R16.reuse, R17, R9 ;  /* 0x0000001110117223 */ /* 0x050fe20000000009 */
[----:B------:R-:W-:Y:S01]  /*a3d0*/  HADD2.F32 R22, -RZ, R21.H0_H0 ;  /* 0x20000015ff167230 */ /* 0x000fe20000004100 */
[----:B------:R-:W-:Y:S01]  /*a3e0*/  F2FP.F16.E4M3.UNPACK_B R24, R6 ;  /* 0x00000006ff18723e */ /* 0x000fe200020006ff */
[----:B--2---:R-:W-:Y:S01]  /*a3f0*/  FFMA R19, R16, R19, R5 ;  /* 0x0000001310137223 */ /* 0x004fe20000000005 */
[----:B------:R-:W-:-:S03]  /*a400*/  FFMA R23, R20, R2, R17 ;  /* 0x0000000214177223 */ /* 0x000fc60000000011 */
[----:B------:R-:W-:Y:S01]  /*a410*/  FFMA R20, R22, R2, R19 ;  /* 0x0000000216147223 */ /* 0x000fe20000000013 */
[--C-:B------:R-:W-:Y:S02]  /*a420*/  HADD2.F32 R26, -RZ, R24.reuse.H0_H0 ;  /* 0x20000018ff1a7230 */ /* 0x100fe40000004100 */
[C-C-:B------:R-:W-:Y:S01]  /*a430*/  FFMA R19, R16.reuse, R25, R9.reuse ;  /* 0x0000001910137223 */ /* 0x140fe20000000009 */
[----:B------:R-:W-:Y:S01]  /*a440*/  HADD2.F32 R22, -RZ, R21.H1_H1 ;  /* 0x30000015ff167230 */ /* 0x000fe20000004100 */
[----:B------:R-:W-:Y:S01]  /*a450*/  F2FP.F16.E4M3.UNPACK_B R21, R6.H1 ;  /* 0x00000006ff15723e */ /* 0x000fe200030006ff */
[----:B------:R-:W-:Y:S02]  /*a460*/  HADD2.F32 R24, -RZ, R24.H1_H1 ;  /* 0x30000018ff187230 */ /* 0x000fe40000004100 */
[----:B------:R-:W-:Y:S01]  /*a470*/  FFMA R17, R16, R27, R9 ;  /* 0x0000001b10117223 */ /* 0x000fe20000000009 */
[----:B------:R-:W-:Y:S01]  /*a480*/  F2FP.F16.E4M3.UNPACK_B R28, R7 ;  /* 0x00000007ff1c723e */ /* 0x000fe200020006ff */
[-C--:B------:R-:W-:Y:S01]  /*a490*/  FFMA R25, R22, R2.reuse, R15 ;  /* 0x0000000216197223 */ /* 0x080fe2000000000f */
[----:B------:R-:W-:Y:S01]  /*a4a0*/  FFMA R27, R24, R2, R19 ;  /* 0x00000002181b7223 */ /* 0x000fe20000000013 */
[----:B------:R-:W-:-:S02]  /*a4b0*/  HADD2.F32 R24, -RZ, R21.H0_H0 ;  /* 0x20000015ff187230 */ /* 0x000fc40000004100 */
[----:B------:R-:W-:Y:S01]  /*a4c0*/  FFMA R22, R26, R2, R17 ;  /* 0x000000021a167223 */ /* 0x000fe20000000011 */
[C-C-:B------:R-:W-:Y:S01]  /*a4d0*/  FFMA R15, R16.reuse, R32, R5.reuse ;  /* 0x00000020100f7223 */ /* 0x140fe20000000005 */
[----:B------:R-:W-:Y:S02]  /*a4e0*/  HADD2.F32 R26, -RZ, R21.H1_H1 ;  /* 0x30000015ff1a7230 */ /* 0x000fe40000004100 */
[C---:B------:R-:W-:Y:S01]  /*a4f0*/  FFMA R17, R16.reuse, R30, R5 ;  /* 0x0000001e10117223 */ /* 0x040fe20000000005 */
[--C-:B------:R-:W-:Y:S02]  /*a500*/  HADD2.F32 R30, -RZ, R28.reuse.H0_H0 ;  /* 0x2000001cff1e7230 */ /* 0x100fe40000004100 */
[----:B------:R-:W-:Y:S01]  /*a510*/  FFMA R19, R16, R29, R9 ;  /* 0x0000001d10137223 */ /* 0x000fe20000000009 */
[----:B------:R-:W-:Y:S01]  /*a520*/  F2FP.F16.E4M3.UNPACK_B R21, R7.H1 ;  /* 0x00000007ff15723e */ /* 0x000fe200030006ff */
[----:B------:R-:W-:Y:S01]  /*a530*/  FFMA R24, R24, R2, R15 ;  /* 0x0000000218187223 */ /* 0x000fe2000000000f */
[----:B------:R-:W-:-:S02]  /*a540*/  HADD2.F32 R28, -RZ, R28.H1_H1 ;  /* 0x3000001cff1c7230 */ /* 0x000fc40000004100 */
[----:B------:R-:W-:Y:S01]  /*a550*/  FFMA R15, R16, R34, R9 ;  /* 0x00000022100f7223 */ /* 0x000fe20000000009 */
[-C--:B------:R-:W-:Y:S01]  /*a560*/  FFMA R29, R26, R2.reuse, R17 ;  /* 0x000000021a1d7223 */ /* 0x080fe20000000011 */
[-C--:B------:R-:W-:Y:S01]  /*a570*/  FFMA R26, R30, R2.reuse, R19 ;  /* 0x000000021e1a7223 */ /* 0x080fe20000000013 */
[----:B------:R-:W-:Y:S01]  /*a580*/  FFMA R19, R16, R31, R5 ;  /* 0x0000001f10137223 */ /* 0x000fe20000000005 */
[--C-:B------:R-:W-:Y:S02]  /*a590*/  HADD2.F32 R30, -RZ, R21.reuse.H0_H0 ;  /* 0x20000015ff1e7230 */ /* 0x100fe40000004100 */
[----:B------:R-:W-:Y:S01]  /*a5a0*/  FFMA R31, R28, R2, R15 ;  /* 0x000000021c1f7223 */ /* 0x000fe2000000000f */
[----:B------:R-:W-:Y:S02]  /*a5b0*/  HADD2.F32 R32, -RZ, R21.H1_H1 ;  /* 0x30000015ff207230 */ /* 0x000fe40000004100 */
[----:B------:R-:W-:Y:S01]  /*a5c0*/  FFMA R17, R16, R33, R5 ;  /* 0x0000002110117223 */ /* 0x000fe20000000005 */
[----:B------:R-:W-:-:S02]  /*a5d0*/  F2FP.F16.E4M3.UNPACK_B R21, R10 ;  /* 0x0000000aff15723e */ /* 0x000fc400020006ff */
[----:B------:R-:W-:Y:S01]  /*a5e0*/  F2FP.F16.E4M3.UNPACK_B R15, R10.H1 ;  /* 0x0000000aff0f723e */ /* 0x000fe200030006ff */
[-C--:B------:R-:W-:Y:S01]  /*a5f0*/  FFMA R28, R30, R2.reuse, R17 ;  /* 0x000000021e1c7223 */ /* 0x080fe20000000011 */
[----:B------:R-:W-:Y:S01]  /*a600*/  FFMA R33, R32, R2, R19 ;  /* 0x0000000220217223 */ /* 0x000fe20000000013 */
[----:B------:R-:W-:Y:S02]  /*a610*/  HADD2.F32 R30, -RZ, R21.H0_H0 ;  /* 0x20000015ff1e7230 */ /* 0x000fe40000004100 */
[--C-:B------:R-:W-:Y:S02]  /*a620*/  HADD2.F32 R34, -RZ, R15.reuse.H0_H0 ;  /* 0x2000000fff227230 */ /* 0x100fe40000004100 */
[----:B------:R-:W-:Y:S02]  /*a630*/  HADD2.F32 R36, -RZ, R15.H1_H1 ;  /* 0x3000000fff247230 */ /* 0x000fe40000004100 */
[----:B------:R-:W-:Y:S01]  /*a640*/  FFMA R15, R16, R39, R9 ;  /* 0x00000027100f7223 */ /* 0x000fe20000000009 */
[----:B------:R-:W-:-:S02]  /*a650*/  HADD2.F32 R32, -RZ, R21.H1_H1 ;  /* 0x30000015ff207230 */ /* 0x000fc40000004100 */
[C---:B------:R-:W-:Y:S01]  /*a660*/  FFMA R17, R16.reuse, R38, R9 ;  /* 0x0000002610117223 */ /* 0x040fe20000000009 */
[----:B------:R-:W-:Y:S01]  /*a670*/  FFMA R19, R16, R37, R5 ;  /* 0x0000002510137223 */ /* 0x000fe20000000005 */
[-C--:B------:R-:W-:Y:S02]  /*a680*/  FFMA R15, R30, R2.reuse, R15 ;  /* 0x000000021e0f7223 */ /* 0x080fe4000000000f */
[-C--:B------:R-:W-:Y:S01]  /*a690*/  FFMA R30, R32, R2.reuse, R17 ;  /* 0x00000002201e7223 */ /* 0x080fe20000000011 */
[----:B------:R-:W-:Y:S01]  /*a6a0*/  FFMA R19, R34, R2, R19 ;  /* 0x0000000222137223 */ /* 0x000fe20000000013 */
[----:B------:R-:W-:Y:S02]  /*a6b0*/  F2FP.SATFINITE.E4M3.F32.PACK_AB_MERGE_C R23, R23, R18, RZ ;  /* 0x000000121717723e */ /* 0x000fe400048070ff */
[----:B------:R-:W-:Y:S02]  /*a6c0*/  F2FP.SATFINITE.E4M3.F32.PACK_AB_MERGE_C R25, R25, R20, RZ ;  /* 0x000000141919723e */ /* 0x000fe400048070ff */
[----:B------:R-:W-:-:S02]  /*a6d0*/  F2FP.SATFINITE.E4M3.F32.PACK_AB_MERGE_C R27, R27, R22, RZ ;  /* 0x000000161b1b723e */ /* 0x000fc400048070ff */
[----:B------:R-:W-:Y:S02]  /*a6e0*/  F2FP.SATFINITE.E4M3.F32.PACK_AB_MERGE_C R29, R29, R24, RZ ;  /* 0x000000181d1d723e */ /* 0x000fe400048070ff */
[----:B------:R-:W-:Y:S02]  /*a6f0*/  F2FP.SATFINITE.E4M3.F32.PACK_AB_MERGE_C R31, R31, R26, RZ ;  /* 0x0000001a1f1f723e */ /* 0x000fe400048070ff */
[----:B------:R-:W-:Y:S02]  /*a700*/  F2FP.SATFINITE.E4M3.F32.PACK_AB_MERGE_C R33, R33, R28, RZ ;  /* 0x0000001c2121723e */ /* 0x000fe400048070ff */
[----:B------:R-:W-:Y:S01]  /*a710*/  F2FP.SATFINITE.E4M3.F32.PACK_AB_MERGE_C R15, R30, R15, RZ ;  /* 0x0000000f1e0f723e */ /* 0x000fe200048070ff */
[----:B---3--:R-:W-:-:S04]  /*a720*/  FFMA R21, R16, R35, R5 ;  /* 0x0000002310157223 */ /* 0x008fc80000000005 */
[----:B------:R-:W-:-:S05]  /*a730*/  FFMA R32, R36, R2, R21 ;  /* 0x0000000224207223 */ /* 0x000fca0000000015 */
[----:B------:R-:W-:Y:S01]  /*a740*/  F2FP.SATFINITE.E4M3.F32.PACK_AB_MERGE_C R19, R32, R19, RZ ;  /* 0x000000132013723e */ /* 0x000fe200048070ff */
[----:B------:R-:W-:Y:S06]  /*a750*/  @P0 BRA `(.L_x_122) ;  /* 0x0000000000040947 */ /* 0x000fec0003800000 */
[----:B------:R-:W-:-:S04]  /*a760*/  DEPBAR.LE SB0, 0x1 ;  /* 0x000080400000791a */ /* 0x000fc80000000000 */
.L_x_122:
        /* <DEDUP_REMOVED lines=27> */
.L_x_124:
[----:B------:R-:W-:Y:S05]  /*a920*/  BSYNC B0 ;  /* 0x0000000000007941 */ /* 0x000fea0003800000 */
.L_x_123:
[----:B------:R-:W-:Y:S04]  /*a930*/  BSSY B0, `(.L_x_125) ;  /* 0x0000033000007945 */ /* 0x000fe80003800000 */
[----:B------:R-:W-:Y:S05]  /*a940*/  @!P1 BRA `(.L_x_126) ;  /* 0x0000000000c49947 */ /* 0x000fea0003800000 */
[----:B------:R-:W-:-:S04]  /*a950*/  MOV R15, UR54 ;  /* 0x00000036000f7c02 */ /* 0x000fc80008000f00 */
[----:B------:R-:W-:-:S13]  /*a960*/  ISETP.NE.AND P2, PT, R15, 0x3, PT ;  /* 0x000000030f00780c */ /* 0x000fda0003f45270 */
[----:B------:R-:W-:Y:S05]  /*a970*/  @!P2 BRA `(.L_x_127) ;  /* 0x000000000004a947 */ /* 0x000fea0003800000 */
[----:B------:R-:W-:Y:S01]  /*a980*/  BPT.TRAP 0x1 ;  /* 0x000000040000795c */ /* 0x000fe20000300000 */
.L_x_127:
[----:B------:R-:W2:Y:S04]  /*a990*/  LDL R17, [R1+0xb4] ;  /* 0x0000b40001117983 */ /* 0x000ea80000100800 */
[----:B------:R-:W3:Y:S01]  /*a9a0*/  LDL.LU R15, [R1+0xb8] ;  /* 0x0000b800010f7983 */ /* 0x000ee20000300800 */
[----:B------:R-:W-:Y:S01]  /*a9b0*/  BSSY B1, `(.L_x_128) ;  /* 0x0000005000017945 */ /* 0x000fe20003800000 */
[----:B--2---:R-:W-:Y:S02]  /*a9c0*/  LEA R18, R17, UR49, 0x3 ;  /* 0x0000003111127c11 */ /* 0x004fe4000f8e18ff */
[----:B---3--:R-:W-:-:S04]  /*a9d0*/  SHF.L.U32 R15, R15, 0x1f, RZ ;  /* 0x0000001f0f0f7819 */ /* 0x008fc800000006ff */
[----:B------:R-:W2:Y:S02]  /*a9e0*/  SYNCS.PHASECHK.TRANS64.TRYWAIT P1, [R18+URZ+0x80], R15 ;  /* 0x0000800f120075a7 */ /* 0x000ea4000802017f */
[----:B--2---:R-:W-:Y:S05]  /*a9f0*/  @!P1 BRA `(.L_x_129) ;  /* 0x0000004400b09947 */ /* 0x004fea0003800000 */
.L_x_247:
[----:B------:R-:W-:Y:S05]  /*aa00*/  BSYNC B1 ;  /* 0x0000000000017941 */ /* 0x000fea0003800000 */
.L_x_128:
[----:B------:R-:W-:Y:S04]  /*aa10*/  BSSY B1, `(.L_x_130) ;  /* 0x0000012000017945 */ /* 0x000fe80003800000 */
[----:B------:R-:W-:Y:S05]  /*aa20*/  @P3 BRA `(.L_x_131) ;  /* 0x0000000000403947 */ /* 0x000fea0003800000 */
[----:B------:R-:W3:Y:S02]  /*aa30*/  LDL.LU R17, [R1+0xb4] ;  /* 0x0000b40001117983 */ /* 0x000ee40000300800 */
[----:B---3--:R-:W-:-:S05]  /*aa40*/  IMAD R4, R17, 0x1000, R8 ;  /* 0x0000100011047824 */ /* 0x008fca00078e0208 */
[----:B------:R-:W-:Y:S01]  /*aa50*/  IADD3 R6, R4, UR49, RZ ;  /* 0x0000003104067c10 */ /* 0x000fe2000fffe0ff */
[----:B------:R-:W-:Y:S04]  /*aa60*/  LDS.U16 R7, [R4+UR49+0x100] ;  /* 0x0001003104077984 */ /* 0x000fe80008000400 */
[----:B------:R-:W-:Y:S01]  /*aa70*/  IMAD.IADD R19, R11, 0x1, R6 ;  /* 0x000000010b137824 */ /* 0x000fe200078e0206 */
[----:B------:R-:W-:Y:S04]  /*aa80*/  LDS.U16 R10, [R4+UR49+0x208] ;  /* 0x00020831040a7984 */ /* 0x000fe80008000400 */
[----:B------:R-:W3:Y:S04]  /*aa90*/  LDS.U16 R6, [R4+UR49+0x200] ;  /* 0x0002003104067984 */ /* 0x000ee80008000400 */
[----:B------:R3:W4:Y:S04]  /*aaa0*/  LDS.U16 R11, [R4+UR49+0x108] ;  /* 0x00010831040b7984 */ /* 0x0007280008000400 */
[----:B--2---:R-:W-:Y:S04]  /*aab0*/  LDS.U16 R15, [R19+0x200] ;  /* 0x00020000130f7984 */ /* 0x004fe80000000400 */
[----:B------:R-:W2:Y:S04]  /*aac0*/  LDS.U16 R18, [R19+0x100] ;  /* 0x0001000013127984 */ /* 0x000ea80000000400 */
[----:B------:R-:W-:Y:S04]  /*aad0*/  LDS.U16 R17, [R19+0x208] ;  /* 0x0002080013117984 */ /* 0x000fe80000000400 */
[----:B------:R-:W5:Y:S01]  /*aae0*/  LDS.U16 R20, [R19+0x108] ;  /* 0x0001080013147984 */ /* 0x000f620000000400 */
[----:B---3--:R-:W-:-:S02]  /*aaf0*/  PRMT R4, R7, 0x5410, R6 ;  /* 0x0000541007047816 */ /* 0x008fc40000000006 */
[----:B----4-:R-:W-:Y:S02]  /*ab00*/  PRMT R6, R11, 0x5410, R10 ;  /* 0x000054100b067816 */ /* 0x010fe4000000000a */
[----:B--2---:R-:W-:Y:S02]  /*ab10*/  PRMT R7, R18, 0x5410, R15 ;  /* 0x0000541012077816 */ /* 0x004fe4000000000f */
[----:B-----5:R-:W-:-:S07]  /*ab20*/  PRMT R10, R20, 0x5410, R17 ;  /* 0x00005410140a7816 */ /* 0x020fce0000000011 */
.L_x_131:
[----:B------:R-:W-:Y:S05]  /*ab30*/  BSYNC B1 ;  /* 0x0000000000017941 */ /* 0x000fea0003800000 */
.L_x_130:
        /* <DEDUP_REMOVED lines=8> */
.L_x_132:
[----:B--2---:R-:W2:Y:S01]  /*abc0*/  S2R R18, SR_CgaCtaId ;  /* 0x0000000000127919 */ /* 0x004ea20000008800 */
[C---:B------:R-:W-:Y:S01]  /*abd0*/  LEA R11, R14.reuse, UR49, 0x3 ;  /* 0x000000310e0b7c11 */ /* 0x040fe2000f8e18ff */
[----:B-1----:R-:W-:-:S03]  /*abe0*/  VIADD R14, R14, 0x1 ;  /* 0x000000010e0e7836 */ /* 0x002fc60000000000 */
[----:B------:R-:W-:Y:S02]  /*abf0*/  IADD3 R11, R11, 0xa0, RZ ;  /* 0x000000a00b0b7810 */ /* 0x000fe40007ffe0ff */
[----:B------:R-:W-:-:S04]  /*ac00*/  ISETP.NE.AND P1, PT, R14, 0x4, PT ;  /* 0x000000040e00780c */ /* 0x000fc80003f25270 */
[----:B------:R-:W-:Y:S02]  /*ac10*/  SEL R14, R14, RZ, P1 ;  /* 0x000000ff0e0e7207 */ /* 0x000fe40000800000 */
[----:B--2---:R-:W-:Y:S02]  /*ac20*/  PRMT R11, R18, 0x654, R11 ;  /* 0x00000654120b7816 */ /* 0x004fe4000000000b */
[----:B------:R-:W-:Y:S02]  /*ac30*/  SEL R18, RZ, 0x1, P1 ;  /* 0x00000001ff127807 */ /* 0x000fe40000800000 */
[----:B---3--:R2:W-:Y:S02]  /*ac40*/  SYNCS.ARRIVE.TRANS64.RED.A1T0 RZ, [R11+URZ], RZ ;  /* 0x000000ff0bff79a7 */ /* 0x0085e4000810043f */
[----:B------:R-:W-:-:S07]  /*ac50*/  LOP3.LUT R13, R13, R18, RZ, 0x3c, !PT ;  /* 0x000000120d0d7212 */ /* 0x000fce00078e3cff */
.L_x_126:
[----:B------:R-:W-:Y:S05]  /*ac60*/  BSYNC B0 ;  /* 0x0000000000007941 */ /* 0x000fea0003800000 */
.L_x_125:
[----:B--2---:R-:W2:Y:S04]  /*ac70*/  LDL.LU R11, [R1+0x74] ;  /* 0x00007400010b7983 */ /* 0x004ea80000300800 */
[----:B------:R-:W3:Y:S04]  /*ac80*/  LDL.LU R15, [R1+0x78] ;  /* 0x00007800010f7983 */ /* 0x000ee80000300800 */
[----:B------:R-:W4:Y:S04]  /*ac90*/  LDL.LU R19, [R1+0x84] ;  /* 0x0000840001137983 */ /* 0x000f280000300800 */
[----:B------:R-:W5:Y:S04]  /*aca0*/  LDL.LU R21, [R1+0x88] ;  /* 0x0000880001157983 */ /* 0x000f680000300800 */
        /* <DEDUP_REMOVED lines=11> */
[----:B------:R-:W5:Y:S01]  /*ad60*/  LDL.LU R26, [R1+0xac] ;  /* 0x0000ac00011a7983 */ /* 0x000f620000300800 */
[----:B------:R-:W-:-:S02]  /*ad70*/  F2FP.F16.E4M3.UNPACK_B R22, R10.H1 ;  /* 0x0000000aff16723e */ /* 0x000fc400030006ff */
[-C--:B------:R-:W-:Y:S02]  /*ad80*/  F2FP.F16.E4M3.UNPACK_B R18, R4.reuse ;  /* 0x00000004ff12723e */ /* 0x080fe400020006ff */
[----:B------:R-:W-:Y:S02]  /*ad90*/  F2FP.F16.E4M3.UNPACK_B R4, R4.H1 ;  /* 0x00000004ff04723e */ /* 0x000fe400030006ff */
[----:B------:R-:W-:Y:S01]  /*ada0*/  F2FP.F16.E4M3.UNPACK_B R10, R10 ;  /* 0x0000000aff0a723e */ /* 0x000fe200020006ff */
[C-C-:B--2---:R-:W-:Y:S01]  /*adb0*/  FFMA R11, R16.reuse, R11, R9.reuse ;  /* 0x0000000b100b7223 */ /* 0x144fe20000000009 */
[C-C-:B---3--:R-:W-:Y:S01]  /*adc0*/  FFMA R15, R16.reuse, R15, R9.reuse ;  /* 0x0000000f100f7223 */ /* 0x148fe20000000009 */
[C-C-:B----4-:R-:W-:Y:S01]  /*add0*/  FFMA R19, R16.reuse, R19, R9.reuse ;  /* 0x0000001310137223 */ /* 0x150fe20000000009 */
[C-C-:B-----5:R-:W-:Y:S01]  /*ade0*/  FFMA R21, R16.reuse, R21, R9.reuse ;  /* 0x0000001510157223 */ /* 0x160fe20000000009 */
[C-C-:B------:R-:W-:Y:S01]  /*adf0*/  FFMA R27, R16.reuse, R27, R9.reuse ;  /* 0x0000001b101b7223 */ /* 0x140fe20000000009 */
[C-C-:B------:R-:W-:Y:S01]  /*ae00*/  FFMA R29, R16.reuse, R29, R9.reuse ;  /* 0x0000001d101d7223 */ /* 0x140fe20000000009 */
[C-C-:B------:R-:W-:Y:S01]  /*ae10*/  FFMA R35, R16.reuse, R32, R9.reuse ;  /* 0x0000002010237223 */ /* 0x140fe20000000009 */
[C---:B------:R-:W-:Y:S01]  /*ae20*/  FFMA R37, R16.reuse, R31, R9 ;  /* 0x0000001f10257223 */ /* 0x040fe20000000009 */
[C-C-:B------:R-:W-:Y:S01]  /*ae30*/  FFMA R9, R16.reuse, R30, R5.reuse ;  /* 0x0000001e10097223 */ /* 0x140fe20000000005 */
[C-C-:B------:R-:W-:Y:S01]  /*ae40*/  FFMA R17, R16.reuse, R17, R5.reuse ;  /* 0x0000001110117223 */ /* 0x140fe20000000005 */
[C-C-:B------:R-:W-:Y:S01]  /*ae50*/  FFMA R23, R16.reuse, R23, R5.reuse ;  /* 0x0000001710177223 */ /* 0x140fe20000000005 */
[C-C-:B------:R-:W-:Y:S01]  /*ae60*/  FFMA R25, R16.reuse, R25, R5.reuse ;  /* 0x0000001910197223 */ /* 0x140fe20000000005 */
[C-C-:B------:R-:W-:Y:S01]  /*ae70*/  FFMA R31, R16.reuse, R28, R5.reuse ;  /* 0x0000001c101f7223 */ /* 0x140fe20000000005 */
[----:B------:R-:W-:Y:S01]  /*ae80*/  FFMA R33, R16, R24, R5 ;  /* 0x0000001810217223 */ /* 0x000fe20000000005 */
[----:B------:R-:W-:-:S02]  /*ae90*/  HADD2.F32 R24, -RZ, R22.H1_H1 ;  /* 0x30000016ff187230 */ /* 0x000fc40000004100 */
[----:B------:R-:W-:Y:S02]  /*aea0*/  HADD2.F32 R22, -RZ, R22.H0_H0 ;  /* 0x20000016ff167230 */ /* 0x000fe40000004100 */
[----:B------:R-:W-:Y:S01]  /*aeb0*/  FFMA R39, R16, R20, R5 ;  /* 0x0000001410277223 */ /* 0x000fe20000000005 */
[--C-:B------:R-:W-:Y:S02]  /*aec0*/  HADD2.F32 R20, -RZ, R18.reuse.H0_H0 ;  /* 0x20000012ff147230 */ /* 0x100fe40000004100 */
[----:B------:R-:W-:Y:S02]  /*aed0*/  HADD2.F32 R18, -RZ, R18.H1_H1 ;  /* 0x30000012ff127230 */ /* 0x000fe40000004100 */
[----:B------:R-:W-:Y:S01]  /*aee0*/  FFMA R32, R24, R2, R39 ;  /* 0x0000000218207223 */ /* 0x000fe20000000027 */
[----:B------:R-:W-:Y:S01]  /*aef0*/  FFMA R5, R16, R26, R5 ;  /* 0x0000001a10057223 */ /* 0x000fe20000000005 */
[----:B------:R-:W-:Y:S01]  /*af00*/  FFMA R24, R20, R2, R11 ;  /* 0x0000000214187223 */ /* 0x000fe2000000000b */
[--C-:B------:R-:W-:Y:S01]  /*af10*/  HADD2.F32 R20, -RZ, R4.reuse.H0_H0 ;  /* 0x20000004ff147230 */ /* 0x100fe20000004100 */
[-C--:B------:R-:W-:Y:S01]  /*af20*/  F2FP.F16.E4M3.UNPACK_B R11, R6.reuse ;  /* 0x00000006ff0b723e */ /* 0x080fe200020006ff */
[----:B------:R-:W-:Y:S01]  /*af30*/  HADD2.F32 R4, -RZ, R4.H1_H1 ;  /* 0x30000004ff047230 */ /* 0x000fe20000004100 */
[----:B------:R-:W-:Y:S01]  /*af40*/  F2FP.F16.E4M3.UNPACK_B R6, R6.H1 ;  /* 0x00000006ff06723e */ /* 0x000fe200030006ff */
[-C--:B------:R-:W-:Y:S01]  /*af50*/  FFMA R15, R18, R2.reuse, R15 ;  /* 0x00000002120f7223 */ /* 0x080fe2000000000f */
[----:B------:R-:W-:Y:S01]  /*af60*/  FFMA R26, R20, R2, R9 ;  /* 0x00000002141a7223 */ /* 0x000fe20000000009 */
[----:B------:R-:W-:-:S02]  /*af70*/  HADD2.F32 R18, -RZ, R11.H0_H0 ;  /* 0x2000000bff127230 */ /* 0x000fc40000004100 */
[-C--:B------:R-:W-:Y:S01]  /*af80*/  FFMA R17, R4, R2.reuse, R17 ;  /* 0x0000000204117223 */ /* 0x080fe20000000011 */
[--C-:B------:R-:W-:Y:S01]  /*af90*/  HADD2.F32 R4, -RZ, R6.reuse.H0_H0 ;  /* 0x20000006ff047230 */ /* 0x100fe20000004100 */
[-C--:B------:R-:W-:Y:S01]  /*afa0*/  F2FP.F16.E4M3.UNPACK_B R9, R7.reuse ;  /* 0x00000007ff09723e */ /* 0x080fe200020006ff */
[----:B------:R-:W-:Y:S02]  /*afb0*/  HADD2.F32 R6, -RZ, R6.H1_H1 ;  /* 0x30000006ff067230 */ /* 0x000fe40000004100 */
[-C--:B------:R-:W-:Y:S01]  /*afc0*/  FFMA R19, R18, R2.reuse, R19 ;  /* 0x0000000212137223 */ /* 0x080fe20000000013 */
[----:B------:R-:W-:Y:S01]  /*afd0*/  F2FP.F16.E4M3.UNPACK_B R7, R7.H1 ;  /* 0x00000007ff07723e */ /* 0x000fe200030006ff */
[-C--:B------:R-:W-:Y:S01]  /*afe0*/  FFMA R23, R4, R2.reuse, R23 ;  /* 0x0000000204177223 */ /* 0x080fe20000000017 */
[--C-:B------:R-:W-:Y:S02]  /*aff0*/  HADD2.F32 R18, -RZ, R9.reuse.H1_H1 ;  /* 0x30000009ff127230 */ /* 0x100fe40000004100 */
[----:B------:R-:W-:Y:S01]  /*b000*/  FFMA R28, R6, R2, R25 ;  /* 0x00000002061c7223 */ /* 0x000fe20000000019 */
[----:B------:R-:W-:-:S02]  /*b010*/  HADD2.F32 R4, -RZ, R9.H0_H0 ;  /* 0x20000009ff047230 */ /* 0x000fc40000004100 */
[-C--:B------:R-:W-:Y:S01]  /*b020*/  FFMA R5, R22, R2.reuse, R5 ;  /* 0x0000000216057223 */ /* 0x080fe20000000005 */
[----:B------:R-:W-:Y:S02]  /*b030*/  HADD2.F32 R20, -RZ, R11.H1_H1 ;  /* 0x3000000bff147230 */ /* 0x000fe40000004100 */
[-C--:B------:R-:W-:Y:S01]  /*b040*/  FFMA R30, R18, R2.reuse, R29 ;  /* 0x00000002121e7223 */ /* 0x080fe2000000001d */
[----:B------:R-:W-:Y:S02]  /*b050*/  HADD2.F32 R18, -RZ, R10.H0_H0 ;  /* 0x2000000aff127230 */ /* 0x000fe40000004100 */
[-C--:B------:R-:W-:Y:S01]  /*b060*/  FFMA R27, R4, R2.reuse, R27 ;  /* 0x00000002041b7223 */ /* 0x080fe2000000001b */
[--C-:B------:R-:W-:Y:S02]  /*b070*/  HADD2.F32 R4, -RZ, R7.reuse.H0_H0 ;  /* 0x20000007ff047230 */ /* 0x100fe40000004100 */
[----:B------:R-:W-:Y:S01]  /*b080*/  FFMA R20, R20, R2, R21 ;  /* 0x0000000214147223 */ /* 0x000fe20000000015 */
[----:B------:R-:W-:-:S02]  /*b090*/  HADD2.F32 R6, -RZ, R7.H1_H1 ;  /* 0x30000007ff067230 */ /* 0x000fc40000004100 */
[-C--:B------:R-:W-:Y:S01]  /*b0a0*/  FFMA R18, R18, R2.reuse, R35 ;  /* 0x0000000212127223 */ /* 0x080fe20000000023 */
[----:B------:R-:W-:Y:S02]  /*b0b0*/  HADD2.F32 R10, -RZ, R10.H1_H1 ;  /* 0x3000000aff0a7230 */ /* 0x000fe40000004100 */
[----:B------:R-:W-:Y:S01]  /*b0c0*/  FFMA R4, R4, R2, R31 ;  /* 0x0000000204047223 */ /* 0x000fe2000000001f */
[----:B------:R-:W-:Y:S01]  /*b0d0*/  F2FP.SATFINITE.E4M3.F32.PACK_AB_MERGE_C R15, R15, R24, RZ ;  /* 0x000000180f0f723e */ /* 0x000fe200048070ff */
[----:B------:R-:W-:Y:S01]  /*b0e0*/  FFMA R33, R6, R2, R33 ;  /* 0x0000000206217223 */ /* 0x000fe20000000021 */
[----:B------:R-:W-:Y:S01]  /*b0f0*/  F2FP.SATFINITE.E4M3.F32.PACK_AB_MERGE_C R17, R17, R26, RZ ;  /* 0x0000001a1111723e */ /* 0x000fe200048070ff */
[----:B------:R-:W-:Y:S01]  /*b100*/  FFMA R37, R10, R2, R37 ;  /* 0x000000020a257223 */ /* 0x000fe20000000025 */
[----:B------:R-:W-:Y:S02]  /*b110*/  F2FP.SATFINITE.E4M3.F32.PACK_AB_MERGE_C R19, R20, R19, RZ ;  /* 0x000000131413723e */ /* 0x000fe400048070ff */
[----:B------:R-:W-:-:S02]  /*b120*/  F2FP.SATFINITE.E4M3.F32.PACK_AB_MERGE_C R23, R28, R23, RZ ;  /* 0x000000171c17723e */ /* 0x000fc400048070ff */
[----:B------:R-:W-:Y:S02]  /*b130*/  F2FP.SATFINITE.E4M3.F32.PACK_AB_MERGE_C R27, R30, R27, RZ ;  /* 0x0000001b1e1b723e */ /* 0x000fe400048070ff */
[----:B------:R-:W-:Y:S02]  /*b140*/  F2FP.SATFINITE.E4M3.F32.PACK_AB_MERGE_C R33, R33, R4, RZ ;  /* 0x000000042121723e */ /* 0x000fe400048070ff */
[----:B------:R-:W-:Y:S02]  /*b150*/  F2FP.SATFINITE.E4M3.F32.PACK_AB_MERGE_C R37, R37, R18, RZ ;  /* 0x000000122525723e */ /* 0x000fe400048070ff */
[----:B------:R-:W-:Y:S01]  /*b160*/  F2FP.SATFINITE.E4M3.F32.PACK_AB_MERGE_C R5, R32, R5, RZ ;  /* 0x000000052005723e */ /* 0x000fe200048070ff */
[----:B------:R-:W-:Y:S06]  /*b170*/  @P0 BRA `(.L_x_133) ;  /* 0x0000000000040947 */ /* 0x000fec0003800000 */
[----:B------:R-:W-:-:S04]  /*b180*/  DEPBAR.LE SB0, 0x1 ;  /* 0x000080400000791a */ /* 0x000fc80000000000 */
.L_x_133:
[----:B------:R-:W2:Y:S01]  /*b190*/  LDL.LU R18, [R1+0xc0] ;  /* 0x0000c00001127983 */ /* 0x000ea20000300800 */
        /* <DEDUP_REMOVED lines=17> */
[----:B----4-:R-:W-:Y:S01]  /*b2b0*/  BAR.SYNC.DEFER_BLOCKING 0x1, 0x100 ;  /* 0x0044000000007b1d */ /* 0x010fe20000010000 */
[----:B--2---:R-:W-:-:S05]  /*b2c0*/  IADD3 R18, P1, R18, UR50, RZ ;  /* 0x0000003212127c10 */ /* 0x004fca000ff3e0ff */
[----:B------:R3:W-:Y:S01]  /*b2d0*/  STL [R1+0xc0], R18 ;  /* 0x0000c01201007387 */ /* 0x0007e20000100800 */
[----:B------:R-:W-:Y:S07]  /*b2e0*/  @P0 BRA `(.L_x_135) ;  /* 0x0000000000200947 */ /* 0x000fee0003800000 */
        /* <DEDUP_REMOVED lines=8> */
.L_x_135:
[----:B------:R-:W-:Y:S05]  /*b370*/  BSYNC B0 ;  /* 0x0000000000007941 */ /* 0x000fea0003800000 */
.L_x_134:
[----:B---3--:R-:W2:Y:S01]  /*b380*/  LDL.LU R19, [R1+0xc4] ;  /* 0x0000c40001137983 */ /* 0x008ea20000300800 */
[----:B------:R-:W-:Y:S01]  /*b390*/  MOV R4, 0xffffffff ;  /* 0xffffffff00047802 */ /* 0x000fe20000000f00 */
[----:B------:R-:W-:Y:S01]  /*b3a0*/  ULDC.64 UR4, c[0x0][0x8f8] ;  /* 0x00023e0000047ab9 */ /* 0x000fe20000000a00 */
[----:B------:R-:W-:Y:S01]  /*b3b0*/  UMOV UR57, 0xffffffff ;  /* 0xffffffff00397882 */ /* 0x000fe20000000000 */
[----:B------:R-:W-:Y:S01]  /*b3c0*/  ISETP.GE.U32.AND P0, PT, R18, UR4, PT ;  /* 0x0000000412007c0c */ /* 0x000fe2000bf06070 */
[----:B------:R-:W-:Y:S01]  /*b3d0*/  UMOV UR43, 0xffffffff ;  /* 0xffffffff002b7882 */ /* 0x000fe20000000000 */
[----:B------:R-:W-:Y:S02]  /*b3e0*/  PRMT R2, RZ, 0x7610, R2 ;  /* 0x00007610ff027816 */ /* 0x000fe40000000002 */
[----:B--2---:R-:W-:-:S04]  /*b3f0*/  IADD3.X R19, R19, UR39, RZ, P1, !PT ;  /* 0x0000002713137c10 */ /* 0x004fc80008ffe4ff */
[----:B------:R-:W-:Y:S01]  /*b400*/  ISETP.GE.U32.AND.EX P0, PT, R19, UR5, PT, P0 ;  /* 0x0000000513007c0c */ /* 0x000fe2000bf06100 */
[----:B------:R2:W-:Y:S04]  /*b410*/  STL [R1+0xc4], R19 ;  /* 0x0000c41301007387 */ /* 0x0005e80000100800 */
[----:B------:R2:W-:Y:S08]  /*b420*/  STL [R1+0xd8], R4 ;  /* 0x0000d80401007387 */ /* 0x0005f00000100800 */
[----:B------:R-:W-:Y:S05]  /*b430*/  @P0 BRA `(.L_x_136) ;  /* 0x00000004007c0947 */ /* 0x000fea0003800000 */
[----:B------:R-:W3:Y:S01]  /*b440*/  LDC.64 R10, c[0x0][0x8d0] ;  /* 0x00023400ff0a7b82 */ /* 0x000ee20000000a00 */
[----:B------:R-:W4:Y:S01]  /*b450*/  S2R R17, SR_CTAID.X ;  /* 0x0000000000117919 */ /* 0x000f220000002500 */
[----:B------:R-:W-:Y:S01]  /*b460*/  IMAD.MOV.U32 R8, RZ, RZ, R18 ;  /* 0x000000ffff087224 */ /* 0x000fe200078e0012 */
[----:B------:R-:W-:-:S05]  /*b470*/  MOV R9, R19 ;  /* 0x0000001300097202 */ /* 0x000fca0000000f00 */
[----:B------:R-:W1:Y:S08]  /*b480*/  LDC R12, c[0x0][0x8d8] ;  /* 0x00023600ff0c7b82 */ /* 0x000e700000000800 */
[----:B------:R-:W1:Y:S01]  /*b490*/  LDC.64 R20, c[0x0][0x8c8] ;  /* 0x00023200ff147b82 */ /* 0x000e620000000a00 */
[----:B---3--:R-:W-:-:S04]  /*b4a0*/  ISETP.NE.U32.AND P0, PT, R10, RZ, PT ;  /* 0x000000ff0a00720c */ /* 0x008fc80003f05070 */
[----:B------:R-:W-:-:S13]  /*b4b0*/  ISETP.NE.AND.EX P0, PT, R11, RZ, PT, P0 ;  /* 0x000000ff0b00720c */ /* 0x000fda0003f05300 */
[----:B-1--4-:R-:W-:Y:S05]  /*b4c0*/  @!P0 BRA `(.L_x_137) ;  /* 0x0000000000288947 */ /* 0x012fea0003800000 */
[----:B------:R-:W1:Y:S02]  /*b4d0*/  LDC R2, c[0x0][0x8dc] ;  /* 0x00023700ff027b82 */ /* 0x000e640000000800 */
[----:B-1----:R-:W-:-:S05]  /*b4e0*/  IADD3 R9, P0, R18, R2, RZ ;  /* 0x0000000212097210 */ /* 0x002fca0007f1e0ff */
[----:B------:R-:W-:-:S04]  /*b4f0*/  IMAD.X R15, RZ, RZ, R19, P0 ;  /* 0x000000ffff0f7224 */ /* 0x000fc800000e0613 */
[----:B--2---:R-:W-:-:S04]  /*b500*/  IMAD.WIDE.U32 R4, R15, R10, RZ ;  /* 0x0000000a0f047225 */ /* 0x004fc800078e00ff */
[----:B------:R-:W-:-:S04]  /*b510*/  IMAD.WIDE.U32 R6, P0, R9, R11, R4 ;  /* 0x0000000b09067225 */ /* 0x000fc80007800004 */
[----:B------:R-:W-:Y:S01]  /*b520*/  IMAD.WIDE.U32 R4, R9, R10, RZ ;  /* 0x0000000a09047225 */ /* 0x000fe200078e00ff */
[----:B------:R-:W-:-:S03]  /*b530*/  IADD3.X R9, RZ, RZ, RZ, P0, !PT ;  /* 0x000000ffff097210 */ /* 0x000fc600007fe4ff */
[----:B------:R-:W-:Y:S01]  /*b540*/  IMAD.MOV.U32 R8, RZ, RZ, R7 ;  /* 0x000000ffff087224 */ /* 0x000fe200078e0007 */
[----:B------:R-:W-:-:S05]  /*b550*/  IADD3 RZ, P0, R5, R6, RZ ;  /* 0x0000000605ff7210 */ /* 0x000fca0007f1e0ff */
[----:B------:R-:W-:-:S08]  /*b560*/  IMAD.WIDE.U32.X R8, R15, R11, R8, P0 ;  /* 0x0000000b0f087225 */ /* 0x000fd000000e0408 */
.L_x_137:
[----:B------:R-:W1:Y:S01]  /*b570*/  S2R R11, SR_CTAID.Y ;  /* 0x00000000000b7919 */ /* 0x000e620000002600 */
[-CC-:B------:R-:W-:Y:S01]  /*b580*/  SHF.R.U64 R27, R8, R12.reuse, R9.reuse ;  /* 0x0000000c081b7219 */ /* 0x180fe20000001209 */
[----:B------:R-:W3:Y:S01]  /*b590*/  LDC R6, c[0x0][0x8c0] ;  /* 0x00023000ff067b82 */ /* 0x000ee20000000800 */
[----:B------:R-:W-:Y:S01]  /*b5a0*/  SHF.R.U32.HI R2, RZ, R12, R9 ;  /* 0x0000000cff027219 */ /* 0x000fe20000011609 */
[----:B--2---:R-:W-:Y:S01]  /*b5b0*/  IMAD.MOV.U32 R4, RZ, RZ, R18 ;  /* 0x000000ffff047224 */ /* 0x004fe200078e0012 */
[----:B------:R-:W-:Y:S01]  /*b5c0*/  IADD3 R7, P0, RZ, -R27, RZ ;  /* 0x8000001bff077210 */ /* 0x000fe20007f1e0ff */
[----:B------:R-:W-:Y:S01]  /*b5d0*/  ULDC UR4, c[0x0][0x150] ;  /* 0x0000540000047ab9 */ /* 0x000fe20000000800 */
[----:B------:R-:W-:Y:S02]  /*b5e0*/  MOV R5, R19 ;  /* 0x0000001300057202 */ /* 0x000fe40000000f00 */
[----:B------:R-:W-:Y:S01]  /*b5f0*/  IADD3.X R9, RZ, ~R2, RZ, P0, !PT ;  /* 0x80000002ff097210 */ /* 0x000fe200007fe4ff */
[----:B------:R-:W2:Y:S01]  /*b600*/  LDC.64 R18, c[0x0][0x8e8] ;  /* 0x00023a00ff127b82 */ /* 0x000ea20000000a00 */
[----:B------:R-:W-:Y:S01]  /*b610*/  I2FP.F32.U32 R8, R17 ;  /* 0x0000001100087245 */ /* 0x000fe20000201000 */
[----:B------:R-:W-:-:S04]  /*b620*/  IMAD.WIDE.U32 R4, R7, R20, R4 ;  /* 0x0000001407047225 */ /* 0x000fc800078e0004 */
[----:B------:R-:W-:Y:S02]  /*b630*/  IMAD R2, R9, R20, RZ ;  /* 0x0000001409027224 */ /* 0x000fe400078e02ff */
[----:B------:R-:W-:Y:S01]  /*b640*/  FMUL R8, R8, UR4 ;  /* 0x0000000408087c20 */ /* 0x000fe20008400000 */
[----:B------:R-:W4:Y:S01]  /*b650*/  LDC R12, c[0x0][0x8b0] ;  /* 0x00022c00ff0c7b82 */ /* 0x000f220000000800 */
[----:B------:R-:W-:Y:S01]  /*b660*/  ULDC UR4, c[0x0][0x154] ;  /* 0x0000550000047ab9 */ /* 0x000fe20000000800 */
[----:B------:R-:W-:-:S03]  /*b670*/  IMAD R7, R7, R21, R2 ;  /* 0x0000001507077224 */ /* 0x000fc600078e0202 */
[----:B------:R-:W5:Y:S01]  /*b680*/  F2I.U32.TRUNC.NTZ R8, R8 ;  /* 0x0000000800087305 */ /* 0x000f62000020f000 */
[----:B------:R-:W-:Y:S02]  /*b690*/  IMAD.IADD R5, R5, 0x1, R7 ;  /* 0x0000000105057824 */ /* 0x000fe400078e0207 */
[----:B------:R-:W4:Y:S01]  /*b6a0*/  LDC R22, c[0x0][0x900] ;  /* 0x00024000ff167b82 */ /* 0x000f220000000800 */
[----:B------:R-:W-:Y:S02]  /*b6b0*/  IMAD.MOV.U32 R7, RZ, RZ, -0x1 ;  /* 0xffffffffff077424 */ /* 0x000fe400078e00ff */
[-CC-:B---3--:R-:W-:Y:S02]  /*b6c0*/  SHF.R.U64 R10, R4, R6.reuse, R5.reuse ;  /* 0x00000006040a7219 */ /* 0x188fe40000001205 */
[----:B------:R-:W-:Y:S02]  /*b6d0*/  SHF.R.U32.HI R5, RZ, R6, R5 ;  /* 0x00000006ff057219 */ /* 0x000fe40000011605 */
[----:B-1----:R-:W-:Y:S01]  /*b6e0*/  I2FP.F32.U32 R4, R11 ;  /* 0x0000000b00047245 */ /* 0x002fe20000201000 */
[----:B------:R-:W1:Y:S01]  /*b6f0*/  LDC R2, c[0x0][0x144] ;  /* 0x00005100ff027b82 */ /* 0x000e620000000800 */
[----:B--2---:R-:W-:-:S03]  /*b700*/  ISETP.NE.U32.AND P0, PT, R18, RZ, PT ;  /* 0x000000ff1200720c */ /* 0x004fc60003f05070 */
[----:B------:R-:W-:Y:S01]  /*b710*/  FMUL R6, R4, UR4 ;  /* 0x0000000404067c20 */ /* 0x000fe20008400000 */
[----:B------:R-:W-:Y:S02]  /*b720*/  ISETP.NE.AND.EX P0, PT, R19, RZ, PT, P0 ;  /* 0x000000ff1300720c */ /* 0x000fe40003f05300 */
[----:B-----5:R-:W-:Y:S01]  /*b730*/  IADD3 R4, -R8, RZ, RZ ;  /* 0x000000ff08047210 */ /* 0x020fe20007ffe1ff */
[----:B------:R-:W2:Y:S01]  /*b740*/  LDC R20, c[0x0][0x148] ;  /* 0x00005200ff147b82 */ /* 0x000ea20000000800 */
[----:B------:R3:W1:Y:S01]  /*b750*/  F2I.U32.TRUNC.NTZ R15, R6 ;  /* 0x00000006000f7305 */ /* 0x000662000020f000 */
[-CC-:B----4-:R-:W-:Y:S02]  /*b760*/  SHF.R.U64 R8, R10, R12.reuse, R5.reuse ;  /* 0x0000000c0a087219 */ /* 0x190fe40000001205 */
[----:B------:R-:W-:-:S04]  /*b770*/  SHF.R.U32.HI R5, RZ, R12, R5 ;  /* 0x0000000cff057219 */ /* 0x000fc80000011605 */
[----:B------:R-:W4:Y:S01]  /*b780*/  LDC R21, c[0x0][0x8a8] ;  /* 0x00022a00ff157b82 */ /* 0x000f220000000800 */
[-CC-:B------:R-:W-:Y:S02]  /*b790*/  SHF.R.U64 R12, R8, R22.reuse, R5.reuse ;  /* 0x00000016080c7219 */ /* 0x180fe40000001205 */
[-C--:B------:R-:W-:Y:S02]  /*b7a0*/  SHF.L.U32 R7, R7, R22.reuse, RZ ;  /* 0x0000001607077219 */ /* 0x080fe400000006ff */
[-C--:B------:R-:W-:Y:S02]  /*b7b0*/  SHF.R.U32.HI R5, RZ, R22.reuse, R5 ;  /* 0x00000016ff057219 */ /* 0x080fe40000011605 */
[----:B------:R-:W-:Y:S01]  /*b7c0*/  SHF.L.U32 R22, R3, R22, RZ ;  /* 0x0000001603167219 */ /* 0x000fe200000006ff */
[----:B------:R-:W2:Y:S01]  /*b7d0*/  LDC R24, c[0x0][0x8f0] ;  /* 0x00023c00ff187b82 */ /* 0x000ea20000000800 */
[----:B-1----:R-:W-:Y:S01]  /*b7e0*/  IMAD R17, R2, R4, R17 ;  /* 0x0000000402117224 */ /* 0x002fe200078e0211 */
[----:B------:R-:W-:-:S02]  /*b7f0*/  LOP3.LUT R23, RZ, R7, RZ, 0x33, !PT ;  /* 0x00000007ff177212 */ /* 0x000fc400078e33ff */
[----:B------:R-:W-:Y:S02]  /*b800*/  MOV R2, R12 ;  /* 0x0000000c00027202 */ /* 0x000fe40000000f00 */
[----:B------:R-:W-:Y:S02]  /*b810*/  MOV R3, R5 ;  /* 0x0000000500037202 */ /* 0x000fe40000000f00 */
[----:B------:R-:W1:Y:S08]  /*b820*/  LDC R25, c[0x0][0x8e0] ;  /* 0x00023800ff197b82 */ /* 0x000e700000000800 */
[----:B------:R-:W1:Y:S01]  /*b830*/  LDC R26, c[0x0][0x8b8] ;  /* 0x00022e00ff1a7b82 */ /* 0x000e620000000800 */
[----:B---3--:R-:W-:Y:S05]  /*b840*/  @!P0 BRA `(.L_x_138) ;  /* 0x0000000000288947 */ /* 0x008fea0003800000 */
[----:B------:R-:W3:Y:S02]  /*b850*/  LDC R7, c[0x0][0x8f4] ;  /* 0x00023d00ff077b82 */ /* 0x000ee40000000800 */
[----:B---3--:R-:W-:-:S05]  /*b860*/  IADD3 R7, P0, R12, R7, RZ ;  /* 0x000000070c077210 */ /* 0x008fca0007f1e0ff */
[----:B------:R-:W-:-:S04]  /*b870*/  IMAD.X R9, RZ, RZ, R5, P0 ;  /* 0x000000ffff097224 */ /* 0x000fc800000e0605 */
[----:B------:R-:W-:-:S04]  /*b880*/  IMAD.WIDE.U32 R2, R9, R18, RZ ;  /* 0x0000001209027225 */ /* 0x000fc800078e00ff */
[----:B------:R-:W-:-:S04]  /*b890*/  IMAD.WIDE.U32 R4, P0, R7, R19, R2 ;  /* 0x0000001307047225 */ /* 0x000fc80007800002 */
[----:B------:R-:W-:Y:S01]  /*b8a0*/  IMAD.WIDE.U32 R2, R7, R18, RZ ;  /* 0x0000001207027225 */ /* 0x000fe200078e00ff */
[----:B------:R-:W-:Y:S02]  /*b8b0*/  IADD3.X R7, RZ, RZ, RZ, P0, !PT ;  /* 0x000000ffff077210 */ /* 0x000fe400007fe4ff */
[----:B------:R-:W-:Y:S02]  /*b8c0*/  MOV R6, R5 ;  /* 0x0000000500067202 */ /* 0x000fe40000000f00 */
[----:B------:R-:W-:-:S05]  /*b8d0*/  IADD3 RZ, P0, R3, R4, RZ ;  /* 0x0000000403ff7210 */ /* 0x000fca0007f1e0ff */
[----:B------:R-:W-:-:S08]  /*b8e0*/  IMAD.WIDE.U32.X R2, R9, R19, R6, P0 ;  /* 0x0000001309027225 */ /* 0x000fd000000e0406 */
.L_x_138:
[----:B------:R-:W3:Y:S01]  /*b8f0*/  LDC R4, c[0x0][0x904] ;  /* 0x00024100ff047b82 */ /* 0x000ee20000000800 */
[----:B--2---:R-:W-:Y:S01]  /*b900*/  SHF.R.U64 R2, R2, R24, R3 ;  /* 0x0000001802027219 */ /* 0x004fe20000001203 */
[----:B------:R-:W-:Y:S01]  /*b910*/  IMAD.MOV R15, RZ, RZ, -R15 ;  /* 0x000000ffff0f7224 */ /* 0x000fe200078e0a0f */
[----:B------:R-:W-:Y:S02]  /*b920*/  LOP3.LUT R5, R8, R23, RZ, 0xc0, !PT ;  /* 0x0000001708057212 */ /* 0x000fe400078ec0ff */
[----:B----4-:R-:W-:Y:S02]  /*b930*/  IADD3 R7, R21, -0x1, RZ ;  /* 0xffffffff15077810 */ /* 0x010fe40007ffe0ff */
[----:B------:R-:W-:Y:S01]  /*b940*/  IADD3 R3, -R2, RZ, RZ ;  /* 0x000000ff02037210 */ /* 0x000fe20007ffe1ff */
[----:B------:R-:W-:Y:S01]  /*b950*/  IMAD R2, R22, R2, R5 ;  /* 0x0000000216027224 */ /* 0x000fe200078e0205 */
[----:B------:R-:W-:Y:S02]  /*b960*/  LOP3.LUT R10, R10, R7, RZ, 0xc0, !PT ;  /* 0x000000070a0a7212 */ /* 0x000fe400078ec0ff */
[----:B------:R-:W-:Y:S01]  /*b970*/  R2UR UR43, R27 ;  /* 0x000000001b2b72ca */ /* 0x000fe200000e0000 */
[----:B-1----:R-:W-:-:S04]  /*b980*/  IMAD R3, R3, R25, R12 ;  /* 0x0000001903037224 */ /* 0x002fc800078e020c */
[----:B------:R-:W-:Y:S01]  /*b990*/  IMAD R3, R3, R21, R10 ;  /* 0x0000001503037224 */ /* 0x000fe200078e020a */
[----:B---3--:R-:W-:-:S13]  /*b9a0*/  ISETP.NE.AND P0, PT, R4, 0x1, PT ;  /* 0x000000010400780c */ /* 0x008fda0003f05270 */
[----:B------:R-:W-:-:S04]  /*b9b0*/  @P0 IMAD R17, R20, R15, R11 ;  /* 0x0000000f14110224 */ /* 0x000fc800078e020b */
[----:B------:R-:W-:-:S05]  /*b9c0*/  IMAD R2, R2, R26, R17 ;  /* 0x0000001a02027224 */ /* 0x000fca00078e0211 */
[----:B------:R-:W-:Y:S02]  /*b9d0*/  SEL R4, R3, R2, !P0 ;  /* 0x0000000203047207 */ /* 0x000fe40004000000 */
[----:B------:R-:W-:Y:S02]  /*b9e0*/  SEL R3, R2, R3, !P0 ;  /* 0x0000000302037207 */ /* 0x000fe40004000000 */
[----:B------:R-:W-:Y:S01]  /*b9f0*/  R2UR UR57, R4 ;  /* 0x00000000043972ca */ /* 0x000fe200000e0000 */
[----:B------:R-:W-:Y:S02]  /*ba00*/  IMAD.MOV.U32 R4, RZ, RZ, 0x1 ;  /* 0x00000001ff047424 */ /* 0x000fe400078e00ff */
[----:B------:R3:W-:Y:S03]  /*ba10*/  STL [R1+0xd8], R3 ;  /* 0x0000d80301007387 */ /* 0x0007e60000100800 */
[----:B------:R-:W-:-:S09]  /*ba20*/  PRMT R2, R4, 0x7610, R2 ;  /* 0x0000761004027816 */ /* 0x000fd20000000002 */
.L_x_136:
[----:B------:R-:W-:Y:S01]  /*ba30*/  UIADD3 UR44, UR56, UR44, URZ ;  /* 0x0000002c382c7290 */ /* 0x000fe2000fffe03f */
[----:B------:R4:W-:Y:S01]  /*ba40*/  STL [R1+0xb8], R13 ;  /* 0x0000b80d01007387 */ /* 0x0009e20000100800 */
[----:B------:R-:W-:Y:S02]  /*ba50*/  LOP3.LUT P0, RZ, R2, 0xff, RZ, 0xc0, !PT ;  /* 0x000000ff02ff7812 */ /* 0x000fe4000780c0ff */
[----:B------:R-:W-:Y:S01]  /*ba60*/  USHF.R.U32.HI UR4, URZ, 0x3, UR44 ;  /* 0x000000033f047899 */ /* 0x000fe2000801162c */
[----:B------:R4:W-:Y:S01]  /*ba70*/  STL [R1+0xb4], R14 ;  /* 0x0000b40e01007387 */ /* 0x0009e20000100800 */
[----:B------:R-:W-:Y:S01]  /*ba80*/  UISETP.GT.U32.AND UP0, UPT, UR44, 0x7, UPT ;  /* 0x000000072c00788c */ /* 0x000fe2000bf04070 */
[----:B------:R-:W-:Y:S01]  /*ba90*/  MOV R2, R0 ;  /* 0x0000000000027202 */ /* 0x000fe20000000f00 */
[----:B------:R-:W-:Y:S02]  /*baa0*/  ULOP3.LUT UR4, UR4, 0x1, URZ, 0xc0, !UPT ;  /* 0x0000000104047892 */ /* 0x000fe4000f8ec03f */
[----:B------:R-:W-:-:S02]  /*bab0*/  UISETP.LT.U32.AND UP0, UPT, UR56, 0x8, UP0 ;  /* 0x000000083800788c */ /* 0x000fc40008701070 */
[----:B------:R-:W-:Y:S02]  /*bac0*/  UISETP.NE.U32.AND UP1, UPT, UR4, 0x1, UPT ;  /* 0x000000010400788c */ /* 0x000fe4000bf25070 */
[----:B------:R-:W-:Y:S02]  /*bad0*/  USEL UR5, URZ, 0x1, !UP0 ;  /* 0x000000013f057887 */ /* 0x000fe4000c000000 */
[----:B------:R-:W-:Y:S02]  /*bae0*/  UISETP.GT.U32.AND UP1, UPT, UR56, 0x7, !UP1 ;  /* 0x000000073800788c */ /* 0x000fe4000cf24070 */
[----:B------:R-:W-:Y:S02]  /*baf0*/  ULOP3.LUT UR44, UR44, 0x7, URZ, 0xc0, !UPT ;  /* 0x000000072c2c7892 */ /* 0x000fe4000f8ec03f */
[----:B------:R-:W-:-:S04]  /*bb00*/  USEL UR4, URZ, 0x1, !UP1 ;  /* 0x000000013f047887 */ /* 0x000fc8000c800000 */
[----:B------:R-:W-:Y:S01]  /*bb10*/  ULOP3.LUT UR36, UR4, UR36, UR5, 0x96, !UPT ;  /* 0x0000002404247292 */ /* 0x000fe2000f8e9605 */
[----:B----4-:R-:W-:Y:S11]  /*bb20*/  @P0 BRA `(.L_x_139) ;  /* 0xffffff5800c00947 */ /* 0x010ff6000383ffff */
[----:B------:R-:W-:-:S04]  /*bb30*/  DEPBAR.LE SB0, 0x0 ;  /* 0x000080000000791a */ /* 0x000fc80000000000 */
[----:B------:R-:W-:Y:S05]  /*bb40*/  EXIT ;  /* 0x000000000000794d */ /* 0x000fea0003800000 */
.L_x_8:
[----:B------:R-:W2:Y:S01]  /*bb50*/  LDL R20, [R1+0xc0] ;  /* 0x0000c00001147983 */ /* 0x000ea20000100800 */
[----:B------:R-:W-:-:S03]  /*bb60*/  ULDC.64 UR4, c[0x0][0x8f8] ;  /* 0x00023e0000047ab9 */ /* 0x000fc60000000a00 */
[----:B------:R-:W3:Y:S01]  /*bb70*/  LDL R21, [R1+0xc4] ;  /* 0x0000c40001157983 */ /* 0x000ee20000100800 */
[----:B------:R-:W-:Y:S01]  /*bb80*/  PRMT R8, RZ, 0x7610, R8 ;  /* 0x00007610ff087816 */ /* 0x000fe20000000008 */
[----:B------:R-:W-:Y:S01]  /*bb90*/  IMAD.MOV.U32 R12, RZ, RZ, -0x1 ;  /* 0xffffffffff0c7424 */ /* 0x000fe200078e00ff */
[----:B------:R-:W-:Y:S02]  /*bba0*/  MOV R13, 0xffffffff ;  /* 0xffffffff000d7802 */ /* 0x000fe40000000f00 */
[----:B------:R-:W-:Y:S02]  /*bbb0*/  MOV R4, 0xffffffff ;  /* 0xffffffff00047802 */ /* 0x000fe40000000f00 */
[----:B--2---:R-:W-:-:S04]  /*bbc0*/  ISETP.GE.U32.AND P0, PT, R20, UR4, PT ;  /* 0x0000000414007c0c */ /* 0x004fc8000bf06070 */
[----:B---3--:R-:W-:-:S13]  /*bbd0*/  ISETP.GE.U32.AND.EX P0, PT, R21, UR5, PT, P0 ;  /* 0x0000000515007c0c */ /* 0x008fda000bf06100 */
[----:B------:R-:W-:Y:S05]  /*bbe0*/  @P0 BRA `(.L_x_140) ;  /* 0x0000000400640947 */ /* 0x000fea0003800000 */
[----:B------:R-:W1:Y:S01]  /*bbf0*/  LDC.64 R14, c[0x0][0x8d0] ;  /* 0x00023400ff0e7b82 */ /* 0x000e620000000a00 */
[----:B------:R-:W-:Y:S01]  /*bc00*/  MOV R12, R20 ;  /* 0x00000014000c7202 */ /* 0x000fe20000000f00 */
[----:B------:R-:W-:-:S06]  /*bc10*/  IMAD.MOV.U32 R13, RZ, RZ, R21 ;  /* 0x000000ffff0d7224 */ /* 0x000fcc00078e0015 */
[----:B------:R-:W2:Y:S08]  /*bc20*/  LDC R16, c[0x0][0x8d8] ;  /* 0x00023600ff107b82 */ /* 0x000eb00000000800 */
[----:B------:R-:W3:Y:S01]  /*bc30*/  LDC.64 R18, c[0x0][0x8c8] ;  /* 0x00023200ff127b82 */ /* 0x000ee20000000a00 */
[----:B-1----:R-:W-:-:S04]  /*bc40*/  ISETP.NE.U32.AND P0, PT, R14, RZ, PT ;  /* 0x000000ff0e00720c */ /* 0x002fc80003f05070 */
[----:B------:R-:W-:-:S13]  /*bc50*/  ISETP.NE.AND.EX P0, PT, R15, RZ, PT, P0 ;  /* 0x000000ff0f00720c */ /* 0x000fda0003f05300 */
[----:B--23--:R-:W-:Y:S05]  /*bc60*/  @!P0 BRA `(.L_x_141) ;  /* 0x0000000000288947 */ /* 0x00cfea0003800000 */
[----:B------:R-:W1:Y:S02]  /*bc70*/  LDC R4, c[0x0][0x8dc] ;  /* 0x00023700ff047b82 */ /* 0x000e640000000800 */
[----:B-1----:R-:W-:-:S04]  /*bc80*/  IADD3 R13, P0, R20, R4, RZ ;  /* 0x00000004140d7210 */ /* 0x002fc80007f1e0ff */
[----:B------:R-:W-:-:S05]  /*bc90*/  IADD3.X R17, RZ, R21, RZ, P0, !PT ;  /* 0x00000015ff117210 */ /* 0x000fca00007fe4ff */
[----:B------:R-:W-:-:S04]  /*bca0*/  IMAD.WIDE.U32 R8, R17, R14, RZ ;  /* 0x0000000e11087225 */ /* 0x000fc800078e00ff */
[----:B------:R-:W-:-:S04]  /*bcb0*/  IMAD.WIDE.U32 R10, P0, R13, R15, R8 ;  /* 0x0000000f0d0a7225 */ /* 0x000fc80007800008 */
[----:B------:R-:W-:Y:S01]  /*bcc0*/  IMAD.WIDE.U32 R8, R13, R14, RZ ;  /* 0x0000000e0d087225 */ /* 0x000fe200078e00ff */
[----:B------:R-:W-:-:S03]  /*bcd0*/  IADD3.X R13, RZ, RZ, RZ, P0, !PT ;  /* 0x000000ffff0d7210 */ /* 0x000fc600007fe4ff */
[----:B------:R-:W-:Y:S01]  /*bce0*/  IMAD.MOV.U32 R12, RZ, RZ, R11 ;  /* 0x000000ffff0c7224 */ /* 0x000fe200078e000b */
[----:B------:R-:W-:-:S05]  /*bcf0*/  IADD3 RZ, P0, R9, R10, RZ ;  /* 0x0000000a09ff7210 */ /* 0x000fca0007f1e0ff */
[----:B------:R-:W-:-:S08]  /*bd00*/  IMAD.WIDE.U32.X R12, R17, R15, R12, P0 ;  /* 0x0000000f110c7225 */ /* 0x000fd000000e040c */
.L_x_141:
[-CC-:B------:R-:W-:Y:S01]  /*bd10*/  SHF.R.U64 R14, R12, R16.reuse, R13.reuse ;  /* 0x000000100c0e7219 */ /* 0x180fe2000000120d */
[----:B------:R-:W1:Y:S01]  /*bd20*/  LDC R10, c[0x0][0x8c0] ;  /* 0x00023000ff0a7b82 */ /* 0x000e620000000800 */
[----:B------:R-:W-:Y:S01]  /*bd30*/  SHF.R.U32.HI R4, RZ, R16, R13 ;  /* 0x00000010ff047219 */ /* 0x000fe2000001160d */
[----:B------:R-:W-:Y:S01]  /*bd40*/  ULDC UR4, c[0x0][0x150] ;  /* 0x0000540000047ab9 */ /* 0x000fe20000000800 */
[----:B------:R-:W-:Y:S02]  /*bd50*/  IADD3 R7, P0, RZ, -R14, RZ ;  /* 0x8000000eff077210 */ /* 0x000fe40007f1e0ff */
[----:B------:R-:W-:Y:S02]  /*bd60*/  MOV R8, R20 ;  /* 0x0000001400087202 */ /* 0x000fe40000000f00 */
[----:B------:R-:W-:Y:S01]  /*bd70*/  IADD3.X R9, RZ, ~R4, RZ, P0, !PT ;  /* 0x80000004ff097210 */ /* 0x000fe200007fe4ff */
[----:B------:R-:W2:Y:S01]  /*bd80*/  LDC.64 R22, c[0x0][0x8e8] ;  /* 0x00023a00ff167b82 */ /* 0x000ea20000000a00 */
[----:B------:R-:W-:-:S03]  /*bd90*/  I2FP.F32.U32 R11, R5 ;  /* 0x00000005000b7245 */ /* 0x000fc60000201000 */
[-C--:B------:R-:W-:Y:S02]  /*bda0*/  IMAD R4, R9, R18.reuse, RZ ;  /* 0x0000001209047224 */ /* 0x080fe400078e02ff */
[----:B------:R-:W-:Y:S02]  /*bdb0*/  IMAD.MOV.U32 R9, RZ, RZ, R21 ;  /* 0x000000ffff097224 */ /* 0x000fe400078e0015 */
[----:B------:R-:W3:Y:S01]  /*bdc0*/  LDC R16, c[0x0][0x8b0] ;  /* 0x00022c00ff107b82 */ /* 0x000ee20000000800 */
[----:B------:R-:W-:-:S04]  /*bdd0*/  IMAD.WIDE.U32 R8, R7, R18, R8 ;  /* 0x0000001207087225 */ /* 0x000fc800078e0008 */
[----:B------:R-:W-:Y:S01]  /*bde0*/  IMAD R7, R7, R19, R4 ;  /* 0x0000001307077224 */ /* 0x000fe200078e0204 */
[----:B------:R-:W-:Y:S02]  /*bdf0*/  I2FP.F32.U32 R4, R6 ;  /* 0x0000000600047245 */ /* 0x000fe40000201000 */
[----:B------:R-:W4:Y:S02]  /*be00*/  LDC R18, c[0x0][0x148] ;  /* 0x00005200ff127b82 */ /* 0x000f240000000800 */
[----:B------:R-:W-:Y:S01]  /*be10*/  IADD3 R7, R9, R7, RZ ;  /* 0x0000000709077210 */ /* 0x000fe20007ffe0ff */
[----:B------:R-:W-:Y:S01]  /*be20*/  FMUL R4, R4, UR4 ;  /* 0x0000000404047c20 */ /* 0x000fe20008400000 */
[----:B------:R-:W-:Y:S02]  /*be30*/  ULDC UR4, c[0x0][0x154] ;  /* 0x0000550000047ab9 */ /* 0x000fe40000000800 */
[-CC-:B-1----:R-:W-:Y:S02]  /*be40*/  SHF.R.U64 R12, R8, R10.reuse, R7.reuse ;  /* 0x0000000a080c7219 */ /* 0x182fe40000001207 */
[----:B------:R-:W1:Y:S01]  /*be50*/  LDC R9, c[0x0][0x144] ;  /* 0x00005100ff097b82 */ /* 0x000e620000000800 */
[----:B------:R5:W4:Y:S01]  /*be60*/  F2I.U32.TRUNC.NTZ R8, R4 ;  /* 0x0000000400087305 */ /* 0x000b22000020f000 */
[----:B--2---:R-:W-:Y:S01]  /*be70*/  ISETP.NE.U32.AND P0, PT, R22, RZ, PT ;  /* 0x000000ff1600720c */ /* 0x004fe20003f05070 */
[----:B------:R-:W-:Y:S01]  /*be80*/  FMUL R11, R11, UR4 ;  /* 0x000000040b0b7c20 */ /* 0x000fe20008400000 */
[----:B------:R-:W-:Y:S01]  /*be90*/  SHF.R.U32.HI R7, RZ, R10, R7 ;  /* 0x0000000aff077219 */ /* 0x000fe20000011607 */
[----:B------:R-:W-:Y:S01]  /*bea0*/  IMAD.MOV.U32 R10, RZ, RZ, -0x1 ;  /* 0xffffffffff0a7424 */ /* 0x000fe200078e00ff */
[----:B------:R-:W-:Y:S01]  /*beb0*/  ISETP.NE.AND.EX P0, PT, R23, RZ, PT, P0 ;  /* 0x000000ff1700720c */ /* 0x000fe20003f05300 */
[----:B------:R-:W-:Y:S01]  /*bec0*/  ULDC UR4, c[0x0][0x900] ;  /* 0x0002400000047ab9 */ /* 0x000fe20000000800 */
[----:B------:R-:W2:Y:S01]  /*bed0*/  LDC R19, c[0x0][0x8a8] ;  /* 0x00022a00ff137b82 */ /* 0x000ea20000000800 */
[----:B---3--:R-:W-:-:S02]  /*bee0*/  SHF.R.U64 R15, R12, R16, R7 ;  /* 0x000000100c0f7219 */ /* 0x008fc40000001207 */
[----:B-----5:R-:W-:Y:S02]  /*bef0*/  SHF.R.U32.HI R4, RZ, R16, R7 ;  /* 0x00000010ff047219 */ /* 0x020fe40000011607 */
[----:B------:R3:W1:Y:S01]  /*bf00*/  F2I.U32.TRUNC.NTZ R16, R11 ;  /* 0x0000000b00107305 */ /* 0x000662000020f000 */
[----:B------:R-:W-:Y:S02]  /*bf10*/  SHF.L.U32 R25, R10, UR4, RZ ;  /* 0x000000040a197c19 */ /* 0x000fe400080006ff */
[----:B------:R-:W2:Y:S01]  /*bf20*/  LDC R21, c[0x0][0x8f0] ;  /* 0x00023c00ff157b82 */ /* 0x000ea20000000800 */
[----:B----4-:R-:W-:Y:S02]  /*bf30*/  IADD3 R8, -R8, RZ, RZ ;  /* 0x000000ff08087210 */ /* 0x010fe40007ffe1ff */
[--C-:B------:R-:W-:Y:S02]  /*bf40*/  SHF.R.U64 R17, R15, UR4, R4.reuse ;  /* 0x000000040f117c19 */ /* 0x100fe40008001204 */
[----:B------:R-:W-:-:S03]  /*bf50*/  SHF.R.U32.HI R7, RZ, UR4, R4 ;  /* 0x00000004ff077c19 */ /* 0x000fc60008011604 */
[----:B------:R-:W4:Y:S01]  /*bf60*/  LDC R24, c[0x0][0x8e0] ;  /* 0x00023800ff187b82 */ /* 0x000f220000000800 */
[----:B-1----:R-:W-:Y:S01]  /*bf70*/  IMAD R20, R9, R8, R6 ;  /* 0x0000000809147224 */ /* 0x002fe200078e0206 */
[----:B------:R-:W-:-:S06]  /*bf80*/  MOV R6, R17 ;  /* 0x0000001100067202 */ /* 0x000fcc0000000f00 */
[----:B------:R-:W1:Y:S01]  /*bf90*/  LDC R26, c[0x0][0x8b8] ;  /* 0x00022e00ff1a7b82 */ /* 0x000e620000000800 */
[----:B---3--:R-:W-:Y:S05]  /*bfa0*/  @!P0 BRA `(.L_x_142) ;  /* 0x0000000000288947 */ /* 0x008fea0003800000 */
[----:B------:R-:W3:Y:S02]  /*bfb0*/  LDC R4, c[0x0][0x8f4] ;  /* 0x00023d00ff047b82 */ /* 0x000ee40000000800 */
[----:B---3--:R-:W-:-:S04]  /*bfc0*/  IADD3 R11, P0, R17, R4, RZ ;  /* 0x00000004110b7210 */ /* 0x008fc80007f1e0ff */
        /* <DEDUP_REMOVED lines=8> */
.L_x_142:
[----:B------:R-:W3:Y:S01]  /*c050*/  LDC R8, c[0x0][0x904] ;  /* 0x00024100ff087b82 */ /* 0x000ee20000000800 */
[----:B------:R-:W-:Y:S01]  /*c060*/  LOP3.LUT R4, RZ, R25, RZ, 0x33, !PT ;  /* 0x00000019ff047212 */ /* 0x000fe200078e33ff */
[----:B------:R-:W-:Y:S01]  /*c070*/  USHF.L.U32 UR4, UR38, UR4, URZ ;  /* 0x0000000426047299 */ /* 0x000fe2000800063f */
[----:B--2---:R-:W-:Y:S01]  /*c080*/  SHF.R.U64 R7, R6, R21, R7 ;  /* 0x0000001506077219 */ /* 0x004fe20000001207 */
[----:B------:R-:W-:Y:S01]  /*c090*/  VIADD R9, R19, 0xffffffff ;  /* 0xffffffff13097836 */ /* 0x000fe20000000000 */
[----:B------:R-:W-:Y:S02]  /*c0a0*/  IADD3 R16, -R16, RZ, RZ ;  /* 0x000000ff10107210 */ /* 0x000fe40007ffe1ff */
[----:B------:R-:W-:Y:S02]  /*c0b0*/  LOP3.LUT R4, R15, R4, RZ, 0xc0, !PT ;  /* 0x000000040f047212 */ /* 0x000fe400078ec0ff */
[----:B------:R-:W-:-:S03]  /*c0c0*/  IADD3 R6, -R7, RZ, RZ ;  /* 0x000000ff07067210 */ /* 0x000fc60007ffe1ff */
[----:B------:R-:W-:Y:S02]  /*c0d0*/  IMAD R13, R7, UR4, R4 ;  /* 0x00000004070d7c24 */ /* 0x000fe4000f8e0204 */
[----:B----4-:R-:W-:Y:S01]  /*c0e0*/  IMAD R4, R6, R24, R17 ;  /* 0x0000001806047224 */ /* 0x010fe200078e0211 */
[----:B---3--:R-:W-:Y:S02]  /*c0f0*/  ISETP.NE.AND P0, PT, R8, 0x1, PT ;  /* 0x000000010800780c */ /* 0x008fe40003f05270 */
[----:B------:R-:W-:-:S11]  /*c100*/  MOV R8, 0x1 ;  /* 0x0000000100087802 */ /* 0x000fd60000000f00 */
[----:B------:R-:W-:Y:S01]  /*c110*/  @P0 IMAD R20, R18, R16, R5 ;  /* 0x0000001012140224 */ /* 0x000fe200078e0205 */
[----:B------:R-:W-:-:S03]  /*c120*/  LOP3.LUT R5, R12, R9, RZ, 0xc0, !PT ;  /* 0x000000090c057212 */ /* 0x000fc600078ec0ff */
[----:B-1----:R-:W-:Y:S02]  /*c130*/  IMAD R13, R13, R26, R20 ;  /* 0x0000001a0d0d7224 */ /* 0x002fe400078e0214 */
[----:B------:R-:W-:-:S05]  /*c140*/  IMAD R4, R4, R19, R5 ;  /* 0x0000001304047224 */ /* 0x000fca00078e0205 */
[----:B------:R-:W-:Y:S02]  /*c150*/  SEL R12, R4, R13, !P0 ;  /* 0x0000000d040c7207 */ /* 0x000fe40004000000 */
[----:B------:R-:W-:Y:S01]  /*c160*/  SEL R13, R13, R4, !P0 ;  /* 0x000000040d0d7207 */ /* 0x000fe20004000000 */
[----:B------:R-:W-:-:S07]  /*c170*/  IMAD.MOV.U32 R4, RZ, RZ, R14 ;  /* 0x000000ffff047224 */ /* 0x000fce00078e000e */
.L_x_140:
[----:B------:R-:W-:-:S08]  /*c180*/  NOP ;  /* 0x0000000000007918 */ /* 0x000fd00000000000 */
[----:B------:R-:W1:-:S00]  /*c190*/  USETMAXREG.DEALLOC.CTAPOOL 0x28 ;  /* 0x00000028000079c8 */ /* 0x000e4000080e0500 */
[----:B------:R-:W-:-:S06]  /*c1a0*/  UISETP.NE.AND UP0, UPT, UR47, 0x1, UPT ;  /* 0x000000012f00788c */ /* 0x000fcc000bf05270 */
[----:B------:R-:W-:-:S13]  /*c1b0*/  PLOP3.LUT P0, PT, PT, PT, UP0, 0x80, 0x0 ;  /* 0x000000000000781c */ /* 0x000fda0003f0f008 */
[----:B------:R-:W-:Y:S05]  /*c1c0*/  @!P0 EXIT ;  /* 0x000000000000894d */ /* 0x000fea0003800000 */
[----:B------:R-:W-:-:S06]  /*c1d0*/  UISETP.NE.AND UP0, UPT, UR47, URZ, UPT ;  /* 0x0000003f2f00728c */ /* 0x000fcc000bf05270 */
[----:B------:R-:W-:-:S13]  /*c1e0*/  PLOP3.LUT P0, PT, PT, PT, UP0, 0x80, 0x0 ;  /* 0x000000000000781c */ /* 0x000fda0003f0f008 */
[----:B-1----:R-:W-:Y:S05]  /*c1f0*/  @!P0 BRA `(.L_x_143) ;  /* 0x0000001800508947 */ /* 0x002fea0003800000 */
[----:B------:R-:W-:-:S04]  /*c200*/  PRMT R0, R0, 0x9910, RZ ;  /* 0x0000991000007816 */ /* 0x000fc800000000ff */
[----:B------:R-:W-:-:S13]  /*c210*/  R2UR UR4, R0 ;  /* 0x00000000000472ca */ /* 0x000fda00000e0000 */
[----:B------:R-:W-:-:S04]  /*c220*/  UISETP.NE.AND UP0, UPT, UR4, URZ, UPT ;  /* 0x0000003f0400728c */ /* 0x000fc8000bf05270 */
[----:B------:R-:W-:-:S06]  /*c230*/  UISETP.NE.OR UP0, UPT, UR47, 0x2, !UP0 ;  /* 0x000000022f00788c */ /* 0x000fcc000c705670 */
[----:B------:R-:W-:-:S13]  /*c240*/  PLOP3.LUT P0, PT, PT, PT, UP0, 0x80, 0x0 ;  /* 0x000000000000781c */ /* 0x000fda0003f0f008 */
[----:B------:R-:W-:Y:S05]  /*c250*/  @P0 EXIT ;  /* 0x000000000000094d */ /* 0x000fea0003800000 */
[----:B------:R-:W-:-:S13]  /*c260*/  LOP3.LUT P2, RZ, R8, 0xff, RZ, 0xc0, !PT ;  /* 0x000000ff08ff7812 */ /* 0x000fda000784c0ff */
[----:B------:R-:W-:Y:S05]  /*c270*/  @!P2 BRA `(.L_x_144) ;  /* 0x000000000018a947 */ /* 0x000fea0003800000 */
[----:B------:R-:W-:Y:S01]  /*c280*/  UMOV UR4, 0x400 ;  /* 0x0000040000047882 */ /* 0x000fe20000000000 */
[----:B------:R-:W-:Y:S01]  /*c290*/  MOV R0, RZ ;  /* 0x000000ff00007202 */ /* 0x000fe20000000f00 */
[----:B------:R-:W-:-:S03]  /*c2a0*/  ULEA UR4, UR37, UR4, 0x18 ;  /* 0x0000000425047291 */ /* 0x000fc6000f8ec03f */
[----:B------:R-:W-:-:S06]  /*c2b0*/  SHF.L.U32 R0, R0, 0x1f, RZ ;  /* 0x0000001f00007819 */ /* 0x000fcc00000006ff */
[----:B------:R-:W1:Y:S02]  /*c2c0*/  SYNCS.PHASECHK.TRANS64.TRYWAIT P0, [UR4+0xc8], R0 ;  /* 0x0000c800ff0075a7 */ /* 0x000e640008000144 */
[----:B-1----:R-:W-:Y:S05]  /*c2d0*/  @!P0 BRA `(.L_x_145) ;  /* 0x0000002c008c8947 */ /* 0x002fea0003800000 */
.L_x_144:
[----:B------:R-:W-:Y:S01]  /*c2e0*/  PRMT R9, RZ, 0x7610, R9 ;  /* 0x00007610ff097816 */ /* 0x000fe20000000009 */
[----:B------:R-:W-:Y:S06]  /*c2f0*/  @P1 BRA `(.L_x_146) ;  /* 0x0000000000241947 */ /* 0x000fec0003800000 */
[----:B------:R-:W-:Y:S02]  /*c300*/  ULDC.64 UR4, c[0x0][0x588] ;  /* 0x0001620000047ab9 */ /* 0x000fe40000000a00 */
[----:B------:R-:W-:-:S04]  /*c310*/  ISETP.NE.U32.AND P0, PT, RZ, UR4, PT ;  /* 0x00000004ff007c0c */ /* 0x000fc8000bf05070 */
[----:B------:R-:W-:-:S13]  /*c320*/  ISETP.NE.AND.EX P0, PT, RZ, UR5, PT, P0 ;  /* 0x00000005ff007c0c */ /* 0x000fda000bf05300 */
[----:B------:R-:W-:Y:S05]  /*c330*/  @!P0 BRA `(.L_x_147) ;  /* 0x00000000000c8947 */ /* 0x000fea0003800000 */
[----:B------:R3:W5:Y:S01]  /*c340*/  LDG.E R10, desc[UR52][R2.64] ;  /* 0x00000034020a7981 */ /* 0x000762000c1e1900 */
[----:B------:R-:W-:Y:S01]  /*c350*/  MOV R9, 0x1 ;  /* 0x0000000100097802 */ /* 0x000fe20000000f00 */
[----:B------:R-:W-:Y:S06]  /*c360*/  BRA `(.L_x_146) ;  /* 0x0000000000087947 */ /* 0x000fec0003800000 */
.L_x_147:
[----:B------:R-:W2:Y:S01]  /*c370*/  LDC R10, c[0x0][0x580] ;  /* 0x00016000ff0a7b82 */ /* 0x000ea20000000800 */
[----:B------:R-:W-:-:S07]  /*c380*/  IMAD.MOV.U32 R9, RZ, RZ, 0x1 ;  /* 0x00000001ff097424 */ /* 0x000fce00078e00ff */
.L_x_146:
[----:B------:R-:W-:Y:S05]  /*c390*/  @!P2 BRA `(.L_x_148) ;  /* 0x000000140064a947 */ /* 0x000fea0003800000 */
[----:B------:R-:W4:Y:S01]  /*c3a0*/  LDC R8, c[0x0][0x8a8] ;  /* 0x00022a00ff087b82 */ /* 0x000f220000000800 */
[----:B-1----:R-:W-:Y:S01]  /*c3b0*/  MOV R0, 0xffffffff ;  /* 0xffffffff00007802 */ /* 0x002fe20000000f00 */
[----:B------:R-:W-:Y:S01]  /*c3c0*/  ULDC UR4, c[0x0][0x900] ;  /* 0x0002400000047ab9 */ /* 0x000fe20000000800 */
[----:B------:R-:W-:Y:S02]  /*c3d0*/  ULOP3.LUT UR22, UR45, 0x2, URZ, 0xfc, !UPT ;  /* 0x000000022d167892 */ /* 0x000fe4000f8efc3f */
[----:B------:R-:W-:Y:S01]  /*c3e0*/  SHF.L.U32 R0, R0, UR4, RZ ;  /* 0x0000000400007c19 */ /* 0x000fe200080006ff */
[----:B------:R-:W-:Y:S01]  /*c3f0*/  USHF.L.U32 UR21, UR38, UR4, URZ ;  /* 0x0000000426157299 */ /* 0x000fe2000800063f */
[----:B------:R-:W-:Y:S02]  /*c400*/  ULDC.64 UR30, c[0x0][0x198] ;  /* 0x00006600001e7ab9 */ /* 0x000fe40000000a00 */
[----:B------:R-:W-:Y:S01]  /*c410*/  LOP3.LUT R0, RZ, R0, RZ, 0x33, !PT ;  /* 0x00000000ff007212 */ /* 0x000fe200078e33ff */
[----:B------:R-:W-:Y:S01]  /*c420*/  ULDC.64 UR4, c[0x0][0x588] ;  /* 0x0001620000047ab9 */ /* 0x000fe20000000a00 */
[----:B------:R-:W-:Y:S01]  /*c430*/  ULDC.64 UR6, c[0x0][0x8f8] ;  /* 0x00023e0000067ab9 */ /* 0x000fe20000000a00 */
[----:B------:R-:W-:Y:S01]  /*c440*/  ULDC.64 UR14, c[0x0][0x590] ;  /* 0x00016400000e7ab9 */ /* 0x000fe20000000a00 */
[----:B----4-:R-:W-:-:S07]  /*c450*/  IADD3 R8, R8, -0x1, RZ ;  /* 0xffffffff08087810 */ /* 0x010fce0007ffe0ff */
.L_x_204:
[----:B------:R-:W-:Y:S02]  /*c460*/  ISETP.NE.U32.AND P0, PT, RZ, UR14, PT ;  /* 0x0000000eff007c0c */ /* 0x000fe4000bf05070 */
[----:B------:R-:W-:Y:S02]  /*c470*/  R2UR UR43, R13 ;  /* 0x000000000d2b72ca */ /* 0x000fe400000e0000 */
[----:B------:R-:W-:Y:S02]  /*c480*/  R2UR UR42, R12 ;  /* 0x000000000c2a72ca */ /* 0x000fe400000e0000 */
[----:B------:R-:W-:-:S09]  /*c490*/  ISETP.NE.AND.EX P0, PT, RZ, UR15, PT, P0 ;  /* 0x0000000fff007c0c */ /* 0x000fd2000bf05300 */
[----:B------:R-:W-:Y:S02]  /*c4a0*/  USHF.L.U32 UR43, UR43, 0x7, URZ ;  /* 0x000000072b2b7899 */ /* 0x000fe4000800063f */
[----:B------:R-:W-:Y:S02]  /*c4b0*/  USHF.L.U32 UR42, UR42, 0x8, URZ ;  /* 0x000000082a2a7899 */ /* 0x000fe4000800063f */
[----:B----4-:R-:W-:Y:S10]  /*c4c0*/  @!P0 BRA `(.L_x_149) ;  /* 0x00000000002c8947 */ /* 0x010ff40003800000 */
[----:B------:R-:W-:-:S04]  /*c4d0*/  ISETP.NE.U32.AND P1, PT, RZ, UR4, PT ;  /* 0x00000004ff007c0c */ /* 0x000fc8000bf25070 */
[----:B------:R-:W-:-:S13]  /*c4e0*/  ISETP.NE.AND.EX P1, PT, RZ, UR5, PT, P1 ;  /* 0x00000005ff007c0c */ /* 0x000fda000bf25310 */
[----:B------:R-:W-:Y:S05]  /*c4f0*/  @!P1 BRA `(.L_x_150) ;  /* 0x0000000000189947 */ /* 0x000fea0003800000 */
[----:B---3--:R-:W1:Y:S01]  /*c500*/  LDC.64 R2, c[0x0][0x588] ;  /* 0x00016200ff027b82 */ /* 0x008e620000000a00 */
[----:B------:R-:W-:-:S04]  /*c510*/  IMAD R5, R4, UR14, RZ ;  /* 0x0000000e04057c24 */ /* 0x000fc8000f8e02ff */
[----:B-1----:R-:W-:-:S05]  /*c520*/  IMAD.WIDE R2, R5, 0x4, R2 ;  /* 0x0000000405027825 */ /* 0x002fca00078e0202 */
[----:B--2--5:R4:W5:Y:S01]  /*c530*/  LDG.E R10, desc[UR52][R2.64] ;  /* 0x00000034020a7981 */ /* 0x024962000c1e1900 */
[----:B------:R-:W-:Y:S01]  /*c540*/  IMAD.MOV.U32 R9, RZ, RZ, 0x1 ;  /* 0x00000001ff097424 */ /* 0x000fe200078e00ff */
[----:B------:R-:W-:Y:S06]  /*c550*/  BRA `(.L_x_149) ;  /* 0x0000000000087947 */ /* 0x000fec0003800000 */
.L_x_150:
[----:B--2--5:R-:W1:Y:S01]  /*c560*/  LDC R10, c[0x0][0x580] ;  /* 0x00016000ff0a7b82 */ /* 0x024e620000000800 */
[----:B------:R-:W-:-:S07]  /*c570*/  MOV R9, 0x1 ;  /* 0x0000000100097802 */ /* 0x000fce0000000f00 */
.L_x_149:
[----:B------:R-:W-:Y:S05]  /*c580*/  @!P0 BRA `(.L_x_151) ;  /* 0x00000000001c8947 */ /* 0x000fea0003800000 */
[----:B------:R-:W-:-:S13]  /*c590*/  LOP3.LUT P2, RZ, R9, 0xff, RZ, 0xc0, !PT ;  /* 0x000000ff09ff7812 */ /* 0x000fda000784c0ff */
[----:B---34-:R-:W3:Y:S02]  /*c5a0*/  @!P2 LDC.64 R2, c[0x0][0x588] ;  /* 0x00016200ff02ab82 */ /* 0x018ee40000000a00 */
[----:B---3--:R-:W-:-:S04]  /*c5b0*/  @!P2 ISETP.NE.U32.AND P0, PT, R2, RZ, PT ;  /* 0x000000ff0200a20c */ /* 0x008fc80003f05070 */
[----:B------:R-:W-:Y:S02]  /*c5c0*/  @!P2 ISETP.NE.AND.EX P1, PT, R3, RZ, PT, P0 ;  /* 0x000000ff0300a20c */ /* 0x000fe40003f25300 */
[----:B-12--5:R-:W-:Y:S02]  /*c5d0*/  @P2 FSETP.EQ.AND P0, PT, R10, RZ, PT ;  /* 0x000000ff0a00220b */ /* 0x026fe40003f02000 */
[----:B------:R-:W-:Y:S01]  /*c5e0*/  @!P2 PLOP3.LUT P0, PT, P1, PT, PT, 0x8, 0x0 ;  /* 0x000000000000a81c */ /* 0x000fe20000f0e170 */
[----:B------:R-:W-:-:S12]  /*c5f0*/  BRA `(.L_x_152) ;  /* 0x0000000000047947 */ /* 0x000fd80003800000 */
.L_x_151:
[----:B-12--5:R-:W-:-:S13]  /*c600*/  FSETP.EQ.AND P0, PT, R10, RZ, PT ;  /* 0x000000ff0a00720b */ /* 0x026fda0003f02000 */
.L_x_152:
[----:B------:R-:W-:Y:S01]  /*c610*/  UISETP.NE.AND UP0, UPT, UR22, 0x3, UPT ;  /* 0x000000031600788c */ /* 0x000fe2000bf05270 */
[----:B------:R-:W-:-:S04]  /*c620*/  ELECT P1, URZ, PT ;  /* 0x00000000003f782f */ /* 0x000fc80003820000 */
[----:B------:R-:W-:Y:S02]  /*c630*/  PLOP3.LUT P0, PT, P1, P0, PT, 0x20, 0x0 ;  /* 0x000000000000781c */ /* 0x000fe40000f00470 */
[----:B------:R-:W-:-:S13]  /*c640*/  PLOP3.LUT P1, PT, PT, PT, UP0, 0x80, 0x0 ;  /* 0x000000000000781c */ /* 0x000fda0003f2f008 */
[----:B------:R-:W-:Y:S05]  /*c650*/  @!P1 BRA `(.L_x_153) ;  /* 0x0000000000049947 */ /* 0x000fea0003800000 */
[----:B------:R-:W-:Y:S01]  /*c660*/  BPT.TRAP 0x1 ;  /* 0x000000040000795c */ /* 0x000fe20000300000 */
.L_x_153:
[----:B------:R-:W1:Y:S01]  /*c670*/  S2UR UR37, SR_CgaCtaId ;  /* 0x00000000002579c3 */ /* 0x000e620000008800 */
[----:B------:R-:W-:Y:S01]  /*c680*/  UMOV UR13, 0x400 ;  /* 0x00000400000d7882 */ /* 0x000fe20000000000 */
[----:B---34-:R-:W-:-:S04]  /*c690*/  MOV R2, 0x1 ;  /* 0x0000000100027802 */ /* 0x018fc80000000f00 */
[----:B------:R-:W-:Y:S01]  /*c6a0*/  SHF.L.U32 R2, R2, 0x1f, RZ ;  /* 0x0000001f02027819 */ /* 0x000fe200000006ff */
[----:B-1----:R-:W-:-:S09]  /*c6b0*/  ULEA UR13, UR37, UR13, 0x18 ;  /* 0x0000000d250d7291 */ /* 0x002fd2000f8ec03f */
[----:B------:R-:W1:Y:S02]  /*c6c0*/  SYNCS.PHASECHK.TRANS64.TRYWAIT P2, [UR13+0xa0], R2 ;  /* 0x0000a002ff0075a7 */ /* 0x000e64000804014d */
[----:B-1----:R-:W-:Y:S05]  /*c6d0*/  @!P2 BRA `(.L_x_154) ;  /* 0x0000002800a4a947 */ /* 0x002fea0003800000 */
.L_x_248:
[----:B------:R-:W-:Y:S04]  /*c6e0*/  BSSY B0, `(.L_x_155) ;  /* 0x000000e000007945 */ /* 0x000fe80003800000 */
[----:B------:R-:W-:Y:S05]  /*c6f0*/  @!P0 BRA `(.L_x_156) ;  /* 0x0000000000308947 */ /* 0x000fea0003800000 */
[----:B------:R-:W-:Y:S01]  /*c700*/  R2UR UR44, R4 ;  /* 0x00000000042c72ca */ /* 0x000fe200000e0000 */
[----:B------:R-:W-:Y:S02]  /*c710*/  UIADD3 UR8, UP0, UR30, 0x3f0, URZ ;  /* 0x000003f01e087890 */ /* 0x000fe4000ff1e03f */
[----:B------:R-:W-:Y:S02]  /*c720*/  UIADD3 UR40, UR13, 0x100, URZ ;  /* 0x000001000d287890 */ /* 0x000fe4000fffe03f */
[----:B------:R-:W-:Y:S02]  /*c730*/  UIADD3 UR41, UR13, 0x80, URZ ;  /* 0x000000800d297890 */ /* 0x000fe4000fffe03f */
[----:B------:R-:W-:Y:S01]  /*c740*/  UIADD3.X UR9, URZ, UR31, URZ, UP0, !UPT ;  /* 0x0000001f3f097290 */ /* 0x000fe200087fe43f */
[----:B------:R-:W-:Y:S01]  /*c750*/  UMOV UR10, 0x0 ;  /* 0x00000000000a7882 */ /* 0x000fe20000000000 */
[----:B------:R-:W-:-:S07]  /*c760*/  UMOV UR11, 0x10000000 ;  /* 0x10000000000b7882 */ /* 0x000fce0000000000 */
[----:B------:R2:W-:Y:S02]  /*c770*/  UTMALDG.3D [UR40], [UR8], desc[UR10] ;  /* 0x00000a28080075b4 */ /* 0x0005e40008011000 */
[----:B--2---:R-:W-:Y:S05]  /*c780*/  @!P1 BRA `(.L_x_157) ;  /* 0x0000000000049947 */ /* 0x004fea0003800000 */
[----:B------:R-:W-:Y:S01]  /*c790*/  BPT.TRAP 0x1 ;  /* 0x000000040000795c */ /* 0x000fe20000300000 */
.L_x_157:
[----:B-1----:R-:W1:Y:S02]  /*c7a0*/  LDC R3, c[0x0][0x800] ;  /* 0x00020000ff037b82 */ /* 0x002e640000000800 */
[----:B-1----:R2:W-:Y:S02]  /*c7b0*/  SYNCS.ARRIVE.TRANS64.RED.A0TR RZ, [UR13+0x80], R3 ;  /* 0x00008003ffff79a7 */ /* 0x0025e4000830040d */
.L_x_156:
[----:B------:R-:W-:Y:S05]  /*c7c0*/  BSYNC B0 ;  /* 0x0000000000007941 */ /* 0x000fea0003800000 */
.L_x_155:
[----:B------:R-:W-:Y:S05]  /*c7d0*/  @!P1 BRA `(.L_x_158) ;  /* 0x0000000000049947 */ /* 0x000fea0003800000 */
[----:B------:R-:W-:Y:S01]  /*c7e0*/  BPT.TRAP 0x1 ;  /* 0x000000040000795c */ /* 0x000fe20000300000 */
.L_x_158:
[----:B------:R-:W-:-:S04]  /*c7f0*/  UIADD3 UR33, UR13, 0x80, URZ ;  /* 0x000000800d217890 */ /* 0x000fc8000fffe03f */
[----:B------:R-:W-:-:S09]  /*c800*/  UPRMT UR16, UR37, 0x654, UR33 ;  /* 0x0000065425107896 */ /* 0x000fd20008000021 */
[----:B------:R-:W-:Y:S01]  /*c810*/  SYNCS.ARRIVE.TRANS64.RED.A1T0 RZ, [UR16], RZ ;  /* 0x000000ffffff79a7 */ /* 0x000fe20008100410 */
[----:B------:R-:W-:Y:S05]  /*c820*/  @!P1 BRA `(.L_x_159) ;  /* 0x0000000000049947 */ /* 0x000fea0003800000 */
[----:B------:R-:W-:Y:S01]  /*c830*/  BPT.TRAP 0x1 ;  /* 0x000000040000795c */ /* 0x000fe20000300000 */
.L_x_159:
[----:B------:R-:W3:Y:S02]  /*c840*/  SYNCS.PHASECHK.TRANS64.TRYWAIT P2, [UR13+0xa8], R2 ;  /* 0x0000a802ff0075a7 */ /* 0x000ee4000804014d */
[----:B---3--:R-:W-:Y:S05]  /*c850*/  @!P2 BRA `(.L_x_160) ;  /* 0x00000028005ca947 */ /* 0x008fea0003800000 */
.L_x_249:
[----:B------:R-:W-:Y:S04]  /*c860*/  BSSY B0, `(.L_x_161) ;  /* 0x0000010000007945 */ /* 0x000fe80003800000 */
[----:B------:R-:W-:Y:S05]  /*c870*/  @!P0 BRA `(.L_x_162) ;  /* 0x0000000000388947 */ /* 0x000fea0003800000 */
[----:B------:R-:W-:Y:S01]  /*c880*/  UIADD3 UR18, UP0, UR30, 0x3f0, URZ ;  /* 0x000003f01e127890 */ /* 0x000fe2000ff1e03f */
[----:B------:R-:W-:Y:S01]  /*c890*/  R2UR UR12, R4 ;  /* 0x00000000040c72ca */ /* 0x000fe200000e0000 */
[----:B------:R-:W-:Y:S02]  /*c8a0*/  UIADD3 UR10, UR42, 0x20, URZ ;  /* 0x000000202a0a7890 */ /* 0x000fe4000fffe03f */
[----:B------:R-:W-:Y:S02]  /*c8b0*/  UIADD3 UR8, UR13, 0x1100, URZ ;  /* 0x000011000d087890 */ /* 0x000fe4000fffe03f */
[----:B------:R-:W-:Y:S02]  /*c8c0*/  UIADD3 UR9, UR13, 0x88, URZ ;  /* 0x000000880d097890 */ /* 0x000fe4000fffe03f */
[----:B------:R-:W-:Y:S01]  /*c8d0*/  UIADD3.X UR19, URZ, UR31, URZ, UP0, !UPT ;  /* 0x0000001f3f137290 */ /* 0x000fe200087fe43f */
[----:B------:R-:W-:Y:S01]  /*c8e0*/  UMOV UR24, 0x0 ;  /* 0x0000000000187882 */ /* 0x000fe20000000000 */
[----:B------:R-:W-:Y:S01]  /*c8f0*/  UMOV UR25, 0x10000000 ;  /* 0x1000000000197882 */ /* 0x000fe20000000000 */
[----:B------:R-:W-:-:S06]  /*c900*/  UMOV UR11, UR43 ;  /* 0x0000002b000b7c82 */ /* 0x000fcc0008000000 */
[----:B------:R3:W-:Y:S02]  /*c910*/  UTMALDG.3D [UR8], [UR18], desc[UR24] ;  /* 0x00001808120075b4 */ /* 0x0007e40008011000 */
[----:B---3--:R-:W-:Y:S05]  /*c920*/  @!P1 BRA `(.L_x_163) ;  /* 0x0000000000049947 */ /* 0x008fea0003800000 */
[----:B------:R-:W-:Y:S01]  /*c930*/  BPT.TRAP 0x1 ;  /* 0x000000040000795c */ /* 0x000fe20000300000 */
.L_x_163:
[----:B-12---:R-:W1:Y:S02]  /*c940*/  LDC R3, c[0x0][0x800] ;  /* 0x00020000ff037b82 */ /* 0x006e640000000800 */
[----:B-1----:R3:W-:Y:S02]  /*c950*/  SYNCS.ARRIVE.TRANS64.RED.A0TR RZ, [UR13+0x88], R3 ;  /* 0x00008803ffff79a7 */ /* 0x0027e4000830040d */
.L_x_162:
[----:B------:R-:W-:Y:S05]  /*c960*/  BSYNC B0 ;  /* 0x0000000000007941 */ /* 0x000fea0003800000 */
.L_x_161:
[----:B------:R-:W-:Y:S05]  /*c970*/  @!P1 BRA `(.L_x_164) ;  /* 0x0000000000049947 */ /* 0x000fea0003800000 */
[----:B------:R-:W-:Y:S01]  /*c980*/  BPT.TRAP 0x1 ;  /* 0x000000040000795c */ /* 0x000fe20000300000 */
.L_x_164:
[----:B------:R-:W-:-:S04]  /*c990*/  UIADD3 UR25, UR13, 0x88, URZ ;  /* 0x000000880d197890 */ /* 0x000fc8000fffe03f */
[----:B------:R-:W-:-:S09]  /*c9a0*/  UPRMT UR18, UR37, 0x654, UR25 ;  /* 0x0000065425127896 */ /* 0x000fd20008000019 */
[----:B------:R-:W-:Y:S01]  /*c9b0*/  SYNCS.ARRIVE.TRANS64.RED.A1T0 RZ, [UR18], RZ ;  /* 0x000000ffffff79a7 */ /* 0x000fe20008100412 */
[----:B------:R-:W-:Y:S05]  /*c9c0*/  @!P1 BRA `(.L_x_165) ;  /* 0x0000000000049947 */ /* 0x000fea0003800000 */
[----:B------:R-:W-:Y:S01]  /*c9d0*/  BPT.TRAP 0x1 ;  /* 0x000000040000795c */ /* 0x000fe20000300000 */
.L_x_165:
[----:B------:R-:W4:Y:S02]  /*c9e0*/  SYNCS.PHASECHK.TRANS64.TRYWAIT P2, [UR13+0xb0], R2 ;  /* 0x0000b002ff0075a7 */ /* 0x000f24000804014d */
[----:B----4-:R-:W-:Y:S05]  /*c9f0*/  @!P2 BRA `(.L_x_166) ;  /* 0x00000028000ca947 */ /* 0x010fea0003800000 */
.L_x_250:
        /* <DEDUP_REMOVED lines=12> */
[----:B----4-:R-:W-:Y:S05]  /*cac0*/  @!P1 BRA `(.L_x_169) ;  /* 0x0000000000049947 */ /* 0x010fea0003800000 */
[----:B------:R-:W-:Y:S01]  /*cad0*/  BPT.TRAP 0x1 ;  /* 0x000000040000795c */ /* 0x000fe20000300000 */
.L_x_169:
[----:B-123--:R-:W1:Y:S02]  /*cae0*/  LDC R3, c[0x0][0x800] ;  /* 0x00020000ff037b82 */ /* 0x00ee640000000800 */
[----:B-1----:R4:W-:Y:S02]  /*caf0*/  SYNCS.ARRIVE.TRANS64.RED.A0TR RZ, [UR13+0x90], R3 ;  /* 0x00009003ffff79a7 */ /* 0x0029e4000830040d */
.L_x_168:
[----:B------:R-:W-:Y:S05]  /*cb00*/  BSYNC B0 ;  /* 0x0000000000007941 */ /* 0x000fea0003800000 */
.L_x_167:
[----:B------:R-:W-:Y:S05]  /*cb10*/  @!P1 BRA `(.L_x_170) ;  /* 0x0000000000049947 */ /* 0x000fea0003800000 */
[----:B------:R-:W-:Y:S01]  /*cb20*/  BPT.TRAP 0x1 ;  /* 0x000000040000795c */ /* 0x000fe20000300000 */
.L_x_170:
[----:B------:R-:W-:-:S04]  /*cb30*/  UIADD3 UR17, UR13, 0x90, URZ ;  /* 0x000000900d117890 */ /* 0x000fc8000fffe03f */
[----:B------:R-:W-:-:S09]  /*cb40*/  UPRMT UR23, UR37, 0x654, UR17 ;  /* 0x0000065425177896 */ /* 0x000fd20008000011 */
[----:B------:R-:W-:Y:S01]  /*cb50*/  SYNCS.ARRIVE.TRANS64.RED.A1T0 RZ, [UR23], RZ ;  /* 0x000000ffffff79a7 */ /* 0x000fe20008100417 */
[----:B------:R-:W-:Y:S05]  /*cb60*/  @!P1 BRA `(.L_x_171) ;  /* 0x0000000000049947 */ /* 0x000fea0003800000 */
[----:B------:R-:W-:Y:S01]  /*cb70*/  BPT.TRAP 0x1 ;  /* 0x000000040000795c */ /* 0x000fe20000300000 */
.L_x_171:
[----:B------:R-:W5:Y:S02]  /*cb80*/  SYNCS.PHASECHK.TRANS64.TRYWAIT P2, [UR13+0xb8], R2 ;  /* 0x0000b802ff0075a7 */ /* 0x000f64000804014d */
[----:B-----5:R-:W-:Y:S05]  /*cb90*/  @!P2 BRA `(.L_x_172) ;  /* 0x0000002400bca947 */ /* 0x020fea0003800000 */
.L_x_251:
        /* <DEDUP_REMOVED lines=12> */
[----:B-1----:R-:W-:Y:S05]  /*cc60*/  @!P1 BRA `(.L_x_175) ;  /* 0x0000000000049947 */ /* 0x002fea0003800000 */
[----:B------:R-:W-:Y:S01]  /*cc70*/  BPT.TRAP 0x1 ;  /* 0x000000040000795c */ /* 0x000fe20000300000 */
.L_x_175:
[----:B------:R-:W1:Y:S02]  /*cc80*/  LDC R2, c[0x0][0x800] ;  /* 0x00020000ff027b82 */ /* 0x000e640000000800 */
[----:B-1----:R1:W-:Y:S02]  /*cc90*/  SYNCS.ARRIVE.TRANS64.RED.A0TR RZ, [UR13+0x98], R2 ;  /* 0x00009802ffff79a7 */ /* 0x0023e4000830040d */
.L_x_174:
[----:B------:R-:W-:Y:S05]  /*cca0*/  BSYNC B0 ;  /* 0x0000000000007941 */ /* 0x000fea0003800000 */
.L_x_173:
[----:B------:R-:W-:Y:S05]  /*ccb0*/  @!P1 BRA `(.L_x_176) ;  /* 0x0000000000049947 */ /* 0x000fea0003800000 */
[----:B------:R-:W-:Y:S01]  /*ccc0*/  BPT.TRAP 0x1 ;  /* 0x000000040000795c */ /* 0x000fe20000300000 */
.L_x_176:
[----:B------:R-:W-:-:S04]  /*ccd0*/  UIADD3 UR9, UR13, 0x98, URZ ;  /* 0x000000980d097890 */ /* 0x000fc8000fffe03f */
[----:B------:R-:W-:-:S09]  /*cce0*/  UPRMT UR29, UR37, 0x654, UR9 ;  /* 0x00000654251d7896 */ /* 0x000fd20008000009 */
[----:B------:R-:W-:Y:S01]  /*ccf0*/  SYNCS.ARRIVE.TRANS64.RED.A1T0 RZ, [UR29], RZ ;  /* 0x000000ffffff79a7 */ /* 0x000fe2000810041d */
[----:B------:R-:W-:Y:S05]  /*cd00*/  @!P1 BRA `(.L_x_177) ;  /* 0x0000000000049947 */ /* 0x000fea0003800000 */
[----:B------:R-:W-:Y:S01]  /*cd10*/  BPT.TRAP 0x1 ;  /* 0x000000040000795c */ /* 0x000fe20000300000 */
.L_x_177:
[----:B-1----:R-:W-:-:S04]  /*cd20*/  SHF.L.U32 R2, RZ, 0x1f, RZ ;  /* 0x0000001fff027819 */ /* 0x002fc800000006ff */
[----:B------:R-:W1:Y:S02]  /*cd30*/  SYNCS.PHASECHK.TRANS64.TRYWAIT P2, [UR13+0xa0], R2 ;  /* 0x0000a002ff0075a7 */ /* 0x000e64000804014d */
[----:B-1----:R-:W-:Y:S05]  /*cd40*/  @!P2 BRA `(.L_x_178) ;  /* 0x000000240068a947 */ /* 0x002fea0003800000 */
.L_x_252:
        /* <DEDUP_REMOVED lines=13> */
.L_x_181:
[----:B--234-:R-:W1:Y:S02]  /*ce20*/  LDC R3, c[0x0][0x800] ;  /* 0x00020000ff037b82 */ /* 0x01ce640000000800 */
[----:B-1----:R1:W-:Y:S02]  /*ce30*/  SYNCS.ARRIVE.TRANS64.RED.A0TR RZ, [UR13+0x80], R3 ;  /* 0x00008003ffff79a7 */ /* 0x0023e4000830040d */
.L_x_180:
[----:B------:R-:W-:Y:S05]  /*ce40*/  BSYNC B0 ;  /* 0x0000000000007941 */ /* 0x000fea0003800000 */
.L_x_179:
[----:B------:R-:W-:Y:S05]  /*ce50*/  @!P1 BRA `(.L_x_182) ;  /* 0x0000000000049947 */ /* 0x000fea0003800000 */
[----:B------:R-:W-:Y:S01]  /*ce60*/  BPT.TRAP 0x1 ;  /* 0x000000040000795c */ /* 0x000fe20000300000 */
.L_x_182:
[----:B------:R-:W-:Y:S01]  /*ce70*/  SYNCS.ARRIVE.TRANS64.RED.A1T0 RZ, [UR16], RZ ;  /* 0x000000ffffff79a7 */ /* 0x000fe20008100410 */
[----:B------:R-:W-:Y:S05]  /*ce80*/  @!P1 BRA `(.L_x_183) ;  /* 0x0000000000049947 */ /* 0x000fea0003800000 */
[----:B------:R-:W-:Y:S01]  /*ce90*/  BPT.TRAP 0x1 ;  /* 0x000000040000795c */ /* 0x000fe20000300000 */
.L_x_183:
[----:B------:R-:W5:Y:S02]  /*cea0*/  SYNCS.PHASECHK.TRANS64.TRYWAIT P2, [UR13+0xa8], R2 ;  /* 0x0000a802ff0075a7 */ /* 0x000f64000804014d */
[----:B-----5:R-:W-:Y:S05]  /*ceb0*/  @!P2 BRA `(.L_x_184) ;  /* 0x000000240024a947 */ /* 0x020fea0003800000 */
.L_x_253:
        /* <DEDUP_REMOVED lines=13> */
.L_x_187:
[----:B--234-:R-:W1:Y:S02]  /*cf90*/  LDC R3, c[0x0][0x800] ;  /* 0x00020000ff037b82 */ /* 0x01ce640000000800 */
[----:B-1----:R1:W-:Y:S02]  /*cfa0*/  SYNCS.ARRIVE.TRANS64.RED.A0TR RZ, [UR13+0x88], R3 ;  /* 0x00008803ffff79a7 */ /* 0x0023e4000830040d */
.L_x_186:
[----:B------:R-:W-:Y:S05]  /*cfb0*/  BSYNC B0 ;  /* 0x0000000000007941 */ /* 0x000fea0003800000 */
.L_x_185:
[----:B------:R-:W-:Y:S05]  /*cfc0*/  @!P1 BRA `(.L_x_188) ;  /* 0x0000000000049947 */ /* 0x000fea0003800000 */
[----:B------:R-:W-:Y:S01]  /*cfd0*/  BPT.TRAP 0x1 ;  /* 0x000000040000795c */ /* 0x000fe20000300000 */
.L_x_188:
[----:B------:R-:W-:Y:S01]  /*cfe0*/  SYNCS.ARRIVE.TRANS64.RED.A1T0 RZ, [UR18], RZ ;  /* 0x000000ffffff79a7 */ /* 0x000fe20008100412 */
[----:B------:R-:W-:Y:S05]  /*cff0*/  @!P1 BRA `(.L_x_189) ;  /* 0x0000000000049947 */ /* 0x000fea0003800000 */
[----:B------:R-:W-:Y:S01]  /*d000*/  BPT.TRAP 0x1 ;  /* 0x000000040000795c */ /* 0x000fe20000300000 */
.L_x_189:
[----:B------:R-:W5:Y:S02]  /*d010*/  SYNCS.PHASECHK.TRANS64.TRYWAIT P2, [UR13+0xb0], R2 ;  /* 0x0000b002ff0075a7 */ /* 0x000f64000804014d */
[----:B-----5:R-:W-:Y:S05]  /*d020*/  @!P2 BRA `(.L_x_190) ;  /* 0x0000002000e0a947 */ /* 0x020fea0003800000 */
.L_x_254:
        /* <DEDUP_REMOVED lines=13> */
.L_x_193:
[----:B--234-:R-:W1:Y:S02]  /*d100*/  LDC R3, c[0x0][0x800] ;  /* 0x00020000ff037b82 */ /* 0x01ce640000000800 */
[----:B-1----:R1:W-:Y:S02]  /*d110*/  SYNCS.ARRIVE.TRANS64.RED.A0TR RZ, [UR13+0x90], R3 ;  /* 0x00009003ffff79a7 */ /* 0x0023e4000830040d */
.L_x_192:
[----:B------:R-:W-:Y:S05]  /*d120*/  BSYNC B0 ;  /* 0x0000000000007941 */ /* 0x000fea0003800000 */
.L_x_191:
[----:B------:R-:W-:Y:S05]  /*d130*/  @!P1 BRA `(.L_x_194) ;  /* 0x0000000000049947 */ /* 0x000fea0003800000 */
[----:B------:R-:W-:Y:S01]  /*d140*/  BPT.TRAP 0x1 ;  /* 0x000000040000795c */ /* 0x000fe20000300000 */
.L_x_194:
[----:B------:R-:W-:Y:S01]  /*d150*/  SYNCS.ARRIVE.TRANS64.RED.A1T0 RZ, [UR23], RZ ;  /* 0x000000ffffff79a7 */ /* 0x000fe20008100417 */
[----:B------:R-:W-:Y:S05]  /*d160*/  @!P1 BRA `(.L_x_195) ;  /* 0x0000000000049947 */ /* 0x000fea0003800000 */
[----:B------:R-:W-:Y:S01]  /*d170*/  BPT.TRAP 0x1 ;  /* 0x000000040000795c */ /* 0x000fe20000300000 */
.L_x_195:
[----:B------:R-:W5:Y:S02]  /*d180*/  SYNCS.PHASECHK.TRANS64.TRYWAIT P2, [UR13+0xb8], R2 ;  /* 0x0000b802ff0075a7 */ /* 0x000f64000804014d */
[----:B-----5:R-:W-:Y:S05]  /*d190*/  @!P2 BRA `(.L_x_196) ;  /* 0x00000020009ca947 */ /* 0x020fea0003800000 */
.L_x_255:
        /* <DEDUP_REMOVED lines=13> */
.L_x_199:
[----:B------:R-:W1:Y:S02]  /*d270*/  LDC R2, c[0x0][0x800] ;  /* 0x00020000ff027b82 */ /* 0x000e640000000800 */
[----:B-1----:R1:W-:Y:S02]  /*d280*/  SYNCS.ARRIVE.TRANS64.RED.A0TR RZ, [UR13+0x98], R2 ;  /* 0x00009802ffff79a7 */ /* 0x0023e4000830040d */
.L_x_198:
[----:B------:R-:W-:Y:S05]  /*d290*/  BSYNC B0 ;  /* 0x0000000000007941 */ /* 0x000fea0003800000 */
.L_x_197:
[----:B------:R-:W-:Y:S05]  /*d2a0*/  @!P1 BRA `(.L_x_200) ;  /* 0x0000000000049947 */ /* 0x000fea0003800000 */
[----:B------:R-:W-:Y:S01]  /*d2b0*/  BPT.TRAP 0x1 ;  /* 0x000000040000795c */ /* 0x000fe20000300000 */
.L_x_200:
[----:B------:R-:W5:Y:S01]  /*d2c0*/  LDL.LU R20, [R1+0xc4] ;  /* 0x0000c40001147983 */ /* 0x000f620000300800 */
[----:B------:R-:W-:Y:S03]  /*d2d0*/  SYNCS.ARRIVE.TRANS64.RED.A1T0 RZ, [UR29], RZ ;  /* 0x000000ffffff79a7 */ /* 0x000fe6000810041d */
[----:B------:R-:W2:Y:S01]  /*d2e0*/  LDL.LU R17, [R1+0xc0] ;  /* 0x0000c00001117983 */ /* 0x000ea20000300800 */
[----:B-1----:R-:W-:Y:S01]  /*d2f0*/  PRMT R2, RZ, 0x7610, R2 ;  /* 0x00007610ff027816 */ /* 0x002fe20000000002 */
[----:B------:R-:W-:Y:S01]  /*d300*/  IMAD.MOV.U32 R13, RZ, RZ, -0x1 ;  /* 0xffffffffff0d7424 */ /* 0x000fe200078e00ff */
[----:B------:R-:W-:Y:S02]  /*d310*/  MOV R12, 0xffffffff ;  /* 0xffffffff000c7802 */ /* 0x000fe40000000f00 */
[----:B------:R-:W-:Y:S02]  /*d320*/  MOV R4, 0xffffffff ;  /* 0xffffffff00047802 */ /* 0x000fe40000000f00 */
[----:B--2---:R-:W-:-:S04]  /*d330*/  IADD3 R17, P0, R17, UR50, RZ ;  /* 0x0000003211117c10 */ /* 0x004fc8000ff1e0ff */
[----:B-----5:R-:W-:Y:S01]  /*d340*/  IADD3.X R20, R20, UR39, RZ, P0, !PT ;  /* 0x0000002714147c10 */ /* 0x020fe200087fe4ff */
[----:B------:R1:W-:Y:S01]  /*d350*/  STL [R1+0xc0], R17 ;  /* 0x0000c01101007387 */ /* 0x0003e20000100800 */
[----:B------:R-:W-:-:S03]  /*d360*/  ISETP.GE.U32.AND P0, PT, R17, UR6, PT ;  /* 0x0000000611007c0c */ /* 0x000fc6000bf06070 */
[----:B------:R1:W-:Y:S01]  /*d370*/  STL [R1+0xc4], R20 ;  /* 0x0000c41401007387 */ /* 0x0003e20000100800 */
[----:B------:R-:W-:-:S13]  /*d380*/  ISETP.GE.U32.AND.EX P0, PT, R20, UR7, PT, P0 ;  /* 0x0000000714007c0c */ /* 0x000fda000bf06100 */
[----:B-1----:R-:W-:Y:S05]  /*d390*/  @P0 BRA `(.L_x_201) ;  /* 0x00000004005c0947 */ /* 0x002fea0003800000 */
[----:B------:R-:W1:Y:S01]  /*d3a0*/  LDC.64 R14, c[0x0][0x8d0] ;  /* 0x00023400ff0e7b82 */ /* 0x000e620000000a00 */
[----:B------:R-:W-:Y:S01]  /*d3b0*/  IMAD.MOV.U32 R2, RZ, RZ, R17 ;  /* 0x000000ffff027224 */ /* 0x000fe200078e0011 */
[----:B---34-:R-:W-:-:S06]  /*d3c0*/  MOV R3, R20 ;  /* 0x0000001400037202 */ /* 0x018fcc0000000f00 */
        /* <DEDUP_REMOVED lines=15> */
.L_x_202:
[-CC-:B------:R-:W-:Y:S01]  /*d4c0*/  SHF.R.U64 R11, R2, R16.reuse, R3.reuse ;  /* 0x00000010020b7219 */ /* 0x180fe20000001203 */
[----:B------:R-:W1:Y:S01]  /*d4d0*/  LDC.64 R6, c[0x0][0x8e8] ;  /* 0x00023a00ff067b82 */ /* 0x000e620000000a00 */
[----:B------:R-:W-:Y:S01]  /*d4e0*/  SHF.R.U32.HI R2, RZ, R16, R3 ;  /* 0x00000010ff027219 */ /* 0x000fe20000011603 */
[----:B------:R-:W2:Y:S01]  /*d4f0*/  S2R R15, SR_CTAID.X ;  /* 0x00000000000f7919 */ /* 0x000ea20000002500 */
[----:B------:R-:W-:Y:S01]  /*d500*/  IADD3 R5, P0, RZ, -R11, RZ ;  /* 0x8000000bff057210 */ /* 0x000fe20007f1e0ff */
[----:B------:R-:W3:Y:S03]  /*d510*/  S2R R14, SR_CTAID.Y ;  /* 0x00000000000e7919 */ /* 0x000ee60000002600 */
[----:B------:R-:W-:Y:S01]  /*d520*/  IADD3.X R3, RZ, ~R2, RZ, P0, !PT ;  /* 0x80000002ff037210 */ /* 0x000fe200007fe4ff */
[----:B------:R-:W4:Y:S01]  /*d530*/  LDC R18, c[0x0][0x8c0] ;  /* 0x00023000ff127b82 */ /* 0x000f220000000800 */
[----:B------:R-:W-:-:S03]  /*d540*/  IMAD.MOV.U32 R2, RZ, RZ, R17 ;  /* 0x000000ffff027224 */ /* 0x000fc600078e0011 */
[----:B------:R-:W-:Y:S01]  /*d550*/  IMAD R4, R3, R12, RZ ;  /* 0x0000000c03047224 */ /* 0x000fe200078e02ff */
[----:B------:R-:W-:-:S03]  /*d560*/  MOV R3, R20 ;  /* 0x0000001400037202 */ /* 0x000fc60000000f00 */
[----:B------:R-:W5:Y:S01]  /*d570*/  LDC R19, c[0x0][0x8b0] ;  /* 0x00022c00ff137b82 */ /* 0x000f620000000800 */
[C---:B------:R-:W-:Y:S02]  /*d580*/  IMAD R13, R5.reuse, R13, R4 ;  /* 0x0000000d050d7224 */ /* 0x040fe400078e0204 */
[----:B------:R-:W-:-:S05]  /*d590*/  IMAD.WIDE.U32 R2, R5, R12, R2 ;  /* 0x0000000c05027225 */ /* 0x000fca00078e0002 */
[----:B------:R-:W3:Y:S01]  /*d5a0*/  LDC R21, c[0x0][0x900] ;  /* 0x00024000ff157b82 */ /* 0x000ee20000000800 */
[----:B------:R-:W-:Y:S02]  /*d5b0*/  IADD3 R3, R3, R13, RZ ;  /* 0x0000000d03037210 */ /* 0x000fe40007ffe0ff */
[----:B-1----:R-:W-:-:S04]  /*d5c0*/  ISETP.NE.U32.AND P0, PT, R6, RZ, PT ;  /* 0x000000ff0600720c */ /* 0x002fc80003f05070 */
[----:B------:R-:W-:Y:S02]  /*d5d0*/  ISETP.NE.AND.EX P0, PT, R7, RZ, PT, P0 ;  /* 0x000000ff0700720c */ /* 0x000fe40003f05300 */
[-CC-:B----4-:R-:W-:Y:S02]  /*d5e0*/  SHF.R.U64 R13, R2, R18.reuse, R3.reuse ;  /* 0x00000012020d7219 */ /* 0x190fe40000001203 */
[----:B------:R-:W-:Y:S02]  /*d5f0*/  SHF.R.U32.HI R2, RZ, R18, R3 ;  /* 0x00000012ff027219 */ /* 0x000fe40000011603 */
[----:B--2---:R-:W-:Y:S02]  /*d600*/  I2FP.F32.U32 R16, R15 ;  /* 0x0000000f00107245 */ /* 0x004fe40000201000 */
[-CC-:B-----5:R-:W-:Y:S02]  /*d610*/  SHF.R.U64 R17, R13, R19.reuse, R2.reuse ;  /* 0x000000130d117219 */ /* 0x1a0fe40000001202 */
[----:B------:R-:W-:-:S04]  /*d620*/  SHF.R.U32.HI R2, RZ, R19, R2 ;  /* 0x00000013ff027219 */ /* 0x000fc80000011602 */
[-CC-:B---3--:R-:W-:Y:S02]  /*d630*/  SHF.R.U64 R12, R17, R21.reuse, R2.reuse ;  /* 0x00000015110c7219 */ /* 0x188fe40000001202 */
[----:B------:R-:W-:-:S03]  /*d640*/  SHF.R.U32.HI R19, RZ, R21, R2 ;  /* 0x00000015ff137219 */ /* 0x000fc60000011602 */
[----:B------:R-:W-:Y:S01]  /*d650*/  IMAD.MOV.U32 R2, RZ, RZ, R12 ;  /* 0x000000ffff027224 */ /* 0x000fe200078e000c */
[----:B------:R-:W-:Y:S01]  /*d660*/  MOV R3, R19 ;  /* 0x0000001300037202 */ /* 0x000fe20000000f00 */
[----:B------:R-:W-:Y:S06]  /*d670*/  @!P0 BRA `(.L_x_203) ;  /* 0x0000000000288947 */ /* 0x000fec0003800000 */
[----:B------:R-:W1:Y:S02]  /*d680*/  LDC R3, c[0x0][0x8f4] ;  /* 0x00023d00ff037b82 */ /* 0x000e640000000800 */
[----:B-1----:R-:W-:-:S04]  /*d690*/  IADD3 R3, P0, R12, R3, RZ ;  /* 0x000000030c037210 */ /* 0x002fc80007f1e0ff */
[----:B------:R-:W-:-:S05]  /*d6a0*/  IADD3.X R19, RZ, R19, RZ, P0, !PT ;  /* 0x00000013ff137210 */ /* 0x000fca00007fe4ff */
[----:B------:R-:W-:-:S04]  /*d6b0*/  IMAD.WIDE.U32 R4, R19, R6, RZ ;  /* 0x0000000613047225 */ /* 0x000fc800078e00ff */
[----:B------:R-:W-:-:S04]  /*d6c0*/  IMAD.WIDE.U32 R4, P0, R3, R7, R4 ;  /* 0x0000000703047225 */ /* 0x000fc80007800004 */
[----:B------:R-:W-:Y:S01]  /*d6d0*/  IMAD.WIDE.U32 R2, R3, R6, RZ ;  /* 0x0000000603027225 */ /* 0x000fe200078e00ff */
[----:B------:R-:W-:-:S04]  /*d6e0*/  MOV R2, R5 ;  /* 0x0000000500027202 */ /* 0x000fc80000000f00 */
[----:B------:R-:W-:Y:S01]  /*d6f0*/  IADD3 RZ, P1, R3, R4, RZ ;  /* 0x0000000403ff7210 */ /* 0x000fe20007f3e0ff */
[----:B------:R-:W-:-:S04]  /*d700*/  IMAD.X R3, RZ, RZ, RZ, P0 ;  /* 0x000000ffff037224 */ /* 0x000fc800000e06ff */
[----:B------:R-:W-:-:S08]  /*d710*/  IMAD.WIDE.U32.X R2, R19, R7, R2, P1 ;  /* 0x0000000713027225 */ /* 0x000fd000008e0402 */
.L_x_203:
[----:B------:R-:W1:Y:S01]  /*d720*/  LDC R23, c[0x0][0x904] ;  /* 0x00024100ff177b82 */ /* 0x000e620000000800 */
[----:B------:R-:W-:Y:S01]  /*d730*/  ULDC UR8, c[0x0][0x150] ;  /* 0x0000540000087ab9 */ /* 0x000fe20000000800 */
[----:B------:R-:W-:Y:S01]  /*d740*/  I2FP.F32.U32 R5, R14 ;  /* 0x0000000e00057245 */ /* 0x000fe20000201000 */
[----:B------:R-:W-:Y:S01]  /*d750*/  FMUL R16, R16, UR8 ;  /* 0x0000000810107c20 */ /* 0x000fe20008400000 */
[----:B------:R-:W-:Y:S01]  /*d760*/  ULDC UR8, c[0x0][0x154] ;  /* 0x0000550000087ab9 */ /* 0x000fe20000000800 */
[----:B------:R-:W-:Y:S02]  /*d770*/  LOP3.LUT R17, R17, R0, RZ, 0xc0, !PT ;  /* 0x0000000011117212 */ /* 0x000fe400078ec0ff */
[----:B------:R-:W-:Y:S01]  /*d780*/  FMUL R6, R5, UR8 ;  /* 0x0000000805067c20 */ /* 0x000fe20008400000 */
[----:B------:R-:W2:Y:S01]  /*d790*/  LDC R19, c[0x0][0x8f0] ;  /* 0x00023c00ff137b82 */ /* 0x000ea20000000800 */
[----:B------:R-:W3:Y:S07]  /*d7a0*/  F2I.U32.TRUNC.NTZ R16, R16 ;  /* 0x0000001000107305 */ /* 0x000eee000020f000 */
[----:B------:R-:W4:Y:S01]  /*d7b0*/  LDC R4, c[0x0][0x144] ;  /* 0x00005100ff047b82 */ /* 0x000f220000000800 */
[----:B------:R-:W5:Y:S07]  /*d7c0*/  F2I.U32.TRUNC.NTZ R6, R6 ;  /* 0x0000000600067305 */ /* 0x000f6e000020f000 */
[----:B------:R-:W5:Y:S01]  /*d7d0*/  LDC R7, c[0x0][0x148] ;  /* 0x00005200ff077b82 */ /* 0x000f620000000800 */
[----:B-1----:R-:W-:-:S02]  /*d7e0*/  ISETP.NE.AND P0, PT, R23, 0x1, PT ;  /* 0x000000011700780c */ /* 0x002fc40003f05270 */
[----:B---3--:R-:W-:-:S05]  /*d7f0*/  IADD3 R5, -R16, RZ, RZ ;  /* 0x000000ff10057210 */ /* 0x008fca0007ffe1ff */
[----:B------:R-:W1:Y:S01]  /*d800*/  LDC R20, c[0x0][0x8e0] ;  /* 0x00023800ff147b82 */ /* 0x000e620000000800 */
[----:B--2---:R-:W-:-:S04]  /*d810*/  SHF.R.U64 R2, R2, R19, R3 ;  /* 0x0000001302027219 */ /* 0x004fc80000001203 */
[C---:B------:R-:W-:Y:S01]  /*d820*/  IADD3 R3, -R2.reuse, RZ, RZ ;  /* 0x000000ff02037210 */ /* 0x040fe20007ffe1ff */
[----:B------:R-:W-:Y:S01]  /*d830*/  IMAD R17, R2, UR21, R17 ;  /* 0x0000001502117c24 */ /* 0x000fe2000f8e0211 */
[----:B------:R-:W-:Y:S01]  /*d840*/  MOV R2, 0x1 ;  /* 0x0000000100027802 */ /* 0x000fe20000000f00 */
[----:B------:R-:W2:Y:S01]  /*d850*/  LDC R21, c[0x0][0x8b8] ;  /* 0x00022e00ff157b82 */ /* 0x000ea20000000800 */
[----:B----4-:R-:W-:Y:S01]  /*d860*/  IMAD R18, R4, R5, R15 ;  /* 0x0000000504127224 */ /* 0x010fe200078e020f */
[----:B------:R-:W-:Y:S01]  /*d870*/  LOP3.LUT R5, R13, R8, RZ, 0xc0, !PT ;  /* 0x000000080d057212 */ /* 0x000fe200078ec0ff */
[----:B-----5:R-:W-:-:S05]  /*d880*/  IMAD.MOV R4, RZ, RZ, -R6 ;  /* 0x000000ffff047224 */ /* 0x020fca00078e0a06 */
[----:B------:R-:W3:Y:S01]  /*d890*/  LDC R22, c[0x0][0x8a8] ;  /* 0x00022a00ff167b82 */ /* 0x000ee20000000800 */
[----:B------:R-:W-:Y:S02]  /*d8a0*/  @P0 IMAD R18, R7, R4, R14 ;  /* 0x0000000407120224 */ /* 0x000fe400078e020e */
[----:B-1----:R-:W-:Y:S02]  /*d8b0*/  IMAD R12, R3, R20, R12 ;  /* 0x00000014030c7224 */ /* 0x002fe400078e020c */
[----:B--2---:R-:W-:Y:S02]  /*d8c0*/  IMAD R13, R17, R21, R18 ;  /* 0x00000015110d7224 */ /* 0x004fe400078e0212 */
[----:B---3--:R-:W-:-:S05]  /*d8d0*/  IMAD R4, R12, R22, R5 ;  /* 0x000000160c047224 */ /* 0x008fca00078e0205 */
[----:B------:R-:W-:Y:S02]  /*d8e0*/  SEL R12, R4, R13, !P0 ;  /* 0x0000000d040c7207 */ /* 0x000fe40004000000 */
[----:B------:R-:W-:Y:S01]  /*d8f0*/  SEL R13, R13, R4, !P0 ;  /* 0x000000040d0d7207 */ /* 0x000fe20004000000 */
[----:B------:R-:W-:-:S07]  /*d900*/  IMAD.MOV.U32 R4, RZ, RZ, R11 ;  /* 0x000000ffff047224 */ /* 0x000fce00078e000b */
.L_x_201:
[----:B------:R-:W-:-:S13]  /*d910*/  LOP3.LUT P0, RZ, R2, 0xff, RZ, 0xc0, !PT ;  /* 0x000000ff02ff7812 */ /* 0x000fda000780c0ff */
[----:B------:R-:W-:Y:S05]  /*d920*/  @P0 BRA `(.L_x_204) ;  /* 0xffffffe800cc0947 */ /* 0x000fea000383ffff */
.L_x_148:
[----:B------:R-:W-:Y:S01]  /*d930*/  ELECT P0, URZ, PT ;  /* 0x00000000003f782f */ /* 0x000fe20003800000 */
[----:B------:R-:W-:-:S12]  /*d940*/  BSSY B0, `(.L_x_205) ;  /* 0x000001e000007945 */ /* 0x000fd80003800000 */
[----:B------:R-:W-:Y:S05]  /*d950*/  @!P0 BRA `(.L_x_206) ;  /* 0x0000000000708947 */ /* 0x000fea0003800000 */
[----:B------:R-:W-:-:S06]  /*d960*/  ULOP3.LUT UR4, UR45, 0x2, URZ, 0xfc, !UPT ;  /* 0x000000022d047892 */ /* 0x000fcc000f8efc3f */
[----:B-1----:R-:W-:-:S04]  /*d970*/  MOV R0, UR4 ;  /* 0x0000000400007c02 */ /* 0x002fc80008000f00 */
[----:B------:R-:W-:-:S13]  /*d980*/  ISETP.NE.AND P0, PT, R0, 0x3, PT ;  /* 0x000000030000780c */ /* 0x000fda0003f05270 */
[----:B------:R-:W-:Y:S05]  /*d990*/  @!P0 BRA `(.L_x_207) ;  /* 0x0000000000048947 */ /* 0x000fea0003800000 */
[----:B------:R-:W-:Y:S01]  /*d9a0*/  BPT.TRAP 0x1 ;  /* 0x000000040000795c */ /* 0x000fe20000300000 */
.L_x_207:
[----:B------:R-:W-:Y:S01]  /*d9b0*/  MOV R0, 0x400 ;  /* 0x0000040000007802 */ /* 0x000fe20000000f00 */
[----:B---3--:R-:W-:Y:S01]  /*d9c0*/  IMAD.MOV.U32 R2, RZ, RZ, 0x1 ;  /* 0x00000001ff027424 */ /* 0x008fe200078e00ff */
[----:B----4-:R-:W-:-:S04]  /*d9d0*/  MOV R3, UR37 ;  /* 0x0000002500037c02 */ /* 0x010fc80008000f00 */
[----:B------:R-:W-:Y:S02]  /*d9e0*/  LEA R0, R3, R0, 0x18 ;  /* 0x0000000003007211 */ /* 0x000fe400078ec0ff */
[----:B------:R-:W-:-:S04]  /*d9f0*/  SHF.L.U32 R3, R2, 0x1f, RZ ;  /* 0x0000001f02037819 */ /* 0x000fc800000006ff */
[----:B------:R-:W1:Y:S02]  /*da00*/  SYNCS.PHASECHK.TRANS64.TRYWAIT P1, [R0+URZ+0xa0], R3 ;  /* 0x0000a003000075a7 */ /* 0x000e64000802017f */
[----:B-1----:R-:W-:Y:S05]  /*da10*/  @!P1 BRA `(.L_x_208) ;  /* 0x0000001800949947 */ /* 0x002fea0003800000 */
.L_x_256:
[----:B------:R-:W-:Y:S05]  /*da20*/  @!P0 BRA `(.L_x_209) ;  /* 0x0000000000048947 */ /* 0x000fea0003800000 */
[----:B------:R-:W-:Y:S01]  /*da30*/  BPT.TRAP 0x1 ;  /* 0x000000040000795c */ /* 0x000fe20000300000 */
.L_x_209:
[----:B------:R-:W3:Y:S02]  /*da40*/  SYNCS.PHASECHK.TRANS64.TRYWAIT P1, [R0+URZ+0xa8], R3 ;  /* 0x0000a803000075a7 */ /* 0x000ee4000802017f */
[----:B---3--:R-:W-:Y:S05]  /*da50*/  @!P1 BRA `(.L_x_210) ;  /* 0x0000001800989947 */ /* 0x008fea0003800000 */
.L_x_257:
[----:B------:R-:W-:Y:S05]  /*da60*/  @!P0 BRA `(.L_x_211) ;  /* 0x0000000000048947 */ /* 0x000fea0003800000 */
[----:B------:R-:W-:Y:S01]  /*da70*/  BPT.TRAP 0x1 ;  /* 0x000000040000795c */ /* 0x000fe20000300000 */
.L_x_211:
[----:B------:R-:W4:Y:S02]  /*da80*/  SYNCS.PHASECHK.TRANS64.TRYWAIT P1, [R0+URZ+0xb0], R3 ;  /* 0x0000b003000075a7 */ /* 0x000f24000802017f */
[----:B----4-:R-:W-:Y:S05]  /*da90*/  @!P1 BRA `(.L_x_212) ;  /* 0x00000018009c9947 */ /* 0x010fea0003800000 */
.L_x_258:
[----:B------:R-:W-:Y:S05]  /*daa0*/  @!P0 BRA `(.L_x_213) ;  /* 0x0000000000048947 */ /* 0x000fea0003800000 */
[----:B------:R-:W-:Y:S01]  /*dab0*/  BPT.TRAP 0x1 ;  /* 0x000000040000795c */ /* 0x000fe20000300000 */
.L_x_213:
[----:B-1-34-:R-:W-:-:S04]  /*dac0*/  MOV R3, 0x1 ;  /* 0x0000000100037802 */ /* 0x01afc80000000f00 */
[----:B------:R-:W-:-:S07]  /*dad0*/  SHF.L.U32 R3, R3, 0x1f, RZ ;  /* 0x0000001f03037819 */ /* 0x000fce00000006ff */
.L_x_214:
[----:B-1----:R1:W3:Y:S02]  /*dae0*/  SYNCS.PHASECHK.TRANS64.TRYWAIT P0, [R0+URZ+0xb8], R3 ;  /* 0x0000b803000075a7 */ /* 0x0022e4000800017f */
[----:B---3--:R-:W-:Y:S05]  /*daf0*/  @!P0 NANOSLEEP.SYNCS 0x989680 ;  /* 0x009896800000895d */ /* 0x008fea0003900000 */
[----:B------:R-:W3:Y:S02]  /*db00*/  @!P0 SYNCS.PHASECHK.TRANS64 P0, [R0+URZ+0xb8], R3 ;  /* 0x0000b803000085a7 */ /* 0x000ee4000800007f */
[----:B---3--:R-:W-:Y:S05]  /*db10*/  @!P0 BRA `(.L_x_214) ;  /* 0xfffffffc00f08947 */ /* 0x008fea000383ffff */
.L_x_206:
[----:B------:R-:W-:Y:S05]  /*db20*/  BSYNC B0 ;  /* 0x0000000000007941 */ /* 0x000fea0003800000 */
.L_x_205:
[----:B------:R-:W-:Y:S05]  /*db30*/  EXIT ;  /* 0x000000000000794d */ /* 0x000fea0003800000 */
.L_x_143:
[----:B------:R-:W-:Y:S01]  /*db40*/  LOP3.LUT P0, RZ, R8, 0xff, RZ, 0xc0, !PT ;  /* 0x000000ff08ff7812 */ /* 0x000fe2000780c0ff */
[----:B------:R-:W-:Y:S01]  /*db50*/  IMAD.MOV.U32 R0, RZ, RZ, RZ ;  /* 0x000000ffff007224 */ /* 0x000fe200078e00ff */
[----:B------:R-:W-:-:S11]  /*db60*/  MOV R8, 0x1 ;  /* 0x0000000100087802 */ /* 0x000fd60000000f00 */
[----:B------:R-:W-:Y:S05]  /*db70*/  @!P0 BRA `(.L_x_215) ;  /* 0x0000000c00408947 */ /* 0x000fea0003800000 */
[----:B------:R-:W1:Y:S01]  /*db80*/  S2R R2, SR_TID.X ;  /* 0x0000000000027919 */ /* 0x000e620000002100 */
[----:B------:R-:W-:Y:S01]  /*db90*/  ULDC UR4, c[0x0][0x28c] ;  /* 0x0000a30000047ab9 */ /* 0x000fe20000000800 */
[----:B------:R-:W-:Y:S01]  /*dba0*/  ULDC UR7, c[0x0][0x8a8] ;  /* 0x00022a0000077ab9 */ /* 0x000fe20000000800 */
[----:B------:R-:W-:Y:S01]  /*dbb0*/  UIADD3 UR5, UR4, 0x3f, URZ ;  /* 0x0000003f04057890 */ /* 0x000fe2000fffe03f */
[----:B------:R-:W-:Y:S01]  /*dbc0*/  BSSY B0, `(.L_x_215) ;  /* 0x00000cb000007945 */ /* 0x000fe20003800000 */
[----:B------:R-:W-:Y:S01]  /*dbd0*/  ULDC UR8, c[0x0][0x900] ;  /* 0x0002400000087ab9 */ /* 0x000fe20000000800 */
[----:B------:R-:W-:Y:S01]  /*dbe0*/  UMOV UR9, 0xffffffff ;  /* 0xffffffff00097882 */ /* 0x000fe20000000000 */
[----:B------:R-:W-:Y:S01]  /*dbf0*/  USHF.R.S32.HI UR6, URZ, 0x1f, UR5 ;  /* 0x0000001f3f067899 */ /* 0x000fe20008011405 */
[----:B------:R-:W-:Y:S01]  /*dc00*/  MOV R9, 0x1 ;  /* 0x0000000100097802 */ /* 0x000fe20000000f00 */
[----:B------:R-:W-:Y:S01]  /*dc10*/  UIADD3 UR4, UR7, -0x1, URZ ;  /* 0xffffffff07047890 */ /* 0x000fe2000fffe03f */
[----:B------:R-:W-:Y:S01]  /*dc20*/  MOV R8, 0x1 ;  /* 0x0000000100087802 */ /* 0x000fe20000000f00 */
[----:B------:R-:W-:Y:S01]  /*dc30*/  ULEA.HI UR6, UR6, UR5, URZ, 0x6 ;  /* 0x0000000506067291 */ /* 0x000fe2000f8f303f */
[----:B------:R-:W-:Y:S01]  /*dc40*/  IMAD.MOV.U32 R0, RZ, RZ, RZ ;  /* 0x000000ffff007224 */ /* 0x000fe200078e00ff */
[----:B------:R-:W-:-:S02]  /*dc50*/  USHF.L.U32 UR7, UR9, UR8, URZ ;  /* 0x0000000809077299 */ /* 0x000fc4000800063f */
[----:B------:R-:W-:Y:S02]  /*dc60*/  USHF.R.S32.HI UR6, URZ, 0x6, UR6 ;  /* 0x000000063f067899 */ /* 0x000fe40008011406 */
[----:B------:R-:W-:Y:S02]  /*dc70*/  ULOP3.LUT UR22, UR46, 0x2, URZ, 0xfc, !UPT ;  /* 0x000000022e167892 */ /* 0x000fe4000f8efc3f */
[----:B------:R-:W-:Y:S02]  /*dc80*/  USHF.L.U32 UR5, UR38, UR8, URZ ;  /* 0x0000000826057299 */ /* 0x000fe4000800063f */
[----:B------:R-:W-:Y:S02]  /*dc90*/  ULOP3.LUT UR7, URZ, UR7, URZ, 0x33, !UPT ;  /* 0x000000073f077292 */ /* 0x000fe4000f8e333f */
[----:B------:R-:W-:Y:S01]  /*dca0*/  UIADD3 UR23, UR6, 0x1, URZ ;  /* 0x0000000106177890 */ /* 0x000fe2000fffe03f */
[----:B------:R-:W-:Y:S01]  /*dcb0*/  ULDC.64 UR20, c[0x0][0x198] ;  /* 0x0000660000147ab9 */ /* 0x000fe20000000a00 */
[----:B-1----:R-:W-:-:S02]  /*dcc0*/  LOP3.LUT P2, RZ, R2, 0x7f, RZ, 0xc0, !PT ;  /* 0x0000007f02ff7812 */ /* 0x002fc4000784c0ff */
[----:B------:R-:W-:-:S04]  /*dcd0*/  LOP3.LUT P1, RZ, R2, 0x1f, RZ, 0xc0, !PT ;  /* 0x0000001f02ff7812 */ /* 0x000fc8000782c0ff */
[----:B------:R-:W-:-:S13]  /*dce0*/  PLOP3.LUT P1, PT, P1, P2, PT, 0x8a, 0x0 ;  /* 0x000000000000781c */ /* 0x000fda0000f25172 */
.L_x_227:
[----:B------:R-:W-:-:S03]  /*dcf0*/  UMOV UR8, 0xffffffff ;  /* 0xffffffff00087882 */ /* 0x000fc60000000000 */
[----:B------:R-:W-:Y:S05]  /*dd00*/  BRA.DIV UR8, `(.L_x_216) ;  /* 0x0000001a08147947 */ /* 0x000fea000b800000 */
[----:B------:R-:W-:-:S13]  /*dd10*/  ELECT P0, URZ, PT ;  /* 0x00000000003f782f */ /* 0x000fda0003800000 */
.L_x_261:
[----:B------:R-:W1:Y:S01]  /*dd20*/  LDC R2, c[0x0][0x28c] ;  /* 0x0000a300ff027b82 */ /* 0x000e620000000800 */
[----:B------:R-:W-:Y:S01]  /*dd30*/  BSSY B1, `(.L_x_217) ;  /* 0x0000038000017945 */ /* 0x000fe20003800000 */
[----:B-1----:R-:W-:-:S13]  /*dd40*/  ISETP.LT.OR P0, PT, R2, 0x1, !P0 ;  /* 0x000000010200780c */ /* 0x002fda0004701670 */
[----:B------:R-:W-:Y:S05]  /*dd50*/  @P0 BRA `(.L_x_218) ;  /* 0x0000000000d40947 */ /* 0x000fea0003800000 */
[----:B------:R-:W-:Y:S01]  /*dd60*/  SHF.L.U32 R12, R12, 0x8, RZ ;  /* 0x000000080c0c7819 */ /* 0x000fe200000006ff */
[----:B------:R-:W-:Y:S01]  /*dd70*/  IMAD.MOV.U32 R7, RZ, RZ, RZ ;  /* 0x000000ffff077224 */ /* 0x000fe200078e00ff */
[----:B------:R-:W-:Y:S01]  /*dd80*/  SHF.L.U32 R13, R13, 0x7, RZ ;  /* 0x000000070d0d7819 */ /* 0x000fe200000006ff */
[----:B------:R-:W-:Y:S01]  /*dd90*/  IMAD.MOV.U32 R3, RZ, RZ, R0 ;  /* 0x000000ffff037224 */ /* 0x000fe200078e0000 */
[----:B------:R-:W-:Y:S02]  /*dda0*/  MOV R11, UR23 ;  /* 0x00000017000b7c02 */ /* 0x000fe40008000f00 */
[----:B------:R-:W-:-:S07]  /*ddb0*/  MOV R2, R8 ;  /* 0x0000000800027202 */ /* 0x000fce0000000f00 */
.L_x_222:
[----:B------:R-:W1:Y:S01]  /*ddc0*/  S2R R6, SR_CgaCtaId ;  /* 0x0000000000067919 */ /* 0x000e620000008800 */
[----:B------:R-:W-:-:S04]  /*ddd0*/  MOV R5, 0x400 ;  /* 0x0000040000057802 */ /* 0x000fc80000000f00 */
[----:B-1----:R-:W-:Y:S02]  /*dde0*/  LEA R14, R6, R5, 0x18 ;  /* 0x00000005060e7211 */ /* 0x002fe400078ec0ff */
[----:B------:R-:W-:Y:S01]  /*ddf0*/  SHF.L.U32 R5, R2, 0x1f, RZ ;  /* 0x0000001f02057819 */ /* 0x000fe200000006ff */
[----:B------:R-:W1:Y:S01]  /*de00*/  @!P2 LDC R6, c[0x0][0x500] ;  /* 0x00014000ff06ab82 */ /* 0x000e620000000800 */
[----:B------:R-:W-:-:S04]  /*de10*/  LEA R10, R3, R14, 0x3 ;  /* 0x0000000e030a7211 */ /* 0x000fc800078e18ff */
[----:B------:R-:W2:Y:S02]  /*de20*/  SYNCS.PHASECHK.TRANS64.TRYWAIT P0, [R10+URZ+0x40], R5 ;  /* 0x000040050a0075a7 */ /* 0x000ea4000800017f */
[----:B--2---:R-:W-:Y:S05]  /*de30*/  @!P0 BRA `(.L_x_219) ;  /* 0x0000001400ec8947 */ /* 0x004fea0003800000 */
.L_x_262:
[----:B------:R-:W-:Y:S01]  /*de40*/  UPRMT UR8, UR22, 0x9910, URZ ;  /* 0x0000991016087896 */ /* 0x000fe2000800003f */
[----:B-1----:R1:W-:Y:S03]  /*de50*/  @!P2 SYNCS.ARRIVE.TRANS64 RZ, [R10+URZ], R6 ;  /* 0x000000060affa9a7 */ /* 0x0023e6000800003f */
[----:B------:R-:W-:-:S06]  /*de60*/  UISETP.NE.AND UP0, UPT, UR8, 0x2, UPT ;  /* 0x000000020800788c */ /* 0x000fcc000bf05270 */
[----:B------:R-:W-:-:S13]  /*de70*/  PLOP3.LUT P0, PT, PT, PT, UP0, 0x80, 0x0 ;  /* 0x000000000000781c */ /* 0x000fda0003f0f008 */
[----:B-1----:R-:W-:Y:S05]  /*de80*/  @P0 BRA `(.L_x_220) ;  /* 0x0000000000040947 */ /* 0x002fea0003800000 */
[----:B------:R-:W-:Y:S01]  /*de90*/  BPT.TRAP 0x1 ;  /* 0x000000040000795c */ /* 0x000fe20000300000 */
.L_x_220:
[----:B------:R-:W-:Y:S05]  /*dea0*/  @P1 BRA `(.L_x_221) ;  /* 0x0000000000041947 */ /* 0x000fea0003800000 */
[----:B------:R-:W-:Y:S01]  /*deb0*/  BPT.TRAP 0x1 ;  /* 0x000000040000795c */ /* 0x000fe20000300000 */
.L_x_221:
[C---:B--2---:R-:W-:Y:S01]  /*dec0*/  LEA R5, R3.reuse, R14, 0xd ;  /* 0x0000000e03057211 */ /* 0x044fe200078e68ff */
[----:B------:R-:W-:Y:S01]  /*ded0*/  IMAD R14, R3, 0x4000, R14 ;  /* 0x00004000030e7824 */ /* 0x000fe200078e020e */
[----:B------:R-:W-:Y:S01]  /*dee0*/  R2UR UR18, R13 ;  /* 0x000000000d1272ca */ /* 0x000fe200000e0000 */
[----:B------:R-:W-:Y:S01]  /*def0*/  UIADD3 UR14, UP0, UR20, 0xf0, URZ ;  /* 0x000000f0140e7890 */ /* 0x000fe2000ff1e03f */
[----:B------:R-:W-:Y:S01]  /*df00*/  R2UR UR8, R5 ;  /* 0x00000000050872ca */ /* 0x000fe200000e0000 */
[----:B------:R-:W-:Y:S01]  /*df10*/  UIADD3 UR24, UP1, UR20, 0x1f0, URZ ;  /* 0x000001f014187890 */ /* 0x000fe2000ff3e03f */
[----:B------:R-:W-:Y:S01]  /*df20*/  R2UR UR11, R14 ;  /* 0x000000000e0b72ca */ /* 0x000fe200000e0000 */
[----:B------:R-:W-:Y:S01]  /*df30*/  UIADD3.X UR15, URZ, UR21, URZ, UP0, !UPT ;  /* 0x000000153f0f7290 */ /* 0x000fe200087fe43f */
[----:B------:R-:W-:Y:S01]  /*df40*/  R2UR UR9, R10 ;  /* 0x000000000a0972ca */ /* 0x000fe200000e0000 */
[----:B------:R-:W-:Y:S01]  /*df50*/  UIADD3.X UR25, URZ, UR21, URZ, UP1, !UPT ;  /* 0x000000153f197290 */ /* 0x000fe20008ffe43f */
[----:B------:R-:W-:Y:S01]  /*df60*/  R2UR UR10, R7 ;  /* 0x00000000070a72ca */ /* 0x000fe200000e0000 */
[----:B------:R-:W-:Y:S01]  /*df70*/  UMOV UR16, 0x0 ;  /* 0x0000000000107882 */ /* 0x000fe20000000000 */
[----:B------:R-:W-:Y:S01]  /*df80*/  R2UR UR12, R4 ;  /* 0x00000000040c72ca */ /* 0x000fe200000e0000 */
[----:B------:R-:W-:Y:S01]  /*df90*/  UMOV UR17, 0x10000000 ;  /* 0x1000000000117882 */ /* 0x000fe20000000000 */
[----:B------:R-:W-:Y:S01]  /*dfa0*/  IADD3 R11, R11, -0x1, RZ ;  /* 0xffffffff0b0b7810 */ /* 0x000fe20007ffe0ff */
[----:B------:R-:W-:Y:S01]  /*dfb0*/  VIADD R7, R7, 0x40 ;  /* 0x0000004007077836 */ /* 0x000fe20000000000 */
[----:B------:R-:W-:Y:S01]  /*dfc0*/  R2UR UR19, R12 ;  /* 0x000000000c1372ca */ /* 0x000fe200000e0000 */
[----:B------:R-:W-:Y:S01]  /*dfd0*/  UIADD3 UR8, UR8, 0x6200, URZ ;  /* 0x0000620008087890 */ /* 0x000fe2000fffe03f */
[----:B------:R-:W-:Y:S01]  /*dfe0*/  ISETP.GT.AND P3, PT, R11, 0x1, PT ;  /* 0x000000010b00780c */ /* 0x000fe20003f64270 */
[----:B------:R-:W-:Y:S01]  /*dff0*/  UIADD3 UR13, UR11, 0x16200, URZ ;  /* 0x000162000b0d7890 */ /* 0x000fe2000fffe03f */
[----:B------:R-:W-:-:S02]  /*e000*/  IADD3 R3, R3, 0x1, RZ ;  /* 0x0000000103037810 */ /* 0x000fc40007ffe0ff */
[----:B------:R-:W-:Y:S02]  /*e010*/  UMOV UR11, UR18 ;  /* 0x00000012000b7c82 */ /* 0x000fe40008000000 */
[C---:B------:R-:W-:Y:S02]  /*e020*/  ISETP.NE.AND P0, PT, R3.reuse, 0x8, PT ;  /* 0x000000080300780c */ /* 0x040fe40003f05270 */
[----:B------:R1:W-:Y:S02]  /*e030*/  UTMALDG.3D [UR8], [UR14], desc[UR16] ;  /* 0x000010080e0075b4 */ /* 0x0003e40008011000 */
[----:B------:R-:W-:Y:S02]  /*e040*/  SEL R5, RZ, 0x1, P0 ;  /* 0x00000001ff057807 */ /* 0x000fe40000000000 */
[----:B------:R-:W-:Y:S02]  /*e050*/  SEL R3, R3, RZ, P0 ;  /* 0x000000ff03037207 */ /* 0x000fe40000000000 */
[----:B------:R-:W-:Y:S01]  /*e060*/  LOP3.LUT R2, R2, R5, RZ, 0x3c, !PT ;  /* 0x0000000502027212 */ /* 0x000fe200078e3cff */
[----:B-1----:R-:W-:Y:S01]  /*e070*/  UMOV UR8, UR13 ;  /* 0x0000000d00087c82 */ /* 0x002fe20008000000 */
[----:B------:R-:W-:-:S02]  /*e080*/  UMOV UR11, UR19 ;  /* 0x00000013000b7c82 */ /* 0x000fc40008000000 */
[----:B------:R1:W-:Y:S02]  /*e090*/  UTMALDG.3D [UR8], [UR24], desc[UR16] ;  /* 0x00001008180075b4 */ /* 0x0003e40008011000 */
[----:B-1----:R-:W-:Y:S05]  /*e0a0*/  @P3 BRA `(.L_x_222) ;  /* 0xfffffffc00443947 */ /* 0x002fea000383ffff */
.L_x_218:
[----:B------:R-:W-:Y:S05]  /*e0b0*/  BSYNC B1 ;  /* 0x0000000000017941 */ /* 0x000fea0003800000 */
.L_x_217:
[----:B------:R-:W2:Y:S01]  /*e0c0*/  LDL.LU R15, [R1+0xc4] ;  /* 0x0000c400010f7983 */ /* 0x000ea20000300800 */
[----:B------:R-:W-:Y:S01]  /*e0d0*/  LOP3.LUT P4, RZ, R9, 0xff, RZ, 0xc0, !PT ;  /* 0x000000ff09ff7812 */ /* 0x000fe2000788c0ff */
[----:B------:R-:W-:Y:S02]  /*e0e0*/  ULDC.64 UR8, c[0x0][0x8f8] ;  /* 0x00023e0000087ab9 */ /* 0x000fe40000000a00 */
[----:B------:R-:W3:Y:S01]  /*e0f0*/  LDL.LU R14, [R1+0xc0] ;  /* 0x0000c000010e7983 */ /* 0x000ee20000300800 */
[----:B------:R-:W-:Y:S01]  /*e100*/  IADD3 R0, R0, UR6, RZ ;  /* 0x0000000600007c10 */ /* 0x000fe2000fffe0ff */
[----:B------:R-:W-:Y:S01]  /*e110*/  BSSY B1, `(.L_x_223) ;  /* 0x0000073000017945 */ /* 0x000fe20003800000 */
[----:B------:R-:W-:Y:S02]  /*e120*/  MOV R5, UR6 ;  /* 0x0000000600057c02 */ /* 0x000fe40008000f00 */
[----:B------:R-:W-:Y:S02]  /*e130*/  ISETP.GT.U32.AND P0, PT, R0, 0x7, PT ;  /* 0x000000070000780c */ /* 0x000fe40003f04070 */
[----:B------:R-:W-:-:S02]  /*e140*/  SHF.R.U32.HI R2, RZ, 0x3, R0 ;  /* 0x00000003ff027819 */ /* 0x000fc40000011600 */
[----:B------:R-:W-:Y:S01]  /*e150*/  ISETP.LT.U32.AND P0, PT, R5, 0x8, P0 ;  /* 0x000000080500780c */ /* 0x000fe20000701070 */
[----:B------:R-:W1:Y:S01]  /*e160*/  @P4 S2R R4, SR_CgaCtaId ;  /* 0x0000000000044919 */ /* 0x000e620000008800 */
[----:B------:R-:W-:Y:S02]  /*e170*/  @P4 MOV R3, 0x400 ;  /* 0x0000040000034802 */ /* 0x000fe40000000f00 */
[----:B------:R-:W-:Y:S02]  /*e180*/  LOP3.LUT R2, R2, 0x1, RZ, 0xc0, !PT ;  /* 0x0000000102027812 */ /* 0x000fe400078ec0ff */
[----:B------:R-:W-:Y:S02]  /*e190*/  MOV R13, 0xffffffff ;  /* 0xffffffff000d7802 */ /* 0x000fe40000000f00 */
[----:B------:R-:W-:Y:S01]  /*e1a0*/  ISETP.NE.U32.AND P3, PT, R2, 0x1, PT ;  /* 0x000000010200780c */ /* 0x000fe20003f65070 */
[----:B------:R-:W-:Y:S01]  /*e1b0*/  IMAD.U32 R2, RZ, RZ, UR6 ;  /* 0x00000006ff027e24 */ /* 0x000fe2000f8e00ff */
[----:B------:R-:W-:-:S02]  /*e1c0*/  MOV R12, 0xffffffff ;  /* 0xffffffff000c7802 */ /* 0x000fc40000000f00 */
[----:B------:R-:W-:Y:S02]  /*e1d0*/  LOP3.LUT R0, R0, 0x7, RZ, 0xc0, !PT ;  /* 0x0000000700007812 */ /* 0x000fe400078ec0ff */
[----:B------:R-:W-:Y:S02]  /*e1e0*/  ISETP.GT.U32.AND P3, PT, R2, 0x7, !P3 ;  /* 0x000000070200780c */ /* 0x000fe40005f64070 */
[----:B------:R-:W-:Y:S02]  /*e1f0*/  PRMT R9, RZ, 0x7610, R9 ;  /* 0x00007610ff097816 */ /* 0x000fe40000000009 */
[----:B------:R-:W-:Y:S02]  /*e200*/  SEL R2, RZ, 0x1, !P3 ;  /* 0x00000001ff027807 */ /* 0x000fe40005800000 */
[----:B-1----:R-:W-:Y:S01]  /*e210*/  @P4 LEA R3, R4, R3, 0x18 ;  /* 0x0000000304034211 */ /* 0x002fe200078ec0ff */
[----:B------:R-:W-:-:S03]  /*e220*/  IMAD.MOV.U32 R4, RZ, RZ, -0x1 ;  /* 0xffffffffff047424 */ /* 0x000fc600078e00ff */
[----:B------:R1:W-:Y:S02]  /*e230*/  @P4 SYNCS.ARRIVE.TRANS64.A1T0 RZ, [R3+URZ+0xc8], RZ ;  /* 0x0000c8ff03ff49a7 */ /* 0x0003e4000810003f */
[----:B-1----:R-:W-:-:S04]  /*e240*/  SEL R3, RZ, 0x1, !P0 ;  /* 0x00000001ff037807 */ /* 0x002fc80004000000 */
[----:B------:R-:W-:Y:S02]  /*e250*/  LOP3.LUT R8, R2, R8, R3, 0x96, !PT ;  /* 0x0000000802087212 */ /* 0x000fe400078e9603 */
[----:B------:R-:W-:Y:S02]  /*e260*/  PRMT R2, RZ, 0x7610, R2 ;  /* 0x00007610ff027816 */ /* 0x000fe40000000002 */
[----:B---3--:R-:W-:-:S04]  /*e270*/  IADD3 R14, P4, R14, UR50, RZ ;  /* 0x000000320e0e7c10 */ /* 0x008fc8000ff9e0ff */
[----:B--2---:R-:W-:Y:S01]  /*e280*/  IADD3.X R15, R15, UR39, RZ, P4, !PT ;  /* 0x000000270f0f7c10 */ /* 0x004fe2000a7fe4ff */
[----:B------:R1:W-:Y:S01]  /*e290*/  STL [R1+0xc0], R14 ;  /* 0x0000c00e01007387 */ /* 0x0003e20000100800 */
[----:B------:R-:W-:-:S03]  /*e2a0*/  ISETP.GE.U32.AND P4, PT, R14, UR8, PT ;  /* 0x000000080e007c0c */ /* 0x000fc6000bf86070 */
[----:B------:R1:W-:Y:S01]  /*e2b0*/  STL [R1+0xc4], R15 ;  /* 0x0000c40f01007387 */ /* 0x0003e20000100800 */
[----:B------:R-:W-:-:S13]  /*e2c0*/  ISETP.GE.U32.AND.EX P0, PT, R15, UR9, PT, P4 ;  /* 0x000000090f007c0c */ /* 0x000fda000bf06140 */
[----:B-1----:R-:W-:Y:S05]  /*e2d0*/  @P0 BRA `(.L_x_224) ;  /* 0x0000000400580947 */ /* 0x002fea0003800000 */
[----:B------:R-:W-:Y:S01]  /*e2e0*/  ULDC.64 UR8, c[0x0][0x8d0] ;  /* 0x0002340000087ab9 */ /* 0x000fe20000000a00 */
[----:B------:R-:W1:Y:S01]  /*e2f0*/  S2R R12, SR_CTAID.X ;  /* 0x00000000000c7919 */ /* 0x000e620000002500 */
[----:B------:R-:W-:Y:S01]  /*e300*/  ISETP.NE.U32.AND P0, PT, RZ, UR8, PT ;  /* 0x00000008ff007c0c */ /* 0x000fe2000bf05070 */
[----:B------:R-:W-:Y:S01]  /*e310*/  ULDC UR11, c[0x0][0x8d8] ;  /* 0x00023600000b7ab9 */ /* 0x000fe20000000800 */
[----:B------:R-:W-:Y:S01]  /*e320*/  MOV R2, R14 ;  /* 0x0000000e00027202 */ /* 0x000fe20000000f00 */
[----:B------:R-:W2:Y:S01]  /*e330*/  S2R R10, SR_CTAID.Y ;  /* 0x00000000000a7919 */ /* 0x000ea20000002600 */
[----:B------:R-:W-:Y:S02]  /*e340*/  ISETP.NE.AND.EX P0, PT, RZ, UR9, PT, P0 ;  /* 0x00000009ff007c0c */ /* 0x000fe4000bf05300 */
[----:B------:R-:W-:-:S11]  /*e350*/  MOV R3, R15 ;  /* 0x0000000f00037202 */ /* 0x000fd60000000f00 */
[----:B------:R-:W-:Y:S05]  /*e360*/  @!P0 BRA `(.L_x_225) ;  /* 0x0000000000288947 */ /* 0x000fea0003800000 */
[----:B------:R-:W-:Y:S02]  /*e370*/  ULDC UR10, c[0x0][0x8dc] ;  /* 0x00023700000a7ab9 */ /* 0x000fe40000000800 */
[----:B------:R-:W-:-:S05]  /*e380*/  IADD3 R7, P0, R14, UR10, RZ ;  /* 0x0000000a0e077c10 */ /* 0x000fca000ff1e0ff */
[----:B------:R-:W-:-:S04]  /*e390*/  IMAD.X R11, RZ, RZ, R15, P0 ;  /* 0x000000ffff0b7224 */ /* 0x000fc800000e060f */
[----:B------:R-:W-:-:S04]  /*e3a0*/  IMAD.WIDE.U32 R4, R11, UR8, RZ ;  /* 0x000000080b047c25 */ /* 0x000fc8000f8e00ff */
[----:B------:R-:W-:-:S04]  /*e3b0*/  IMAD.WIDE.U32 R4, P0, R7, UR9, R4 ;  /* 0x0000000907047c25 */ /* 0x000fc8000f800004 */
[----:B------:R-:W-:Y:S01]  /*e3c0*/  IMAD.WIDE.U32 R6, R7, UR8, RZ ;  /* 0x0000000807067c25 */ /* 0x000fe2000f8e00ff */
[----:B------:R-:W-:Y:S02]  /*e3d0*/  IADD3.X R3, RZ, RZ, RZ, P0, !PT ;  /* 0x000000ffff037210 */ /* 0x000fe400007fe4ff */
[----:B------:R-:W-:Y:S02]  /*e3e0*/  MOV R2, R5 ;  /* 0x0000000500027202 */ /* 0x000fe40000000f00 */
[----:B------:R-:W-:-:S05]  /*e3f0*/  IADD3 RZ, P0, R7, R4, RZ ;  /* 0x0000000407ff7210 */ /* 0x000fca0007f1e0ff */
[----:B------:R-:W-:-:S08]  /*e400*/  IMAD.WIDE.U32.X R2, R11, UR9, R2, P0 ;  /* 0x000000090b027c25 */ /* 0x000fd000080e0402 */
.L_x_225:
[--C-:B------:R-:W-:Y:S01]  /*e410*/  SHF.R.U64 R11, R2, UR11, R3.reuse ;  /* 0x0000000b020b7c19 */ /* 0x100fe20008001203 */
[----:B------:R-:W-:Y:S01]  /*e420*/  ULDC.64 UR8, c[0x0][0x8c8] ;  /* 0x0002320000087ab9 */ /* 0x000fe20000000a00 */
[----:B------:R-:W-:Y:S01]  /*e430*/  SHF.R.U32.HI R2, RZ, UR11, R3 ;  /* 0x0000000bff027c19 */ /* 0x000fe20008011603 */
[----:B------:R-:W3:Y:S01]  /*e440*/  LDC R7, c[0x0][0x144] ;  /* 0x00005100ff077b82 */ /* 0x000ee20000000800 */
[----:B------:R-:W-:Y:S01]  /*e450*/  IADD3 R5, P0, RZ, -R11, RZ ;  /* 0x8000000bff057210 */ /* 0x000fe20007f1e0ff */
[----:B------:R-:W-:Y:S01]  /*e460*/  ULDC.64 UR12, c[0x0][0x8e8] ;  /* 0x00023a00000c7ab9 */ /* 0x000fe20000000a00 */
[----:B------:R-:W-:Y:S01]  /*e470*/  MOV R3, R15 ;  /* 0x0000000f00037202 */ /* 0x000fe20000000f00 */
[----:B------:R-:W-:Y:S01]  /*e480*/  ULDC UR10, c[0x0][0x8b0] ;  /* 0x00022c00000a7ab9 */ /* 0x000fe20000000800 */
[----:B-1----:R-:W-:Y:S01]  /*e490*/  I2FP.F32.U32 R6, R12 ;  /* 0x0000000c00067245 */ /* 0x002fe20000201000 */
[----:B------:R-:W-:Y:S01]  /*e4a0*/  IMAD.X R2, RZ, RZ, ~R2, P0 ;  /* 0x000000ffff027224 */ /* 0x000fe200000e0e02 */
[----:B------:R-:W-:Y:S01]  /*e4b0*/  ISETP.NE.U32.AND P0, PT, RZ, UR12, PT ;  /* 0x0000000cff007c0c */ /* 0x000fe2000bf05070 */
[----:B------:R-:W1:Y:S02]  /*e4c0*/  LDC R15, c[0x0][0x148] ;  /* 0x00005200ff0f7b82 */ /* 0x000e640000000800 */
[----:B------:R-:W-:Y:S01]  /*e4d0*/  IMAD R4, R2, UR8, RZ ;  /* 0x0000000802047c24 */ /* 0x000fe2000f8e02ff */
[----:B------:R-:W-:-:S02]  /*e4e0*/  MOV R2, R14 ;  /* 0x0000000e00027202 */ /* 0x000fc40000000f00 */
[----:B------:R-:W-:-:S03]  /*e4f0*/  ISETP.NE.AND.EX P0, PT, RZ, UR13, PT, P0 ;  /* 0x0000000dff007c0c */ /* 0x000fc6000bf05300 */
[----:B------:R-:W-:Y:S01]  /*e500*/  IMAD.WIDE.U32 R2, R5, UR8, R2 ;  /* 0x0000000805027c25 */ /* 0x000fe2000f8e0002 */
[----:B------:R-:W-:-:S03]  /*e510*/  ULDC UR8, c[0x0][0x150] ;  /* 0x0000540000087ab9 */ /* 0x000fc60000000800 */
[----:B------:R-:W-:Y:S01]  /*e520*/  FMUL R6, R6, UR8 ;  /* 0x0000000806067c20 */ /* 0x000fe20008400000 */
[----:B------:R-:W-:Y:S01]  /*e530*/  IMAD R5, R5, UR9, R4 ;  /* 0x0000000905057c24 */ /* 0x000fe2000f8e0204 */
[----:B------:R-:W-:Y:S01]  /*e540*/  ULDC UR8, c[0x0][0x8c0] ;  /* 0x0002300000087ab9 */ /* 0x000fe20000000800 */
[----:B------:R-:W-:Y:S02]  /*e550*/  ULDC UR9, c[0x0][0x154] ;  /* 0x0000550000097ab9 */ /* 0x000fe40000000800 */
[----:B------:R-:W-:Y:S01]  /*e560*/  IMAD.IADD R3, R3, 0x1, R5 ;  /* 0x0000000103037824 */ /* 0x000fe200078e0205 */
[----:B------:R-:W4:Y:S04]  /*e570*/  F2I.U32.TRUNC.NTZ R6, R6 ;  /* 0x0000000600067305 */ /* 0x000f28000020f000 */
[----:B------:R-:W-:-:S02]  /*e580*/  SHF.R.U64 R13, R2, UR8, R3 ;  /* 0x00000008020d7c19 */ /* 0x000fc40008001203 */
[----:B--2---:R-:W-:-:S05]  /*e590*/  I2FP.F32.U32 R2, R10 ;  /* 0x0000000a00027245 */ /* 0x004fca0000201000 */
[----:B------:R-:W-:Y:S01]  /*e5a0*/  FMUL R4, R2, UR9 ;  /* 0x0000000902047c20 */ /* 0x000fe20008400000 */
[----:B------:R-:W-:Y:S01]  /*e5b0*/  SHF.R.U32.HI R2, RZ, UR8, R3 ;  /* 0x00000008ff027c19 */ /* 0x000fe20008011603 */
[----:B------:R-:W-:Y:S02]  /*e5c0*/  ULDC UR8, c[0x0][0x900] ;  /* 0x0002400000087ab9 */ /* 0x000fe40000000800 */
[----:B------:R2:W1:Y:S01]  /*e5d0*/  F2I.U32.TRUNC.NTZ R18, R4 ;  /* 0x0000000400127305 */ /* 0x000462000020f000 */
[--C-:B------:R-:W-:Y:S02]  /*e5e0*/  SHF.R.U64 R16, R13, UR10, R2.reuse ;  /* 0x0000000a0d107c19 */ /* 0x100fe40008001202 */
[----:B------:R-:W-:Y:S02]  /*e5f0*/  SHF.R.U32.HI R3, RZ, UR10, R2 ;  /* 0x0000000aff037c19 */ /* 0x000fe40008011602 */
[----:B----4-:R-:W-:Y:S02]  /*e600*/  IADD3 R6, -R6, RZ, RZ ;  /* 0x000000ff06067210 */ /* 0x010fe40007ffe1ff */
[----:B------:R-:W-:-:S02]  /*e610*/  SHF.R.U64 R14, R16, UR8, R3 ;  /* 0x00000008100e7c19 */ /* 0x000fc40008001203 */
[----:B------:R-:W-:Y:S01]  /*e620*/  SHF.R.U32.HI R3, RZ, UR8, R3 ;  /* 0x00000008ff037c19 */ /* 0x000fe20008011603 */
[----:B---3--:R-:W-:Y:S01]  /*e630*/  IMAD R19, R7, R6, R12 ;  /* 0x0000000607137224 */ /* 0x008fe200078e020c */
[----:B------:R-:W-:Y:S01]  /*e640*/  MOV R2, R14 ;  /* 0x0000000e00027202 */ /* 0x000fe20000000f00 */
[----:B--2---:R-:W-:Y:S06]  /*e650*/  @!P0 BRA `(.L_x_226) ;  /* 0x0000000000288947 */ /* 0x004fec0003800000 */
        /* <DEDUP_REMOVED lines=10> */
.L_x_226:
[----:B------:R-:W2:Y:S01]  /*e700*/  LDC R4, c[0x0][0x904] ;  /* 0x00024100ff047b82 */ /* 0x000ea20000000800 */
[----:B------:R-:W-:Y:S01]  /*e710*/  ULDC UR8, c[0x0][0x8f0] ;  /* 0x00023c0000087ab9 */ /* 0x000fe20000000800 */
[----:B-1----:R-:W-:Y:S01]  /*e720*/  IMAD.MOV R18, RZ, RZ, -R18 ;  /* 0x000000ffff127224 */ /* 0x002fe200078e0a12 */
[----:B------:R-:W-:Y:S01]  /*e730*/  SHF.R.U64 R3, R2, UR8, R3 ;  /* 0x0000000802037c19 */ /* 0x000fe20008001203 */
[----:B------:R-:W-:Y:S01]  /*e740*/  ULDC UR8, c[0x0][0x8e0] ;  /* 0x0002380000087ab9 */ /* 0x000fe20000000800 */
[----:B------:R-:W-:Y:S01]  /*e750*/  LOP3.LUT R2, R16, UR7, RZ, 0xc0, !PT ;  /* 0x0000000710027c12 */ /* 0x000fe2000f8ec0ff */
[----:B------:R-:W-:Y:S01]  /*e760*/  ULDC UR9, c[0x0][0x8b8] ;  /* 0x00022e0000097ab9 */ /* 0x000fe20000000800 */
[----:B------:R-:W-:-:S03]  /*e770*/  IADD3 R5, -R3, RZ, RZ ;  /* 0x000000ff03057210 */ /* 0x000fc60007ffe1ff */
[----:B------:R-:W-:Y:S01]  /*e780*/  IMAD R2, R3, UR5, R2 ;  /* 0x0000000503027c24 */ /* 0x000fe2000f8e0202 */
[----:B------:R-:W-:Y:S01]  /*e790*/  LOP3.LUT R3, R13, UR4, RZ, 0xc0, !PT ;  /* 0x000000040d037c12 */ /* 0x000fe2000f8ec0ff */
[----:B------:R-:W-:Y:S01]  /*e7a0*/  IMAD R14, R5, UR8, R14 ;  /* 0x00000008050e7c24 */ /* 0x000fe2000f8e020e */
[----:B------:R-:W-:-:S03]  /*e7b0*/  ULDC UR8, c[0x0][0x8a8] ;  /* 0x00022a0000087ab9 */ /* 0x000fc60000000800 */
[----:B------:R-:W-:Y:S01]  /*e7c0*/  IMAD R14, R14, UR8, R3 ;  /* 0x000000080e0e7c24 */ /* 0x000fe2000f8e0203 */
[----:B--2---:R-:W-:Y:S01]  /*e7d0*/  ISETP.NE.AND P0, PT, R4, 0x1, PT ;  /* 0x000000010400780c */ /* 0x004fe20003f05270 */
[----:B------:R-:W-:-:S12]  /*e7e0*/  IMAD.MOV.U32 R4, RZ, RZ, R11 ;  /* 0x000000ffff047224 */ /* 0x000fd800078e000b */
[----:B------:R-:W-:-:S04]  /*e7f0*/  @P0 IMAD R19, R15, R18, R10 ;  /* 0x000000120f130224 */ /* 0x000fc800078e020a */
[----:B------:R-:W-:Y:S01]  /*e800*/  IMAD R13, R2, UR9, R19 ;  /* 0x00000009020d7c24 */ /* 0x000fe2000f8e0213 */
[----:B------:R-:W-:-:S04]  /*e810*/  MOV R2, 0x1 ;  /* 0x0000000100027802 */ /* 0x000fc80000000f00 */
[----:B------:R-:W-:Y:S02]  /*e820*/  SEL R12, R14, R13, !P0 ;  /* 0x0000000d0e0c7207 */ /* 0x000fe40004000000 */
[----:B------:R-:W-:-:S07]  /*e830*/  SEL R13, R13, R14, !P0 ;  /* 0x0000000e0d0d7207 */ /* 0x000fce0004000000 */
.L_x_224:
[----:B------:R-:W-:Y:S05]  /*e840*/  BSYNC B1 ;  /* 0x0000000000017941 */ /* 0x000fea0003800000 */
.L_x_223:
[----:B------:R-:W-:-:S13]  /*e850*/  LOP3.LUT P0, RZ, R2, 0xff, RZ, 0xc0, !PT ;  /* 0x000000ff02ff7812 */ /* 0x000fda000780c0ff */
[----:B------:R-:W-:Y:S05]  /*e860*/  @P0 BRA `(.L_x_227) ;  /* 0xfffffff400200947 */ /* 0x000fea000383ffff */
[----:B------:R-:W-:Y:S05]  /*e870*/  BSYNC B0 ;  /* 0x0000000000007941 */ /* 0x000fea0003800000 */
.L_x_215:
[----:B------:R-:W-:-:S03]  /*e880*/  UMOV UR8, 0xffffffff ;  /* 0xffffffff00087882 */ /* 0x000fc60000000000 */
[----:B------:R-:W-:Y:S05]  /*e890*/  BRA.DIV UR8, `(.L_x_228) ;  /* 0x0000000e08687947 */ /* 0x000fea000b800000 */
[----:B------:R-:W-:-:S13]  /*e8a0*/  ELECT P0, URZ, PT ;  /* 0x00000000003f782f */ /* 0x000fda0003800000 */
.L_x_265:
[----:B------:R-:W-:Y:S04]  /*e8b0*/  BSSY B0, `(.L_x_229) ;  /* 0x0000050000007945 */ /* 0x000fe80003800000 */
[----:B------:R-:W-:Y:S05]  /*e8c0*/  @!P0 BRA `(.L_x_230) ;  /* 0x0000000400388947 */ /* 0x000fea0003800000 */
[----:B------:R-:W-:-:S04]  /*e8d0*/  ULOP3.LUT UR8, UR46, 0x2, URZ, 0xfc, !UPT ;  /* 0x000000022e087892 */ /* 0x000fc8000f8efc3f */
[----:B------:R-:W-:-:S06]  /*e8e0*/  UISETP.NE.AND UP0, UPT, UR8, 0x3, UPT ;  /* 0x000000030800788c */ /* 0x000fcc000bf05270 */
[----:B------:R-:W-:-:S13]  /*e8f0*/  PLOP3.LUT P0, PT, PT, PT, UP0, 0x80, 0x0 ;  /* 0x000000000000781c */ /* 0x000fda0003f0f008 */
[----:B------:R-:W-:Y:S05]  /*e900*/  @!P0 BRA `(.L_x_231) ;  /* 0x0000000000048947 */ /* 0x000fea0003800000 */
[----:B------:R-:W-:Y:S01]  /*e910*/  BPT.TRAP 0x1 ;  /* 0x000000040000795c */ /* 0x000fe20000300000 */
.L_x_231:
[----:B------:R-:W1:Y:S01]  /*e920*/  S2R R3, SR_CgaCtaId ;  /* 0x0000000000037919 */ /* 0x000e620000008800 */
[----:B------:R-:W-:-:S04]  /*e930*/  MOV R2, 0x400 ;  /* 0x0000040000027802 */ /* 0x000fc80000000f00 */
[----:B-1----:R-:W-:Y:S02]  /*e940*/  LEA R3, R3, R2, 0x18 ;  /* 0x0000000203037211 */ /* 0x002fe400078ec0ff */
[----:B------:R-:W-:Y:S02]  /*e950*/  SHF.L.U32 R2, R8, 0x1f, RZ ;  /* 0x0000001f08027819 */ /* 0x000fe400000006ff */
[----:B------:R-:W-:-:S04]  /*e960*/  IADD3 R3, R3, 0x40, RZ ;  /* 0x0000004003037810 */ /* 0x000fc80007ffe0ff */
[C---:B------:R-:W-:Y:S01]  /*e970*/  LEA R7, R0.reuse, R3, 0x3 ;  /* 0x0000000300077211 */ /* 0x040fe200078e18ff */
[----:B------:R-:W-:-:S03]  /*e980*/  VIADD R0, R0, 0x1 ;  /* 0x0000000100007836 */ /* 0x000fc60000000000 */
[----:B------:R-:W1:Y:S02]  /*e990*/  SYNCS.PHASECHK.TRANS64.TRYWAIT P0, [R7+URZ], R2 ;  /* 0x00000002070075a7 */ /* 0x000e64000800017f */
[----:B------:R-:W-:-:S04]  /*e9a0*/  ISETP.NE.AND P1, PT, R0, 0x8, PT ;  /* 0x000000080000780c */ /* 0x000fc80003f25270 */
[----:B------:R-:W-:Y:S02]  /*e9b0*/  SEL R5, RZ, 0x1, P1 ;  /* 0x00000001ff057807 */ /* 0x000fe40000800000 */
[----:B------:R-:W-:Y:S02]  /*e9c0*/  SEL R0, R0, RZ, P1 ;  /* 0x000000ff00007207 */ /* 0x000fe40000800000 */
[----:B------:R-:W-:Y:S02]  /*e9d0*/  LOP3.LUT R5, R8, R5, RZ, 0x3c, !PT ;  /* 0x0000000508057212 */ /* 0x000fe400078e3cff */
[----:B------:R-:W-:Y:S02]  /*e9e0*/  LEA R9, R0, R3, 0x3 ;  /* 0x0000000300097211 */ /* 0x000fe400078e18ff */
[----:B------:R-:W-:Y:S01]  /*e9f0*/  SHF.L.U32 R4, R5, 0x1f, RZ ;  /* 0x0000001f05047819 */ /* 0x000fe200000006ff */
[----:B-1----:R-:W-:Y:S06]  /*ea00*/  @!P0 BRA `(.L_x_232) ;  /* 0x0000000c00308947 */ /* 0x002fec0003800000 */
.L_x_266:
[----:B------:R-:W2:Y:S01]  /*ea10*/  SYNCS.PHASECHK.TRANS64.TRYWAIT P0, [R9+URZ], R4 ;  /* 0x00000004090075a7 */ /* 0x000ea2000800017f */
[----:B------:R-:W-:-:S04]  /*ea20*/  IADD3 R0, R0, 0x1, RZ ;  /* 0x0000000100007810 */ /* 0x000fc80007ffe0ff */
[----:B------:R-:W-:-:S04]  /*ea30*/  ISETP.NE.AND P1, PT, R0, 0x8, PT ;  /* 0x000000080000780c */ /* 0x000fc80003f25270 */
[----:B-1----:R-:W-:Y:S02]  /*ea40*/  SEL R2, RZ, 0x1, P1 ;  /* 0x00000001ff027807 */ /* 0x002fe40000800000 */
[----:B------:R-:W-:Y:S02]  /*ea50*/  SEL R0, R0, RZ, P1 ;  /* 0x000000ff00007207 */ /* 0x000fe40000800000 */
[----:B------:R-:W-:-:S03]  /*ea60*/  LOP3.LUT R7, R5, R2, RZ, 0x3c, !PT ;  /* 0x0000000205077212 */ /* 0x000fc600078e3cff */
[----:B------:R-:W-:Y:S01]  /*ea70*/  IMAD R6, R0, 0x8, R3 ;  /* 0x0000000800067824 */ /* 0x000fe200078e0203 */
[----:B------:R-:W-:Y:S01]  /*ea80*/  SHF.L.U32 R5, R7, 0x1f, RZ ;  /* 0x0000001f07057819 */ /* 0x000fe200000006ff */
[----:B--2---:R-:W-:Y:S06]  /*ea90*/  @!P0 BRA `(.L_x_233) ;  /* 0x0000000c00208947 */ /* 0x004fec0003800000 */
.L_x_267:
[----:B------:R-:W2:Y:S01]  /*eaa0*/  SYNCS.PHASECHK.TRANS64.TRYWAIT P0, [R6+URZ], R5 ;  /* 0x00000005060075a7 */ /* 0x000ea2000800017f */
[----:B------:R-:W-:-:S04]  /*eab0*/  IADD3 R0, R0, 0x1, RZ ;  /* 0x0000000100007810 */ /* 0x000fc80007ffe0ff */
[----:B------:R-:W-:-:S04]  /*eac0*/  ISETP.NE.AND P1, PT, R0, 0x8, PT ;  /* 0x000000080000780c */ /* 0x000fc80003f25270 */
[----:B------:R-:W-:Y:S02]  /*ead0*/  SEL R2, RZ, 0x1, P1 ;  /* 0x00000001ff027807 */ /* 0x000fe40000800000 */
[----:B------:R-:W-:Y:S02]  /*eae0*/  SEL R0, R0, RZ, P1 ;  /* 0x000000ff00007207 */ /* 0x000fe40000800000 */
[----:B------:R-:W-:Y:S02]  /*eaf0*/  LOP3.LUT R7, R7, R2, RZ, 0x3c, !PT ;  /* 0x0000000207077212 */ /* 0x000fe400078e3cff */
[----:B-1----:R-:W-:Y:S02]  /*eb00*/  LEA R9, R0, R3, 0x3 ;  /* 0x0000000300097211 */ /* 0x002fe400078e18ff */
[----:B------:R-:W-:Y:S01]  /*eb10*/  SHF.L.U32 R4, R7, 0x1f, RZ ;  /* 0x0000001f07047819 */ /* 0x000fe200000006ff */
[----:B--2---:R-:W-:Y:S06]  /*eb20*/  @!P0 BRA `(.L_x_234) ;  /* 0x0000000c00108947 */ /* 0x004fec0003800000 */
.L_x_268:
[----:B------:R-:W2:Y:S01]  /*eb30*/  SYNCS.PHASECHK.TRANS64.TRYWAIT P0, [R9+URZ], R4 ;  /* 0x00000004090075a7 */ /* 0x000ea2000800017f */
[----:B------:R-:W-:-:S05]  /*eb40*/  VIADD R0, R0, 0x1 ;  /* 0x0000000100007836 */ /* 0x000fca0000000000 */
[----:B------:R-:W-:-:S04]  /*eb50*/  ISETP.NE.AND P1, PT, R0, 0x8, PT ;  /* 0x000000080000780c */ /* 0x000fc80003f25270 */
[----:B------:R-:W-:Y:S02]  /*eb60*/  SEL R2, RZ, 0x1, P1 ;  /* 0x00000001ff027807 */ /* 0x000fe40000800000 */
[----:B------:R-:W-:Y:S02]  /*eb70*/  SEL R0, R0, RZ, P1 ;  /* 0x000000ff00007207 */ /* 0x000fe40000800000 */
[----:B------:R-:W-:Y:S02]  /*eb80*/  LOP3.LUT R7, R7, R2, RZ, 0x3c, !PT ;  /* 0x0000000207077212 */ /* 0x000fe400078e3cff */
[----:B-1----:R-:W-:Y:S02]  /*eb90*/  LEA R6, R0, R3, 0x3 ;  /* 0x0000000300067211 */ /* 0x002fe400078e18ff */
[----:B------:R-:W-:Y:S01]  /*eba0*/  SHF.L.U32 R5, R7, 0x1f, RZ ;  /* 0x0000001f07057819 */ /* 0x000fe200000006ff */
[----:B--2---:R-:W-:Y:S06]  /*ebb0*/  @!P0 BRA `(.L_x_235) ;  /* 0x0000000c00008947 */ /* 0x004fec0003800000 */
.L_x_269:
[----:B------:R-:W2:Y:S01]  /*ebc0*/  SYNCS.PHASECHK.TRANS64.TRYWAIT P0, [R6+URZ], R5 ;  /* 0x00000005060075a7 */ /* 0x000ea2000800017f */
[----:B------:R-:W-:-:S04]  /*ebd0*/  IADD3 R0, R0, 0x1, RZ ;  /* 0x0000000100007810 */ /* 0x000fc80007ffe0ff */
[----:B------:R-:W-:-:S04]  /*ebe0*/  ISETP.NE.AND P1, PT, R0, 0x8, PT ;  /* 0x000000080000780c */ /* 0x000fc80003f25270 */
[----:B------:R-:W-:Y:S02]  /*ebf0*/  SEL R2, RZ, 0x1, P1 ;  /* 0x00000001ff027807 */ /* 0x000fe40000800000 */
[----:B------:R-:W-:Y:S02]  /*ec00*/  SEL R0, R0, RZ, P1 ;  /* 0x000000ff00007207 */ /* 0x000fe40000800000 */
[----:B------:R-:W-:-:S03]  /*ec10*/  LOP3.LUT R7, R7, R2, RZ, 0x3c, !PT ;  /* 0x0000000207077212 */ /* 0x000fc600078e3cff */
[----:B-1----:R-:W-:Y:S01]  /*ec20*/  IMAD R9, R0, 0x8, R3 ;  /* 0x0000000800097824 */ /* 0x002fe200078e0203 */
[----:B------:R-:W-:Y:S01]  /*ec30*/  SHF.L.U32 R4, R7, 0x1f, RZ ;  /* 0x0000001f07047819 */ /* 0x000fe200000006ff */
[----:B--2---:R-:W-:Y:S06]  /*ec40*/  @!P0 BRA `(.L_x_236) ;  /* 0x0000000800f08947 */ /* 0x004fec0003800000 */
.L_x_270:
        /* <DEDUP_REMOVED lines=9> */
.L_x_271:
[----:B------:R-:W2:Y:S01]  /*ece0*/  SYNCS.PHASECHK.TRANS64.TRYWAIT P0, [R6+URZ], R5 ;  /* 0x00000005060075a7 */ /* 0x000ea2000800017f */
[----:B------:R-:W-:-:S05]  /*ecf0*/  VIADD R0, R0, 0x1 ;  /* 0x0000000100007836 */ /* 0x000fca0000000000 */
[----:B------:R-:W-:-:S04]  /*ed00*/  ISETP.NE.AND P1, PT, R0, 0x8, PT ;  /* 0x000000080000780c */ /* 0x000fc80003f25270 */
[----:B------:R-:W-:Y:S02]  /*ed10*/  SEL R2, RZ, 0x1, P1 ;  /* 0x00000001ff027807 */ /* 0x000fe40000800000 */
[----:B------:R-:W-:Y:S02]  /*ed20*/  SEL R0, R0, RZ, P1 ;  /* 0x000000ff00007207 */ /* 0x000fe40000800000 */
[----:B------:R-:W-:Y:S01]  /*ed30*/  LOP3.LUT R2, R7, R2, RZ, 0x3c, !PT ;  /* 0x0000000207027212 */ /* 0x000fe200078e3cff */
[----:B--2---:R-:W-:Y:S06]  /*ed40*/  @!P0 BRA `(.L_x_238) ;  /* 0x0000000800d88947 */ /* 0x004fec0003800000 */
.L_x_272:
[----:B------:R-:W-:Y:S02]  /*ed50*/  LEA R3, R0, R3, 0x3 ;  /* 0x0000000300037211 */ /* 0x000fe400078e18ff */
[----:B------:R-:W-:-:S07]  /*ed60*/  SHF.L.U32 R0, R2, 0x1f, RZ ;  /* 0x0000001f02007819 */ /* 0x000fce00000006ff */
.L_x_239:
[----:B---3--:R3:W4:Y:S02]  /*ed70*/  SYNCS.PHASECHK.TRANS64.TRYWAIT P0, [R3+URZ], R0 ;  /* 0x00000000030075a7 */ /* 0x008724000800017f */
[----:B----4-:R-:W-:Y:S05]  /*ed80*/  @!P0 NANOSLEEP.SYNCS 0x989680 ;  /* 0x009896800000895d */ /* 0x010fea0003900000 */
[----:B------:R-:W4:Y:S02]  /*ed90*/  @!P0 SYNCS.PHASECHK.TRANS64 P0, [R3+URZ], R0 ;  /* 0x00000000030085a7 */ /* 0x000f24000800007f */
[----:B----4-:R-:W-:Y:S05]  /*eda0*/  @!P0 BRA `(.L_x_239) ;  /* 0xfffffffc00f08947 */ /* 0x010fea000383ffff */
.L_x_230:
[----:B------:R-:W-:Y:S05]  /*edb0*/  BSYNC B0 ;  /* 0x0000000000007941 */ /* 0x000fea0003800000 */
.L_x_229:
[----:B------:R-:W-:Y:S05]  /*edc0*/  EXIT ;  /* 0x000000000000794d */ /* 0x000fea0003800000 */
.L_x_20:
[----:B---3--:R-:W-:-:S04]  /*edd0*/  MOV R3, UR4 ;  /* 0x0000000400037c02 */ /* 0x008fc80008000f00 */
[----:B------:R3:W4:Y:S03]  /*ede0*/  SYNCS.PHASECHK.TRANS64.TRYWAIT P0, [R3+URZ], R0 ;  /* 0x00000000030075a7 */ /* 0x000726000800017f */
[----:B----4-:R-:W-:Y:S05]  /*edf0*/  @!P0 NANOSLEEP.SYNCS 0x989680 ;  /* 0x009896800000895d */ /* 0x010fea0003900000 */
[----:B------:R-:W4:Y:S02]  /*ee00*/  @!P0 SYNCS.PHASECHK.TRANS64 P0, [R3+URZ], R0 ;  /* 0x00000000030085a7 */ /* 0x000f24000800007f */
[----:B----4-:R-:W-:Y:S05]  /*ee10*/  @!P0 BRA `(.L_x_20) ;  /* 0xfffffffc00ec8947 */ /* 0x010fea000383ffff */
[----:B------:R-:W-:Y:S05]  /*ee20*/  BRA `(.L_x_19) ;  /* 0xffffff3000ec7947 */ /* 0x000fea000383ffff */
.L_x_26:
[----:B---3--:R-:W-:-:S04]  /*ee30*/  IMAD.U32 R4, RZ, RZ, UR6 ;  /* 0x00000006ff047e24 */ /* 0x008fc8000f8e00ff */
[----:B------:R3:W4:Y:S03]  /*ee40*/  SYNCS.PHASECHK.TRANS64.TRYWAIT P0, [R4+URZ], R3 ;  /* 0x00000003040075a7 */ /* 0x000726000800017f */
[----:B----4-:R-:W-:Y:S05]  /*ee50*/  @!P0 NANOSLEEP.SYNCS 0x989680 ;  /* 0x009896800000895d */ /* 0x010fea0003900000 */
[----:B------:R-:W4:Y:S02]  /*ee60*/  @!P0 SYNCS.PHASECHK.TRANS64 P0, [R4+URZ], R3 ;  /* 0x00000003040085a7 */ /* 0x000f24000800007f */
[----:B----4-:R-:W-:Y:S05]  /*ee70*/  @!P0 BRA `(.L_x_26) ;  /* 0xfffffffc00ec8947 */ /* 0x010fea000383ffff */
[----:B------:R-:W-:Y:S05]  /*ee80*/  BRA `(.L_x_25) ;  /* 0xffffff4400bc7947 */ /* 0x000fea000383ffff */
.L_x_52:
[----:B-1----:R1:W2:Y:S02]  /*ee90*/  SYNCS.PHASECHK.TRANS64.TRYWAIT P2, [R21+URZ+0x80], R4 ;  /* 0x00008004150075a7 */ /* 0x0022a4000804017f */
[----:B--2---:R-:W-:Y:S05]  /*eea0*/  @!P2 NANOSLEEP.SYNCS 0x989680 ;  /* 0x009896800000a95d */ /* 0x004fea0003900000 */
[----:B------:R-:W2:Y:S02]  /*eeb0*/  @!P2 SYNCS.PHASECHK.TRANS64 P2, [R21+URZ+0x80], R4 ;  /* 0x000080041500a5a7 */ /* 0x000ea4000804007f */
[----:B--2---:R-:W-:Y:S05]  /*eec0*/  @!P2 BRA `(.L_x_52) ;  /* 0xfffffffc00f0a947 */ /* 0x004fea000383ffff */
[----:B------:R-:W-:Y:S05]  /*eed0*/  BRA `(.L_x_240) ;  /* 0xffffff7400247947 */ /* 0x000fea000383ffff */
.L_x_63:
[----:B-1----:R1:W3:Y:S02]  /*eee0*/  SYNCS.PHASECHK.TRANS64.TRYWAIT P4, [R24+URZ+0x80], R13 ;  /* 0x0000800d180075a7 */ /* 0x0022e4000808017f */
[----:B---3--:R-:W-:Y:S05]  /*eef0*/  @!P4 NANOSLEEP.SYNCS 0x989680 ;  /* 0x009896800000c95d */ /* 0x008fea0003900000 */
[----:B------:R-:W3:Y:S02]  /*ef00*/  @!P4 SYNCS.PHASECHK.TRANS64 P4, [R24+URZ+0x80], R13 ;  /* 0x0000800d1800c5a7 */ /* 0x000ee4000808007f */
[----:B---3--:R-:W-:Y:S05]  /*ef10*/  @!P4 BRA `(.L_x_63) ;  /* 0xfffffffc00f0c947 */ /* 0x008fea000383ffff */
[----:B------:R-:W-:Y:S05]  /*ef20*/  BRA `(.L_x_241) ;  /* 0xffffff7c00e07947 */ /* 0x000fea000383ffff */
.L_x_74:
[----:B-1----:R1:W3:Y:S02]  /*ef30*/  SYNCS.PHASECHK.TRANS64.TRYWAIT P4, [R20+URZ+0x80], R13 ;  /* 0x0000800d140075a7 */ /* 0x0022e4000808017f */
[----:B---3--:R-:W-:Y:S05]  /*ef40*/  @!P4 NANOSLEEP.SYNCS 0x989680 ;  /* 0x009896800000c95d */ /* 0x008fea0003900000 */
[----:B------:R-:W3:Y:S02]  /*ef50*/  @!P4 SYNCS.PHASECHK.TRANS64 P4, [R20+URZ+0x80], R13 ;  /* 0x0000800d1400c5a7 */ /* 0x000ee4000808007f */
[----:B---3--:R-:W-:Y:S05]  /*ef60*/  @!P4 BRA `(.L_x_74) ;  /* 0xfffffffc00f0c947 */ /* 0x008fea000383ffff */
[----:B------:R-:W-:Y:S05]  /*ef70*/  BRA `(.L_x_242) ;  /* 0xffffff8800287947 */ /* 0x000fea000383ffff */
.L_x_85:
[----:B---3--:R3:W4:Y:S02]  /*ef80*/  SYNCS.PHASECHK.TRANS64.TRYWAIT P4, [R15+URZ+0x80], R20 ;  /* 0x000080140f0075a7 */ /* 0x008724000808017f */
[----:B----4-:R-:W-:Y:S05]  /*ef90*/  @!P4 NANOSLEEP.SYNCS 0x989680 ;  /* 0x009896800000c95d */ /* 0x010fea0003900000 */
[----:B------:R-:W4:Y:S02]  /*efa0*/  @!P4 SYNCS.PHASECHK.TRANS64 P4, [R15+URZ+0x80], R20 ;  /* 0x000080140f00c5a7 */ /* 0x000f24000808007f */
[----:B----4-:R-:W-:Y:S05]  /*efb0*/  @!P4 BRA `(.L_x_85) ;  /* 0xfffffffc00f0c947 */ /* 0x010fea000383ffff */
[----:B------:R-:W-:Y:S05]  /*efc0*/  BRA `(.L_x_243) ;  /* 0xffffff9000687947 */ /* 0x000fea000383ffff */
.L_x_96:
[----:B---3--:R3:W4:Y:S02]  /*efd0*/  SYNCS.PHASECHK.TRANS64.TRYWAIT P4, [R15+URZ+0x80], R20 ;  /* 0x000080140f0075a7 */ /* 0x008724000808017f */
[----:B----4-:R-:W-:Y:S05]  /*efe0*/  @!P4 NANOSLEEP.SYNCS 0x989680 ;  /* 0x009896800000c95d */ /* 0x010fea0003900000 */
[----:B------:R-:W4:Y:S02]  /*eff0*/  @!P4 SYNCS.PHASECHK.TRANS64 P4, [R15+URZ+0x80], R20 ;  /* 0x000080140f00c5a7 */ /* 0x000f24000808007f */
[----:B----4-:R-:W-:Y:S05]  /*f000*/  @!P4 BRA `(.L_x_96) ;  /* 0xfffffffc00f0c947 */ /* 0x010fea000383ffff */
[----:B------:R-:W-:Y:S05]  /*f010*/  BRA `(.L_x_244) ;  /* 0xffffff9800c07947 */ /* 0x000fea000383ffff */
.L_x_107:
[----:B---3--:R3:W4:Y:S02]  /*f020*/  SYNCS.PHASECHK.TRANS64.TRYWAIT P4, [R15+URZ+0x80], R18 ;  /* 0x000080120f0075a7 */ /* 0x008724000808017f */
[----:B----4-:R-:W-:Y:S05]  /*f030*/  @!P4 NANOSLEEP.SYNCS 0x989680 ;  /* 0x009896800000c95d */ /* 0x010fea0003900000 */
[----:B------:R-:W4:Y:S02]  /*f040*/  @!P4 SYNCS.PHASECHK.TRANS64 P4, [R15+URZ+0x80], R18 ;  /* 0x000080120f00c5a7 */ /* 0x000f24000808007f */
[----:B----4-:R-:W-:Y:S05]  /*f050*/  @!P4 BRA `(.L_x_107) ;  /* 0xfffffffc00f0c947 */ /* 0x010fea000383ffff */
[----:B------:R-:W-:Y:S05]  /*f060*/  BRA `(.L_x_245) ;  /* 0xffffffa400187947 */ /* 0x000fea000383ffff */
.L_x_118:
[----:B--2---:R2:W3:Y:S02]  /*f070*/  SYNCS.PHASECHK.TRANS64.TRYWAIT P4, [R15+URZ+0x80], R18 ;  /* 0x000080120f0075a7 */ /* 0x0044e4000808017f */
[----:B---3--:R-:W-:Y:S05]  /*f080*/  @!P4 NANOSLEEP.SYNCS 0x989680 ;  /* 0x009896800000c95d */ /* 0x008fea0003900000 */
[----:B------:R-:W3:Y:S02]  /*f090*/  @!P4 SYNCS.PHASECHK.TRANS64 P4, [R15+URZ+0x80], R18 ;  /* 0x000080120f00c5a7 */ /* 0x000ee4000808007f */
[----:B---3--:R-:W-:Y:S05]  /*f0a0*/  @!P4 BRA `(.L_x_118) ;  /* 0xfffffffc00f0c947 */ /* 0x008fea000383ffff */
[----:B------:R-:W-:Y:S05]  /*f0b0*/  BRA `(.L_x_246) ;  /* 0xffffffac00a47947 */ /* 0x000fea000383ffff */
.L_x_129:
[----:B--2---:R2:W3:Y:S02]  /*f0c0*/  SYNCS.PHASECHK.TRANS64.TRYWAIT P1, [R18+URZ+0x80], R15 ;  /* 0x0000800f120075a7 */ /* 0x0044e4000802017f */
[----:B---3--:R-:W-:Y:S05]  /*f0d0*/  @!P1 NANOSLEEP.SYNCS 0x989680 ;  /* 0x009896800000995d */ /* 0x008fea0003900000 */
[----:B------:R-:W3:Y:S02]  /*f0e0*/  @!P1 SYNCS.PHASECHK.TRANS64 P1, [R18+URZ+0x80], R15 ;  /* 0x0000800f120095a7 */ /* 0x000ee4000802007f */
[----:B---3--:R-:W-:Y:S05]  /*f0f0*/  @!P1 BRA `(.L_x_129) ;  /* 0xfffffffc00f09947 */ /* 0x008fea000383ffff */
[----:B------:R-:W-:Y:S05]  /*f100*/  BRA `(.L_x_247) ;  /* 0xffffffb8003c7947 */ /* 0x000fea000383ffff */
.L_x_145:
[----:B-1----:R-:W-:-:S04]  /*f110*/  MOV R5, UR4 ;  /* 0x0000000400057c02 */ /* 0x002fc80008000f00 */
[----:B------:R1:W2:Y:S03]  /*f120*/  SYNCS.PHASECHK.TRANS64.TRYWAIT P0, [R5+URZ+0xc8], R0 ;  /* 0x0000c800050075a7 */ /* 0x0002a6000800017f */
[----:B--2---:R-:W-:Y:S05]  /*f130*/  @!P0 NANOSLEEP.SYNCS 0x989680 ;  /* 0x009896800000895d */ /* 0x004fea0003900000 */
[----:B------:R-:W2:Y:S02]  /*f140*/  @!P0 SYNCS.PHASECHK.TRANS64 P0, [R5+URZ+0xc8], R0 ;  /* 0x0000c800050085a7 */ /* 0x000ea4000800007f */
[----:B--2---:R-:W-:Y:S05]  /*f150*/  @!P0 BRA `(.L_x_145) ;  /* 0xfffffffc00ec8947 */ /* 0x004fea000383ffff */
[----:B------:R-:W-:Y:S05]  /*f160*/  BRA `(.L_x_144) ;  /* 0xffffffd0005c7947 */ /* 0x000fea000383ffff */
.L_x_154:
[----:B-1----:R-:W-:-:S04]  /*f170*/  MOV R3, UR13 ;  /* 0x0000000d00037c02 */ /* 0x002fc80008000f00 */
[----:B------:R1:W2:Y:S03]  /*f180*/  SYNCS.PHASECHK.TRANS64.TRYWAIT P2, [R3+URZ+0xa0], R2 ;  /* 0x0000a002030075a7 */ /* 0x0002a6000804017f */
[----:B--2---:R-:W-:Y:S05]  /*f190*/  @!P2 NANOSLEEP.SYNCS 0x989680 ;  /* 0x009896800000a95d */ /* 0x004fea0003900000 */
[----:B------:R-:W2:Y:S02]  /*f1a0*/  @!P2 SYNCS.PHASECHK.TRANS64 P2, [R3+URZ+0xa0], R2 ;  /* 0x0000a0020300a5a7 */ /* 0x000ea4000804007f */
[----:B--2---:R-:W-:Y:S05]  /*f1b0*/  @!P2 BRA `(.L_x_154) ;  /* 0xfffffffc00eca947 */ /* 0x004fea000383ffff */
[----:B------:R-:W-:Y:S05]  /*f1c0*/  BRA `(.L_x_248) ;  /* 0xffffffd400447947 */ /* 0x000fea000383ffff */
.L_x_160:
[----:B-12---:R-:W-:-:S04]  /*f1d0*/  IMAD.U32 R3, RZ, RZ, UR13 ;  /* 0x0000000dff037e24 */ /* 0x006fc8000f8e00ff */
[----:B------:R1:W2:Y:S03]  /*f1e0*/  SYNCS.PHASECHK.TRANS64.TRYWAIT P2, [R3+URZ+0xa8], R2 ;  /* 0x0000a802030075a7 */ /* 0x0002a6000804017f */
[----:B--2---:R-:W-:Y:S05]  /*f1f0*/  @!P2 NANOSLEEP.SYNCS 0x989680 ;  /* 0x009896800000a95d */ /* 0x004fea0003900000 */
[----:B------:R-:W2:Y:S02]  /*f200*/  @!P2 SYNCS.PHASECHK.TRANS64 P2, [R3+URZ+0xa8], R2 ;  /* 0x0000a8020300a5a7 */ /* 0x000ea4000804007f */
[----:B--2---:R-:W-:Y:S05]  /*f210*/  @!P2 BRA `(.L_x_160) ;  /* 0xfffffffc00eca947 */ /* 0x004fea000383ffff */
[----:B------:R-:W-:Y:S05]  /*f220*/  BRA `(.L_x_249) ;  /* 0xffffffd4008c7947 */ /* 0x000fea000383ffff */
.L_x_166:
[----:B-123--:R-:W-:-:S04]  /*f230*/  MOV R3, UR13 ;  /* 0x0000000d00037c02 */ /* 0x00efc80008000f00 */
[----:B------:R1:W2:Y:S03]  /*f240*/  SYNCS.PHASECHK.TRANS64.TRYWAIT P2, [R3+URZ+0xb0], R2 ;  /* 0x0000b002030075a7 */ /* 0x0002a6000804017f */
[----:B--2---:R-:W-:Y:S05]  /*f250*/  @!P2 NANOSLEEP.SYNCS 0x989680 ;  /* 0x009896800000a95d */ /* 0x004fea0003900000 */
[----:B------:R-:W2:Y:S02]  /*f260*/  @!P2 SYNCS.PHASECHK.TRANS64 P2, [R3+URZ+0xb0], R2 ;  /* 0x0000b0020300a5a7 */ /* 0x000ea4000804007f */
[----:B--2---:R-:W-:Y:S05]  /*f270*/  @!P2 BRA `(.L_x_166) ;  /* 0xfffffffc00eca947 */ /* 0x004fea000383ffff */
[----:B------:R-:W-:Y:S05]  /*f280*/  BRA `(.L_x_250) ;  /* 0xffffffd400dc7947 */ /* 0x000fea000383ffff */
.L_x_172:
[----:B-1234-:R-:W-:-:S04]  /*f290*/  MOV R3, UR13 ;  /* 0x0000000d00037c02 */ /* 0x01efc80008000f00 */
[----:B------:R1:W2:Y:S03]  /*f2a0*/  SYNCS.PHASECHK.TRANS64.TRYWAIT P2, [R3+URZ+0xb8], R2 ;  /* 0x0000b802030075a7 */ /* 0x0002a6000804017f */
[----:B--2---:R-:W-:Y:S05]  /*f2b0*/  @!P2 NANOSLEEP.SYNCS 0x989680 ;  /* 0x009896800000a95d */ /* 0x004fea0003900000 */
[----:B------:R-:W2:Y:S02]  /*f2c0*/  @!P2 SYNCS.PHASECHK.TRANS64 P2, [R3+URZ+0xb8], R2 ;  /* 0x0000b8020300a5a7 */ /* 0x000ea4000804007f */
[----:B--2---:R-:W-:Y:S05]  /*f2d0*/  @!P2 BRA `(.L_x_172) ;  /* 0xfffffffc00eca947 */ /* 0x004fea000383ffff */
[----:B------:R-:W-:Y:S05]  /*f2e0*/  BRA `(.L_x_251) ;  /* 0xffffffd8002c7947 */ /* 0x000fea000383ffff */
.L_x_178:
[----:B-1234-:R-:W-:-:S04]  /*f2f0*/  IMAD.U32 R3, RZ, RZ, UR13 ;  /* 0x0000000dff037e24 */ /* 0x01efc8000f8e00ff */
[----:B------:R1:W2:Y:S03]  /*f300*/  SYNCS.PHASECHK.TRANS64.TRYWAIT P2, [R3+URZ+0xa0], R2 ;  /* 0x0000a002030075a7 */ /* 0x0002a6000804017f */
[----:B--2---:R-:W-:Y:S05]  /*f310*/  @!P2 NANOSLEEP.SYNCS 0x989680 ;  /* 0x009896800000a95d */ /* 0x004fea0003900000 */
[----:B------:R-:W2:Y:S02]  /*f320*/  @!P2 SYNCS.PHASECHK.TRANS64 P2, [R3+URZ+0xa0], R2 ;  /* 0x0000a0020300a5a7 */ /* 0x000ea4000804007f */
[----:B--2---:R-:W-:Y:S05]  /*f330*/  @!P2 BRA `(.L_x_178) ;  /* 0xfffffffc00eca947 */ /* 0x004fea000383ffff */
[----:B------:R-:W-:Y:S05]  /*f340*/  BRA `(.L_x_252) ;  /* 0xffffffd800807947 */ /* 0x000fea000383ffff */
.L_x_184:
[----:B-1234-:R-:W-:-:S04]  /*f350*/  MOV R3, UR13 ;  /* 0x0000000d00037c02 */ /* 0x01efc80008000f00 */
[----:B------:R1:W2:Y:S03]  /*f360*/  SYNCS.PHASECHK.TRANS64.TRYWAIT P2, [R3+URZ+0xa8], R2 ;  /* 0x0000a802030075a7 */ /* 0x0002a6000804017f */
[----:B--2---:R-:W-:Y:S05]  /*f370*/  @!P2 NANOSLEEP.SYNCS 0x989680 ;  /* 0x009896800000a95d */ /* 0x004fea0003900000 */
[----:B------:R-:W2:Y:S02]  /*f380*/  @!P2 SYNCS.PHASECHK.TRANS64 P2, [R3+URZ+0xa8], R2 ;  /* 0x0000a8020300a5a7 */ /* 0x000ea4000804007f */
[----:B--2---:R-:W-:Y:S05]  /*f390*/  @!P2 BRA `(.L_x_184) ;  /* 0xfffffffc00eca947 */ /* 0x004fea000383ffff */
[----:B------:R-:W-:Y:S05]  /*f3a0*/  BRA `(.L_x_253) ;  /* 0xffffffd800c47947 */ /* 0x000fea000383ffff */
.L_x_190:
[----:B-1234-:R-:W-:-:S04]  /*f3b0*/  MOV R3, UR13 ;  /* 0x0000000d00037c02 */ /* 0x01efc80008000f00 */
[----:B------:R1:W2:Y:S03]  /*f3c0*/  SYNCS.PHASECHK.TRANS64.TRYWAIT P2, [R3+URZ+0xb0], R2 ;  /* 0x0000b002030075a7 */ /* 0x0002a6000804017f */
[----:B--2---:R-:W-:Y:S05]  /*f3d0*/  @!P2 NANOSLEEP.SYNCS 0x989680 ;  /* 0x009896800000a95d */ /* 0x004fea0003900000 */
[----:B------:R-:W2:Y:S02]  /*f3e0*/  @!P2 SYNCS.PHASECHK.TRANS64 P2, [R3+URZ+0xb0], R2 ;  /* 0x0000b0020300a5a7 */ /* 0x000ea4000804007f */
[----:B--2---:R-:W-:Y:S05]  /*f3f0*/  @!P2 BRA `(.L_x_190) ;  /* 0xfffffffc00eca947 */ /* 0x004fea000383ffff */
[----:B------:R-:W-:Y:S05]  /*f400*/  BRA `(.L_x_254) ;  /* 0xffffffdc00087947 */ /* 0x000fea000383ffff */
.L_x_196:
[----:B-1234-:R-:W-:-:S04]  /*f410*/  IMAD.U32 R3, RZ, RZ, UR13 ;  /* 0x0000000dff037e24 */ /* 0x01efc8000f8e00ff */
[----:B------:R1:W2:Y:S03]  /*f420*/  SYNCS.PHASECHK.TRANS64.TRYWAIT P2, [R3+URZ+0xb8], R2 ;  /* 0x0000b802030075a7 */ /* 0x0002a6000804017f */
[----:B--2---:R-:W-:Y:S05]  /*f430*/  @!P2 NANOSLEEP.SYNCS 0x989680 ;  /* 0x009896800000a95d */ /* 0x004fea0003900000 */
[----:B------:R-:W2:Y:S02]  /*f440*/  @!P2 SYNCS.PHASECHK.TRANS64 P2, [R3+URZ+0xb8], R2 ;  /* 0x0000b8020300a5a7 */ /* 0x000ea4000804007f */
[----:B--2---:R-:W-:Y:S05]  /*f450*/  @!P2 BRA `(.L_x_196) ;  /* 0xfffffffc00eca947 */ /* 0x004fea000383ffff */
[----:B------:R-:W-:Y:S05]  /*f460*/  BRA `(.L_x_255) ;  /* 0xffffffdc004c7947 */ /* 0x000fea000383ffff */
.L_x_208:
[----:B-1----:R1:W3:Y:S02]  /*f470*/  SYNCS.PHASECHK.TRANS64.TRYWAIT P1, [R0+URZ+0xa0], R3 ;  /* 0x0000a003000075a7 */ /* 0x0022e4000802017f */
[----:B---3--:R-:W-:Y:S05]  /*f480*/  @!P1 NANOSLEEP.SYNCS 0x989680 ;  /* 0x009896800000995d */ /* 0x008fea0003900000 */
[----:B------:R-:W3:Y:S02]  /*f490*/  @!P1 SYNCS.PHASECHK.TRANS64 P1, [R0+URZ+0xa0], R3 ;  /* 0x0000a003000095a7 */ /* 0x000ee4000802007f */
[----:B---3--:R-:W-:Y:S05]  /*f4a0*/  @!P1 BRA `(.L_x_208) ;  /* 0xfffffffc00f09947 */ /* 0x008fea000383ffff */
[----:B------:R-:W-:Y:S05]  /*f4b0*/  BRA `(.L_x_256) ;  /* 0xffffffe400587947 */ /* 0x000fea000383ffff */
.L_x_210:
[----:B---3--:R3:W4:Y:S02]  /*f4c0*/  SYNCS.PHASECHK.TRANS64.TRYWAIT P1, [R0+URZ+0xa8], R3 ;  /* 0x0000a803000075a7 */ /* 0x008724000802017f */
[----:B----4-:R-:W-:Y:S05]  /*f4d0*/  @!P1 NANOSLEEP.SYNCS 0x989680 ;  /* 0x009896800000995d */ /* 0x010fea0003900000 */
[----:B------:R-:W4:Y:S02]  /*f4e0*/  @!P1 SYNCS.PHASECHK.TRANS64 P1, [R0+URZ+0xa8], R3 ;  /* 0x0000a803000095a7 */ /* 0x000f24000802007f */
[----:B----4-:R-:W-:Y:S05]  /*f4f0*/  @!P1 BRA `(.L_x_210) ;  /* 0xfffffffc00f09947 */ /* 0x010fea000383ffff */
[----:B------:R-:W-:Y:S05]  /*f500*/  BRA `(.L_x_257) ;  /* 0xffffffe400547947 */ /* 0x000fea000383ffff */
.L_x_212:
[----:B----4-:R4:W1:Y:S02]  /*f510*/  SYNCS.PHASECHK.TRANS64.TRYWAIT P1, [R0+URZ+0xb0], R3 ;  /* 0x0000b003000075a7 */ /* 0x010864000802017f */
[----:B-1----:R-:W-:Y:S05]  /*f520*/  @!P1 NANOSLEEP.SYNCS 0x989680 ;  /* 0x009896800000995d */ /* 0x002fea0003900000 */
[----:B------:R-:W1:Y:S02]  /*f530*/  @!P1 SYNCS.PHASECHK.TRANS64 P1, [R0+URZ+0xb0], R3 ;  /* 0x0000b003000095a7 */ /* 0x000e64000802007f */
[----:B-1----:R-:W-:Y:S05]  /*f540*/  @!P1 BRA `(.L_x_212) ;  /* 0xfffffffc00f09947 */ /* 0x002fea000383ffff */
[----:B------:R-:W-:Y:S05]  /*f550*/  BRA `(.L_x_258) ;  /* 0xffffffe400507947 */ /* 0x000fea000383ffff */
.L_x_216:
[----:B------:R-:W-:Y:S01]  /*f560*/  BSSY B1, `(.L_x_259) ;  /* 0x0000006000017945 */ /* 0x000fe20003800000 */
[----:B------:R-:W-:-:S07]  /*f570*/  MOV R15, 0xffffffff ;  /* 0xffffffff000f7802 */ /* 0x000fce0000000f00 */
[----:B------:R-:W-:Y:S05]  /*f580*/  WARPSYNC.COLLECTIVE R15, `(.L_x_260) ;  /* 0x000000000f0c7348 */ /* 0x000fea0003c00000 */
[----:B------:R-:W-:Y:S02]  /*f590*/  ELECT P6, UR62, PT ;  /* 0x00000000003e782f */ /* 0x000fe400038c0000 */
[----:B------:R-:W-:Y:S01]  /*f5a0*/  MOV R14, UR62 ;  /* 0x0000003e000e7c02 */ /* 0x000fe20008000f00 */
[----:B------:R-:W-:Y:S10]  /*f5b0*/  ENDCOLLECTIVE ;  /* 0x000000000000791b */ /* 0x000ff40003800000 */
.L_x_260:
[----:B------:R-:W-:Y:S05]  /*f5c0*/  BSYNC B1 ;  /* 0x0000000000017941 */ /* 0x000fea0003800000 */
.L_x_259:
[----:B------:R-:W-:Y:S01]  /*f5d0*/  PLOP3.LUT P0, PT, P6, PT, PT, 0x80, 0x0 ;  /* 0x000000000000781c */ /* 0x000fe2000370f070 */
[----:B------:R-:W-:-:S12]  /*f5e0*/  BRA `(.L_x_261) ;  /* 0xffffffe400cc7947 */ /* 0x000fd8000383ffff */
.L_x_219:
[----:B--2---:R2:W3:Y:S02]  /*f5f0*/  SYNCS.PHASECHK.TRANS64.TRYWAIT P0, [R10+URZ+0x40], R5 ;  /* 0x000040050a0075a7 */ /* 0x0044e4000800017f */
[----:B---3--:R-:W-:Y:S05]  /*f600*/  @!P0 NANOSLEEP.SYNCS 0x989680 ;  /* 0x009896800000895d */ /* 0x008fea0003900000 */
[----:B------:R-:W3:Y:S02]  /*f610*/  @!P0 SYNCS.PHASECHK.TRANS64 P0, [R10+URZ+0x40], R5 ;  /* 0x000040050a0085a7 */ /* 0x000ee4000800007f */
[----:B---3--:R-:W-:Y:S05]  /*f620*/  @!P0 BRA `(.L_x_219) ;  /* 0xfffffffc00f08947 */ /* 0x008fea000383ffff */
[----:B------:R-:W-:Y:S05]  /*f630*/  BRA `(.L_x_262) ;  /* 0xffffffe800007947 */ /* 0x000fea000383ffff */
.L_x_228:
[----:B------:R-:W-:Y:S01]  /*f640*/  BSSY B0, `(.L_x_263) ;  /* 0x0000006000007945 */ /* 0x000fe20003800000 */
[----:B------:R-:W-:-:S07]  /*f650*/  MOV R15, 0xffffffff ;  /* 0xffffffff000f7802 */ /* 0x000fce0000000f00 */
[----:B------:R-:W-:Y:S05]  /*f660*/  WARPSYNC.COLLECTIVE R15, `(.L_x_264) ;  /* 0x000000000f0c7348 */ /* 0x000fea0003c00000 */
[----:B------:R-:W-:Y:S02]  /*f670*/  ELECT P6, UR62, PT ;  /* 0x00000000003e782f */ /* 0x000fe400038c0000 */
[----:B------:R-:W-:Y:S01]  /*f680*/  MOV R14, UR62 ;  /* 0x0000003e000e7c02 */ /* 0x000fe20008000f00 */
[----:B------:R-:W-:Y:S10]  /*f690*/  ENDCOLLECTIVE ;  /* 0x000000000000791b */ /* 0x000ff40003800000 */
.L_x_264:
[----:B------:R-:W-:Y:S05]  /*f6a0*/  BSYNC B0 ;  /* 0x0000000000007941 */ /* 0x000fea0003800000 */
.L_x_263:
[----:B------:R-:W-:Y:S01]  /*f6b0*/  PLOP3.LUT P0, PT, P6, PT, PT, 0x80, 0x0 ;  /* 0x000000000000781c */ /* 0x000fe2000370f070 */
[----:B------:R-:W-:-:S12]  /*f6c0*/  BRA `(.L_x_265) ;  /* 0xfffffff000787947 */ /* 0x000fd8000383ffff */
.L_x_232:
[----:B-1----:R1:W2:Y:S02]  /*f6d0*/  SYNCS.PHASECHK.TRANS64.TRYWAIT P0, [R7+URZ], R2 ;  /* 0x00000002070075a7 */ /* 0x0022a4000800017f */
[----:B--2---:R-:W-:Y:S05]  /*f6e0*/  @!P0 NANOSLEEP.SYNCS 0x989680 ;  /* 0x009896800000895d */ /* 0x004fea0003900000 */
[----:B------:R-:W2:Y:S02]  /*f6f0*/  @!P0 SYNCS.PHASECHK.TRANS64 P0, [R7+URZ], R2 ;  /* 0x00000002070085a7 */ /* 0x000ea4000800007f */
[----:B--2---:R-:W-:Y:S05]  /*f700*/  @!P0 BRA `(.L_x_232) ;  /* 0xfffffffc00f08947 */ /* 0x004fea000383ffff */
[----:B------:R-:W-:Y:S05]  /*f710*/  BRA `(.L_x_266) ;  /* 0xfffffff000bc7947 */ /* 0x000fea000383ffff */
.L_x_233:
[----:B-1----:R1:W2:Y:S02]  /*f720*/  SYNCS.PHASECHK.TRANS64.TRYWAIT P0, [R9+URZ], R4 ;  /* 0x00000004090075a7 */ /* 0x0022a4000800017f */
[----:B--2---:R-:W-:Y:S05]  /*f730*/  @!P0 NANOSLEEP.SYNCS 0x989680 ;  /* 0x009896800000895d */ /* 0x004fea0003900000 */
[----:B------:R-:W2:Y:S02]  /*f740*/  @!P0 SYNCS.PHASECHK.TRANS64 P0, [R9+URZ], R4 ;  /* 0x00000004090085a7 */ /* 0x000ea4000800007f */
[----:B--2---:R-:W-:Y:S05]  /*f750*/  @!P0 BRA `(.L_x_233) ;  /* 0xfffffffc00f08947 */ /* 0x004fea000383ffff */
[----:B------:R-:W-:Y:S05]  /*f760*/  BRA `(.L_x_267) ;  /* 0xfffffff000cc7947 */ /* 0x000fea000383ffff */
.L_x_234:
[----:B-1----:R1:W2:Y:S02]  /*f770*/  SYNCS.PHASECHK.TRANS64.TRYWAIT P0, [R6+URZ], R5 ;  /* 0x00000005060075a7 */ /* 0x0022a4000800017f */
[----:B--2---:R-:W-:Y:S05]  /*f780*/  @!P0 NANOSLEEP.SYNCS 0x989680 ;  /* 0x009896800000895d */ /* 0x004fea0003900000 */
[----:B------:R-:W2:Y:S02]  /*f790*/  @!P0 SYNCS.PHASECHK.TRANS64 P0, [R6+URZ], R5 ;  /* 0x00000005060085a7 */ /* 0x000ea4000800007f */
[----:B--2---:R-:W-:Y:S05]  /*f7a0*/  @!P0 BRA `(.L_x_234) ;  /* 0xfffffffc00f08947 */ /* 0x004fea000383ffff */
[----:B------:R-:W-:Y:S05]  /*f7b0*/  BRA `(.L_x_268) ;  /* 0xfffffff000dc7947 */ /* 0x000fea000383ffff */
.L_x_235:
[----:B-1----:R1:W2:Y:S02]  /*f7c0*/  SYNCS.PHASECHK.TRANS64.TRYWAIT P0, [R9+URZ], R4 ;  /* 0x00000004090075a7 */ /* 0x0022a4000800017f */
[----:B--2---:R-:W-:Y:S05]  /*f7d0*/  @!P0 NANOSLEEP.SYNCS 0x989680 ;  /* 0x009896800000895d */ /* 0x004fea0003900000 */
[----:B------:R-:W2:Y:S02]  /*f7e0*/  @!P0 SYNCS.PHASECHK.TRANS64 P0, [R9+URZ], R4 ;  /* 0x00000004090085a7 */ /* 0x000ea4000800007f */
[----:B--2---:R-:W-:Y:S05]  /*f7f0*/  @!P0 BRA `(.L_x_235) ;  /* 0xfffffffc00f08947 */ /* 0x004fea000383ffff */
[----:B------:R-:W-:Y:S05]  /*f800*/  BRA `(.L_x_269) ;  /* 0xfffffff000ec7947 */ /* 0x000fea000383ffff */
.L_x_236:
[----:B-1----:R1:W2:Y:S02]  /*f810*/  SYNCS.PHASECHK.TRANS64.TRYWAIT P0, [R6+URZ], R5 ;  /* 0x00000005060075a7 */ /* 0x0022a4000800017f */
[----:B--2---:R-:W-:Y:S05]  /*f820*/  @!P0 NANOSLEEP.SYNCS 0x989680 ;  /* 0x009896800000895d */ /* 0x004fea0003900000 */
[----:B------:R-:W2:Y:S02]  /*f830*/  @!P0 SYNCS.PHASECHK.TRANS64 P0, [R6+URZ], R5 ;  /* 0x00000005060085a7 */ /* 0x000ea4000800007f */
[----:B--2---:R-:W-:Y:S05]  /*f840*/  @!P0 BRA `(.L_x_236) ;  /* 0xfffffffc00f08947 */ /* 0x004fea000383ffff */
[----:B------:R-:W-:Y:S05]  /*f850*/  BRA `(.L_x_270) ;  /* 0xfffffff000fc7947 */ /* 0x000fea000383ffff */
.L_x_237:
[----:B-1----:R1:W2:Y:S02]  /*f860*/  SYNCS.PHASECHK.TRANS64.TRYWAIT P0, [R9+URZ], R4 ;  /* 0x00000004090075a7 */ /* 0x0022a4000800017f */
[----:B--2---:R-:W-:Y:S05]  /*f870*/  @!P0 NANOSLEEP.SYNCS 0x989680 ;  /* 0x009896800000895d */ /* 0x004fea0003900000 */
[----:B------:R-:W2:Y:S02]  /*f880*/  @!P0 SYNCS.PHASECHK.TRANS64 P0, [R9+URZ], R4 ;  /* 0x00000004090085a7 */ /* 0x000ea4000800007f */
[----:B--2---:R-:W-:Y:S05]  /*f890*/  @!P0 BRA `(.L_x_237) ;  /* 0xfffffffc00f08947 */ /* 0x004fea000383ffff */
[----:B------:R-:W-:Y:S05]  /*f8a0*/  BRA `(.L_x_271) ;  /* 0xfffffff4000c7947 */ /* 0x000fea000383ffff */
.L_x_238:
[----:B--2---:R2:W3:Y:S02]  /*f8b0*/  SYNCS.PHASECHK.TRANS64.TRYWAIT P0, [R6+URZ], R5 ;  /* 0x00000005060075a7 */ /* 0x0044e4000800017f */
[----:B---3--:R-:W-:Y:S05]  /*f8c0*/  @!P0 NANOSLEEP.SYNCS 0x989680 ;  /* 0x009896800000895d */ /* 0x008fea0003900000 */
[----:B------:R-:W3:Y:S02]  /*f8d0*/  @!P0 SYNCS.PHASECHK.TRANS64 P0, [R6+URZ], R5 ;  /* 0x00000005060085a7 */ /* 0x000ee4000800007f */
[----:B---3--:R-:W-:Y:S05]  /*f8e0*/  @!P0 BRA `(.L_x_238) ;  /* 0xfffffffc00f08947 */ /* 0x008fea000383ffff */
[----:B------:R-:W-:Y:S05]  /*f8f0*/  BRA `(.L_x_272) ;  /* 0xfffffff400147947 */ /* 0x000fea000383ffff */
.L_x_273:
[----:B------:R-:W-:-:S00]  /*f900*/  BRA `(.L_x_273) ;  /* 0xfffffffc00fc7947 */ /* 0x000fc0000383ffff */
[----:B------:R-:W-:-:S00]  /*f910*/  NOP ;  /* 0x0000000000007918 */ /* 0x000fc00000000000 */
        /* <DEDUP_REMOVED lines=14> */
.L_x_274:


//--------------------- .nv.global.init           --------------------------
	.section	.nv.global.init,"aw",@progbits
.nv.global.init:
	.type		$str$24,@object
	.size		$str$24,($str$25 - $str$24)
$str$24:
        /*0000*/ 	.byte	0x28, 0x61, 0x64, 0x64, 0x72, 0x65, 0x73, 0x73, 0x20, 0x26, 0x20, 0x6d, 0x61, 0x73, 0x6b, 0x29
        /*0010*/ 	.byte	0x20, 0x3d, 0x3d, 0x20, 0x30, 0x00
	.type		$str$25,@object
	.size		$str$25,(__unnamed_1 - $str$25)
$str$25:
        /*0016*/ 	.byte	0x2f, 0x74, 0x6d, 0x70, 0x2f, 0x63, 0x75, 0x74, 0x6c, 0x61, 0x73, 0x73, 0x5f, 0x73, 0x77, 0x65
        /*0026*/ 	.byte	0x65, 0x70, 0x5f, 0x73, 0x72, 0x63, 0x2f, 0x69, 0x6e, 0x63, 0x6c, 0x75, 0x64, 0x65, 0x2f, 0x63
        /*0036*/ 	.byte	0x75, 0x74, 0x65, 0x2f, 0x70, 0x6f, 0x69, 0x6e, 0x74, 0x65, 0x72, 0x5f, 0x66, 0x6c, 0x61, 0x67
        /*0046*/ 	.byte	0x67, 0x65, 0x64, 0x2e, 0x68, 0x70, 0x70, 0x00
	.type		__unnamed_1,@object
	.size		__unnamed_1,(__unnamed_2 - __unnamed_1)
__unnamed_1:
        /* <DEDUP_REMOVED lines=28> */
        /*020e*/ 	.byte	0x3a, 0x43, 0x3c, 0x34, 0x30, 0x39, 0x36, 0x3e, 0x3e, 0x3e, 0x3e, 0x3e, 0x5d, 0x00
	.type		__unnamed_2,@object
	.size		__unnamed_2,(.L_1 - __unnamed_2)
__unnamed_2:
        /* <DEDUP_REMOVED lines=29> */
.L_1:


//--------------------- .nv.shared._ZN7cutlass13device_kernelINS_4gemm6kernel13GemmUniversalIN4cute5tupleIJiiiiEEENS1_10collective13CollectiveMmaINS1_37MainloopSm90TmaGmmaWarpSpecializedFP8ILi8ENS5_IJNS4_1CILi1EEESB_SB_EEENS1_35KernelTmaWarpSpecializedCooperativeEEENS5_IJNSA_ILi128EEENSA_ILi256EEENSA_ILi64EEEEEENS_12float_e4m3_tENS5_IJlSB_lEEESJ_SK_NS4_8TiledMMAINS4_8MMA_AtomIJNS4_4SM904GMMA31MMA_64x256x32_F32E4M3E4M3_SS_TNILNSO_7ScaleInE1ELSQ_1EEEEEENS4_6LayoutINS5_IJNSA_ILi2EEESB_SB_EEENS5_IJSB_NSA_ILi0EEESW_EEEEENS5_IJNS4_10UnderscoreESZ_SZ_EEEEENS4_13SM90_TMA_LOADENS4_14ComposedLayoutINS4_7SwizzleILi2ELi4ELi3EEENS4_18smem_ptr_flag_bitsILi8EEENST_INS5_IJNSA_ILi8EEESH_EEENS5_IJSH_SB_EEEEEEEvNS4_8identityES12_S1C_vS1D_EENS_8epilogue10collective18CollectiveEpilogueINS1F_22Sm90TmaWarpSpecializedILi4ELi2ELi16ELb0ELb0EEEJSI_NS5_IJSF_NSA_ILi32EEEEEESJ_SK_SJ_SK_NS1F_6fusion15FusionCallbacksIS1J_NS1M_17LinCombPerRowBiasISJ_fSJ_SJ_fLi16ELNS_15FloatRoundStyleE2EEESI_S1L_JEEES12_NS13_INS14_ILi1ELi4ELi3EEES17_NST_INS5_IJS18_S1K_EEENS5_IJS1K_SB_EEEEEEENS4_39AutoVectorizingCopyWithAssumedAlignmentILi128EEENS4_14SM90_TMA_STOREES1W_S1Y_NS4_9Copy_AtomIJNS4_17SM90_U32x4_STSM_NENS_6half_tEEEEvEEEvvEEEEvNT_6ParamsE --------------------------
	.section	.nv.shared._ZN7cutlass13device_kernelINS_4gemm6kernel13GemmUniversalIN4cute5tupleIJiiiiEEENS1_10collective13CollectiveMmaINS1_37MainloopSm90TmaGmmaWarpSpecializedFP8ILi8ENS5_IJNS4_1CILi1EEESB_SB_EEENS1_35KernelTmaWarpSpecializedCooperativeEEENS5_IJNSA_ILi128EEENSA_ILi256EEENSA_ILi64EEEEEENS_12float_e4m3_tENS5_IJlSB_lEEESJ_SK_NS4_8TiledMMAINS4_8MMA_AtomIJNS4_4SM904GMMA31MMA_64x256x32_F32E4M3E4M3_SS_TNILNSO_7ScaleInE1ELSQ_1EEEEEENS4_6LayoutINS5_IJNSA_ILi2EEESB_SB_EEENS5_IJSB_NSA_ILi0EEESW_EEEEENS5_IJNS4_10UnderscoreESZ_SZ_EEEEENS4_13SM90_TMA_LOADENS4_14ComposedLayoutINS4_7SwizzleILi2ELi4ELi3EEENS4_18smem_ptr_flag_bitsILi8EEENST_INS5_IJNSA_ILi8EEESH_EEENS5_IJSH_SB_EEEEEEEvNS4_8identityES12_S1C_vS1D_EENS_8epilogue10collective18CollectiveEpilogueINS1F_22Sm90TmaWarpSpecializedILi4ELi2ELi16ELb0ELb0EEEJSI_NS5_IJSF_NSA_ILi32EEEEEESJ_SK_SJ_SK_NS1F_6fusion15FusionCallbacksIS1J_NS1M_17LinCombPerRowBiasISJ_fSJ_SJ_fLi16ELNS_15FloatRoundStyleE2EEESI_S1L_JEEES12_NS13_INS14_ILi1ELi4ELi3EEES17_NST_INS5_IJS18_S1K_EEENS5_IJS1K_SB_EEEEEEENS4_39AutoVectorizingCopyWithAssumedAlignmentILi128EEENS4_14SM90_TMA_STOREES1W_S1Y_NS4_9Copy_AtomIJNS4_17SM90_U32x4_STSM_NENS_6half_tEEEEvEEEvvEEEEvNT_6ParamsE,"aw",@nobits
	.sectionflags	@""
	.align	16
	.zero		1024


//--------------------- .nv.shared.reserved.0     --------------------------
	.section	.nv.shared.reserved.0,"aw",@nobits
	.weak		__nv_reservedSMEM_offset_0_alias
	.size		__nv_reservedSMEM_offset_0_alias, 0, 0
	.other		__nv_reservedSMEM_offset_0_alias,@"STO_CUDA_RESERVED_SHARED STV_DEFAULT"
__nv_reservedSMEM_offset_0_alias:
	.zero		0


//--------------------- .nv.global                --------------------------
	.section	.nv.global,"aw",@nobits
.nv.global:
	.type		_ZN39_INTERNAL_b984fffe_4_k_cu_fe5a674c_26464cute1_E,@object
	.size		_ZN39_INTERNAL_b984fffe_4_k_cu_fe5a674c_26464cute1_E,(_ZN39_INTERNAL_b984fffe_4_k_cu_fe5a674c_26464cuda3std3__45__cpo6cbeginE - _ZN39_INTERNAL_b984fffe_4_k_cu_fe5a674c_26464cute1_E)
_ZN39_INTERNAL_b984fffe_4_k_cu_fe5a674c_26464cute1_E:
	.zero		1
	.type		_ZN39_INTERNAL_b984fffe_4_k_cu_fe5a674c_26464cuda3std3__45__cpo6cbeginE,@object
	.size		_ZN39_INTERNAL_b984fffe_4_k_cu_fe5a674c_26464cuda3std3__45__cpo6cbeginE,(_ZN39_INTERNAL_b984fffe_4_k_cu_fe5a674c_26464cuda3std3__48in_placeE - _ZN39_INTERNAL_b984fffe_4_k_cu_fe5a674c_26464cuda3std3__45__cpo6cbeginE)
_ZN39_INTERNAL_b984fffe_4_k_cu_fe5a674c_26464cuda3std3__45__cpo6cbeginE:
	.zero		1
	.type		_ZN39_INTERNAL_b984fffe_4_k_cu_fe5a674c_26464cuda3std3__48in_placeE,@object
	.size		_ZN39_INTERNAL_b984fffe_4_k_cu_fe5a674c_26464cuda3std3__48in_placeE,(_ZN39_INTERNAL_b984fffe_4_k_cu_fe5a674c_26464cuda3std6ranges3__45__cpo9iter_moveE - _ZN39_INTERNAL_b984fffe_4_k_cu_fe5a674c_26464cuda3std3__48in_placeE)
_ZN39_INTERNAL_b984fffe_4_k_cu_fe5a674c_26464cuda3std3__48in_placeE:
	.zero		1
	.type		_ZN39_INTERNAL_b984fffe_4_k_cu_fe5a674c_26464cuda3std6ranges3__45__cpo9iter_moveE,@object
	.size		_ZN39_INTERNAL_b984fffe_4_k_cu_fe5a674c_26464cuda3std6ranges3__45__cpo9iter_moveE,(_ZN39_INTERNAL_b984fffe_4_k_cu_fe5a674c_26464cuda3std3__45__cpo5beginE - _ZN39_INTERNAL_b984fffe_4_k_cu_fe5a674c_26464cuda3std6ranges3__45__cpo9iter_moveE)
_ZN39_INTERNAL_b984fffe_4_k_cu_fe5a674c_26464cuda3std6ranges3__45__cpo9iter_moveE:
	.zero		1
	.type		_ZN39_INTERNAL_b984fffe_4_k_cu_fe5a674c_26464cuda3std3__45__cpo5beginE,@object
	.size		_ZN39_INTERNAL_b984fffe_4_k_cu_fe5a674c_26464cuda3std3__45__cpo5beginE,(_ZN39_INTERNAL_b984fffe_4_k_cu_fe5a674c_26464cuda3std3__441_GLOBAL__N__b984fffe_4_k_cu_fe5a674c_26466ignoreE - _ZN39_INTERNAL_b984fffe_4_k_cu_fe5a674c_26464cuda3std3__45__cpo5beginE)
_ZN39_INTERNAL_b984fffe_4_k_cu_fe5a674c_26464cuda3std3__45__cpo5beginE:
	.zero		1
	.type		_ZN39_INTERNAL_b984fffe_4_k_cu_fe5a674c_26464cuda3std3__441_GLOBAL__N__b984fffe_4_k_cu_fe5a674c_26466ignoreE,@object
	.size		_ZN39_INTERNAL_b984fffe_4_k_cu_fe5a674c_26464cuda3std3__441_GLOBAL__N__b984fffe_4_k_cu_fe5a674c_26466ignoreE,(_ZN39_INTERNAL_b984fffe_4_k_cu_fe5a674c_26464cute7productE - _ZN39_INTERNAL_b984fffe_4_k_cu_fe5a674c_26464cuda3std3__441_GLOBAL__N__b984fffe_4_k_cu_fe5a674c_26466ignoreE)
_ZN39_INTERNAL_b984fffe_4_k_cu_fe5a674c_26464cuda3std3__441_GLOBAL__N__b984fffe_4_k_cu_fe5a674c_26466ignoreE:
	.zero		1
	.type		_ZN39_INTERNAL_b984fffe_4_k_cu_fe5a674c_26464cute7productE,@object
	.size		_ZN39_INTERNAL_b984fffe_4_k_cu_fe5a674c_26464cute7productE,(_ZN39_INTERNAL_b984fffe_4_k_cu_fe5a674c_26464cuda3std3__45__cpo3endE - _ZN39_INTERNAL_b984fffe_4_k_cu_fe5a674c_26464cute7productE)
_ZN39_INTERNAL_b984fffe_4_k_cu_fe5a674c_26464cute7productE:
	.zero		1
	.type		_ZN39_INTERNAL_b984fffe_4_k_cu_fe5a674c_26464cuda3std3__45__cpo3endE,@object
	.size		_ZN39_INTERNAL_b984fffe_4_k_cu_fe5a674c_26464cuda3std3__45__cpo3endE,(_ZN39_INTERNAL_b984fffe_4_k_cu_fe5a674c_26464cuda3std3__419piecewise_constructE - _ZN39_INTERNAL_b984fffe_4_k_cu_fe5a674c_26464cuda3std3__45__cpo3endE)
_ZN39_INTERNAL_b984fffe_4_k_cu_fe5a674c_26464cuda3std3__45__cpo3endE:
	.zero		1
	.type		_ZN39_INTERNAL_b984fffe_4_k_cu_fe5a674c_26464cuda3std3__419piecewise_constructE,@object
	.size		_ZN39_INTERNAL_b984fffe_4_k_cu_fe5a674c_26464cuda3std3__419piecewise_constructE,(_ZN39_INTERNAL_b984fffe_4_k_cu_fe5a674c_26464cuda3std3__45__cpo4cendE - _ZN39_INTERNAL_b984fffe_4_k_cu_fe5a674c_26464cuda3std3__419piecewise_constructE)
_ZN39_INTERNAL_b984fffe_4_k_cu_fe5a674c_26464cuda3std3__419piecewise_constructE:
	.zero		1
	.type		_ZN39_INTERNAL_b984fffe_4_k_cu_fe5a674c_26464cuda3std3__45__cpo4cendE,@object
	.size		_ZN39_INTERNAL_b984fffe_4_k_cu_fe5a674c_26464cuda3std3__45__cpo4cendE,(_ZN39_INTERNAL_b984fffe_4_k_cu_fe5a674c_26464cuda3std6ranges3__45__cpo4swapE - _ZN39_INTERNAL_b984fffe_4_k_cu_fe5a674c_26464cuda3std3__45__cpo4cendE)
_ZN39_INTERNAL_b984fffe_4_k_cu_fe5a674c_26464cuda3std3__45__cpo4cendE:
	.zero		1
	.type		_ZN39_INTERNAL_b984fffe_4_k_cu_fe5a674c_26464cuda3std6ranges3__45__cpo4swapE,@object
	.size		_ZN39_INTERNAL_b984fffe_4_k_cu_fe5a674c_26464cuda3std6ranges3__45__cpo4swapE,(.L_9 - _ZN39_INTERNAL_b984fffe_4_k_cu_fe5a674c_26464cuda3std6ranges3__45__cpo4swapE)
_ZN39_INTERNAL_b984fffe_4_k_cu_fe5a674c_26464cuda3std6ranges3__45__cpo4swapE:
	.zero		1
.L_9:


//--------------------- .nv.constant0._ZN7cutlass13device_kernelINS_4gemm6kernel13GemmUniversalIN4cute5tupleIJiiiiEEENS1_10collective13CollectiveMmaINS1_37MainloopSm90TmaGmmaWarpSpecializedFP8ILi8ENS5_IJNS4_1CILi1EEESB_SB_EEENS1_35KernelTmaWarpSpecializedCooperativeEEENS5_IJNSA_ILi128EEENSA_ILi256EEENSA_ILi64EEEEEENS_12float_e4m3_tENS5_IJlSB_lEEESJ_SK_NS4_8TiledMMAINS4_8MMA_AtomIJNS4_4SM904GMMA31MMA_64x256x32_F32E4M3E4M3_SS_TNILNSO_7ScaleInE1ELSQ_1EEEEEENS4_6LayoutINS5_IJNSA_ILi2EEESB_SB_EEENS5_IJSB_NSA_ILi0EEESW_EEEEENS5_IJNS4_10UnderscoreESZ_SZ_EEEEENS4_13SM90_TMA_LOADENS4_14ComposedLayoutINS4_7SwizzleILi2ELi4ELi3EEENS4_18smem_ptr_flag_bitsILi8EEENST_INS5_IJNSA_ILi8EEESH_EEENS5_IJSH_SB_EEEEEEEvNS4_8identityES12_S1C_vS1D_EENS_8epilogue10collective18CollectiveEpilogueINS1F_22Sm90TmaWarpSpecializedILi4ELi2ELi16ELb0ELb0EEEJSI_NS5_IJSF_NSA_ILi32EEEEEESJ_SK_SJ_SK_NS1F_6fusion15FusionCallbacksIS1J_NS1M_17LinCombPerRowBiasISJ_fSJ_SJ_fLi16ELNS_15FloatRoundStyleE2EEESI_S1L_JEEES12_NS13_INS14_ILi1ELi4ELi3EEES17_NST_INS5_IJS18_S1K_EEENS5_IJS1K_SB_EEEEEEENS4_39AutoVectorizingCopyWithAssumedAlignmentILi128EEENS4_14SM90_TMA_STOREES1W_S1Y_NS4_9Copy_AtomIJNS4_17SM90_U32x4_STSM_NENS_6half_tEEEEvEEEvvEEEEvNT_6ParamsE --------------------------
	.section	.nv.constant0._ZN7cutlass13device_kernelINS_4gemm6kernel13GemmUniversalIN4cute5tupleIJiiiiEEENS1_10collective13CollectiveMmaINS1_37MainloopSm90TmaGmmaWarpSpecializedFP8ILi8ENS5_IJNS4_1CILi1EEESB_SB_EEENS1_35KernelTmaWarpSpecializedCooperativeEEENS5_IJNSA_ILi128EEENSA_ILi256EEENSA_ILi64EEEEEENS_12float_e4m3_tENS5_IJlSB_lEEESJ_SK_NS4_8TiledMMAINS4_8MMA_AtomIJNS4_4SM904GMMA31MMA_64x256x32_F32E4M3E4M3_SS_TNILNSO_7ScaleInE1ELSQ_1EEEEEENS4_6LayoutINS5_IJNSA_ILi2EEESB_SB_EEENS5_IJSB_NSA_ILi0EEESW_EEEEENS5_IJNS4_10UnderscoreESZ_SZ_EEEEENS4_13SM90_TMA_LOADENS4_14ComposedLayoutINS4_7SwizzleILi2ELi4ELi3EEENS4_18smem_ptr_flag_bitsILi8EEENST_INS5_IJNSA_ILi8EEESH_EEENS5_IJSH_SB_EEEEEEEvNS4_8identityES12_S1C_vS1D_EENS_8epilogue10collective18CollectiveEpilogueINS1F_22Sm90TmaWarpSpecializedILi4ELi2ELi16ELb0ELb0EEEJSI_NS5_IJSF_NSA_ILi32EEEEEESJ_SK_SJ_SK_NS1F_6fusion15FusionCallbacksIS1J_NS1M_17LinCombPerRowBiasISJ_fSJ_SJ_fLi16ELNS_15FloatRoundStyleE2EEESI_S1L_JEEES12_NS13_INS14_ILi1ELi4ELi3EEES17_NST_INS5_IJS18_S1K_EEENS5_IJS1K_SB_EEEEEEENS4_39AutoVectorizingCopyWithAssumedAlignmentILi128EEENS4_14SM90_TMA_STOREES1W_S1Y_NS4_9Copy_AtomIJNS4_17SM90_U32x4_STSM_NENS_6half_tEEEEvEEEvvEEEEvNT_6ParamsE,"a",@progbits
	.sectionflags	@""
	.align	4
.nv.constant0._ZN7cutlass13device_kernelINS_4gemm6kernel13GemmUniversalIN4cute5tupleIJiiiiEEENS1_10collective13CollectiveMmaINS1_37MainloopSm90TmaGmmaWarpSpecializedFP8ILi8ENS5_IJNS4_1CILi1EEESB_SB_EEENS1_35KernelTmaWarpSpecializedCooperativeEEENS5_IJNSA_ILi128EEENSA_ILi256EEENSA_ILi64EEEEEENS_12float_e4m3_tENS5_IJlSB_lEEESJ_SK_NS4_8TiledMMAINS4_8MMA_AtomIJNS4_4SM904GMMA31MMA_64x256x32_F32E4M3E4M3_SS_TNILNSO_7ScaleInE1ELSQ_1EEEEEENS4_6LayoutINS5_IJNSA_ILi2EEESB_SB_EEENS5_IJSB_NSA_ILi0EEESW_EEEEENS5_IJNS4_10UnderscoreESZ_SZ_EEEEENS4_13SM90_TMA_LOADENS4_14ComposedLayoutINS4_7SwizzleILi2ELi4ELi3EEENS4_18smem_ptr_flag_bitsILi8EEENST_INS5_IJNSA_ILi8EEESH_EEENS5_IJSH_SB_EEEEEEEvNS4_8identityES12_S1C_vS1D_EENS_8epilogue10collective18CollectiveEpilogueINS1F_22Sm90TmaWarpSpecializedILi4ELi2ELi16ELb0ELb0EEEJSI_NS5_IJSF_NSA_ILi32EEEEEESJ_SK_SJ_SK_NS1F_6fusion15FusionCallbacksIS1J_NS1M_17LinCombPerRowBiasISJ_fSJ_SJ_fLi16ELNS_15FloatRoundStyleE2EEESI_S1L_JEEES12_NS13_INS14_ILi1ELi4ELi3EEES17_NST_INS5_IJS18_S1K_EEENS5_IJS1K_SB_EEEEEEENS4_39AutoVectorizingCopyWithAssumedAlignmentILi128EEENS4_14SM90_TMA_STOREES1W_S1Y_NS4_9Copy_AtomIJNS4_17SM90_U32x4_STSM_NENS_6half_tEEEEvEEEvvEEEEvNT_6ParamsE:
	.zero		2432


//--------------------- SYMBOLS --------------------------

	.type		.nv.reservedSmem.offset0,@object
	.size		.nv.reservedSmem.offset0,0x4
	.type		__assertfail,@function
